//
// Generated by NVIDIA NVVM Compiler
//
// Compiler Build ID: CL-36424714
// Cuda compilation tools, release 13.0, V13.0.88
// Based on NVVM 20.0.0
//

.version 9.0
.target sm_100
.address_size 64

	// .globl	_ZN4cuda14optimizeKernelEPdS0_ii
.extern .func  (.param .b32 func_retval0) vprintf
(
	.param .b64 vprintf_param_0,
	.param .b64 vprintf_param_1
)
;
.global .align 1 .b8 $str[10] = {10, 10, 102, 48, 32, 61, 32, 37, 102};
.global .align 1 .b8 $str$1[50] = {111, 117, 116, 101, 114, 32, 112, 114, 111, 100, 117, 99, 116, 32, 111, 117, 116, 32, 111, 102, 32, 98, 111, 117, 110, 100, 115, 46, 46, 10, 100, 105, 109, 61, 37, 100, 32, 105, 42, 115, 105, 122, 101, 43, 106, 61, 37, 100, 10};

.visible .entry _ZN4cuda14optimizeKernelEPdS0_ii(
	.param .u64 .ptr .align 1 _ZN4cuda14optimizeKernelEPdS0_ii_param_0,
	.param .u64 .ptr .align 1 _ZN4cuda14optimizeKernelEPdS0_ii_param_1,
	.param .u32 _ZN4cuda14optimizeKernelEPdS0_ii_param_2,
	.param .u32 _ZN4cuda14optimizeKernelEPdS0_ii_param_3
)
{
	.local .align 16 .b8 	__local_depot0[288];
	.reg .b64 	%SP;
	.reg .b64 	%SPL;
	.reg .pred 	%p<397>;
	.reg .b32 	%r<586>;
	.reg .b64 	%rd<751>;
	.reg .b64 	%fd<3251>;

	mov.u64 	%SPL, __local_depot0;
	cvta.local.u64 	%SP, %SPL;
	ld.param.u64 	%rd123, [_ZN4cuda14optimizeKernelEPdS0_ii_param_0];
	ld.param.u32 	%r269, [_ZN4cuda14optimizeKernelEPdS0_ii_param_2];
	ld.param.u32 	%r268, [_ZN4cuda14optimizeKernelEPdS0_ii_param_3];
	cvta.to.global.u64 	%rd1, %rd123;
	add.u64 	%rd2, %SPL, 0;
	add.u64 	%rd3, %SPL, 0;
	add.u64 	%rd4, %SPL, 0;
	add.u64 	%rd5, %SPL, 16;
	add.u64 	%rd6, %SPL, 48;
	add.u64 	%rd7, %SPL, 80;
	add.u64 	%rd8, %SPL, 16;
	add.u64 	%rd9, %SPL, 48;
	add.u64 	%rd10, %SPL, 112;
	add.u64 	%rd11, %SPL, 144;
	add.u64 	%rd12, %SPL, 160;
	add.u64 	%rd13, %SPL, 176;
	add.u64 	%rd14, %SPL, 192;
	add.u64 	%rd15, %SPL, 208;
	add.u64 	%rd16, %SPL, 224;
	add.u64 	%rd17, %SPL, 240;
	add.u64 	%rd18, %SPL, 256;
	mov.u32 	%r270, %ctaid.x;
	mov.u32 	%r271, %ntid.x;
	mov.u32 	%r272, %tid.x;
	mad.lo.s32 	%r1, %r270, %r271, %r272;
	setp.ge.s32 	%p1, %r1, %r269;
	@%p1 bra 	$L__BB0_542;
	mov.f64 	%fd220, 0d0000000000000000;
	st.local.v2.f64 	[%rd10], {%fd220, %fd220};
	st.local.v2.f64 	[%rd10+16], {%fd220, %fd220};
	st.local.v2.f64 	[%rd11], {%fd220, %fd220};
	st.local.v2.f64 	[%rd12], {%fd220, %fd220};
	st.local.v2.f64 	[%rd13], {%fd220, %fd220};
	st.local.v2.f64 	[%rd14], {%fd220, %fd220};
	st.local.v2.f64 	[%rd15], {%fd220, %fd220};
	st.local.v2.f64 	[%rd16], {%fd220, %fd220};
	st.local.v2.f64 	[%rd17], {%fd220, %fd220};
	setp.lt.s32 	%p2, %r268, 1;
	@%p2 bra 	$L__BB0_27;
	add.s32 	%r2, %r268, -1;
	and.b32  	%r3, %r268, 7;
	add.s32 	%r4, %r3, -1;
	and.b32  	%r5, %r268, 3;
	and.b32  	%r6, %r268, 2147483640;
	and.b32  	%r7, %r268, 1;
	mov.b32 	%r482, 0;
$L__BB0_3:
	setp.lt.u32 	%p3, %r2, 7;
	mul.lo.s32 	%r9, %r482, %r268;
	mov.b32 	%r485, 0;
	@%p3 bra 	$L__BB0_6;
	mov.b32 	%r483, 0;
$L__BB0_5:
	.pragma "nounroll";
	setp.eq.s32 	%p4, %r482, %r483;
	selp.f64 	%fd221, 0d3FF0000000000000, 0d0000000000000000, %p4;
	add.s32 	%r276, %r483, %r9;
	mul.wide.u32 	%rd141, %r276, 8;
	add.s64 	%rd142, %rd10, %rd141;
	st.local.f64 	[%rd142], %fd221;
	add.s32 	%r277, %r483, 1;
	setp.eq.s32 	%p5, %r482, %r277;
	selp.f64 	%fd222, 0d3FF0000000000000, 0d0000000000000000, %p5;
	st.local.f64 	[%rd142+8], %fd222;
	add.s32 	%r278, %r483, 2;
	setp.eq.s32 	%p6, %r482, %r278;
	selp.f64 	%fd223, 0d3FF0000000000000, 0d0000000000000000, %p6;
	st.local.f64 	[%rd142+16], %fd223;
	add.s32 	%r279, %r483, 3;
	setp.eq.s32 	%p7, %r482, %r279;
	selp.f64 	%fd224, 0d3FF0000000000000, 0d0000000000000000, %p7;
	st.local.f64 	[%rd142+24], %fd224;
	add.s32 	%r280, %r483, 4;
	setp.eq.s32 	%p8, %r482, %r280;
	selp.f64 	%fd225, 0d3FF0000000000000, 0d0000000000000000, %p8;
	st.local.f64 	[%rd142+32], %fd225;
	add.s32 	%r281, %r483, 5;
	setp.eq.s32 	%p9, %r482, %r281;
	selp.f64 	%fd226, 0d3FF0000000000000, 0d0000000000000000, %p9;
	st.local.f64 	[%rd142+40], %fd226;
	add.s32 	%r282, %r483, 6;
	setp.eq.s32 	%p10, %r482, %r282;
	selp.f64 	%fd227, 0d3FF0000000000000, 0d0000000000000000, %p10;
	st.local.f64 	[%rd142+48], %fd227;
	add.s32 	%r283, %r483, 7;
	setp.eq.s32 	%p11, %r482, %r283;
	selp.f64 	%fd228, 0d3FF0000000000000, 0d0000000000000000, %p11;
	st.local.f64 	[%rd142+56], %fd228;
	add.s32 	%r483, %r483, 8;
	setp.ne.s32 	%p12, %r483, %r6;
	mov.u32 	%r485, %r6;
	@%p12 bra 	$L__BB0_5;
$L__BB0_6:
	setp.eq.s32 	%p13, %r3, 0;
	@%p13 bra 	$L__BB0_14;
	setp.lt.u32 	%p14, %r4, 3;
	@%p14 bra 	$L__BB0_9;
	setp.eq.s32 	%p15, %r482, %r485;
	selp.f64 	%fd229, 0d3FF0000000000000, 0d0000000000000000, %p15;
	add.s32 	%r284, %r485, %r9;
	mul.wide.u32 	%rd143, %r284, 8;
	add.s64 	%rd144, %rd10, %rd143;
	st.local.f64 	[%rd144], %fd229;
	add.s32 	%r285, %r485, 1;
	setp.eq.s32 	%p16, %r482, %r285;
	selp.f64 	%fd230, 0d3FF0000000000000, 0d0000000000000000, %p16;
	cvt.u64.u32 	%rd145, %r9;
	cvt.u64.u32 	%rd146, %r485;
	add.s64 	%rd147, %rd146, %rd145;
	shl.b64 	%rd148, %rd147, 3;
	add.s64 	%rd149, %rd10, %rd148;
	st.local.f64 	[%rd149+8], %fd230;
	add.s32 	%r286, %r485, 2;
	setp.eq.s32 	%p17, %r482, %r286;
	selp.f64 	%fd231, 0d3FF0000000000000, 0d0000000000000000, %p17;
	st.local.f64 	[%rd149+16], %fd231;
	add.s32 	%r287, %r485, 3;
	setp.eq.s32 	%p18, %r482, %r287;
	selp.f64 	%fd232, 0d3FF0000000000000, 0d0000000000000000, %p18;
	st.local.f64 	[%rd149+24], %fd232;
	add.s32 	%r485, %r485, 4;
$L__BB0_9:
	setp.eq.s32 	%p19, %r5, 0;
	@%p19 bra 	$L__BB0_14;
	setp.eq.s32 	%p20, %r5, 1;
	@%p20 bra 	$L__BB0_12;
	setp.eq.s32 	%p21, %r482, %r485;
	selp.f64 	%fd233, 0d3FF0000000000000, 0d0000000000000000, %p21;
	add.s32 	%r288, %r485, %r9;
	mul.wide.u32 	%rd150, %r288, 8;
	add.s64 	%rd151, %rd10, %rd150;
	st.local.f64 	[%rd151], %fd233;
	add.s32 	%r289, %r485, 1;
	setp.eq.s32 	%p22, %r482, %r289;
	selp.f64 	%fd234, 0d3FF0000000000000, 0d0000000000000000, %p22;
	cvt.u64.u32 	%rd152, %r9;
	cvt.u64.u32 	%rd153, %r485;
	add.s64 	%rd154, %rd153, %rd152;
	shl.b64 	%rd155, %rd154, 3;
	add.s64 	%rd156, %rd10, %rd155;
	st.local.f64 	[%rd156+8], %fd234;
	add.s32 	%r485, %r485, 2;
$L__BB0_12:
	setp.eq.s32 	%p23, %r7, 0;
	@%p23 bra 	$L__BB0_14;
	setp.eq.s32 	%p24, %r482, %r485;
	selp.f64 	%fd235, 0d3FF0000000000000, 0d0000000000000000, %p24;
	add.s32 	%r290, %r485, %r9;
	mul.wide.u32 	%rd157, %r290, 8;
	add.s64 	%rd158, %rd10, %rd157;
	st.local.f64 	[%rd158], %fd235;
$L__BB0_14:
	add.s32 	%r482, %r482, 1;
	setp.eq.s32 	%p25, %r482, %r268;
	@%p25 bra 	$L__BB0_15;
	bra.uni 	$L__BB0_3;
$L__BB0_15:
	and.b32  	%r10, %r268, 15;
	setp.lt.u32 	%p26, %r2, 15;
	mov.b32 	%r487, 0;
	@%p26 bra 	$L__BB0_18;
	and.b32  	%r487, %r268, 2147483632;
	mov.b32 	%r492, 0;
	mul.wide.u32 	%rd163, %r268, 8;
$L__BB0_17:
	.pragma "nounroll";
	mad.lo.s32 	%r293, %r492, %r268, %r1;
	mul.wide.s32 	%rd159, %r293, 8;
	add.s64 	%rd160, %rd1, %rd159;
	ld.global.f64 	%fd236, [%rd160];
	mul.wide.u32 	%rd161, %r492, 8;
	add.s64 	%rd162, %rd12, %rd161;
	add.s64 	%rd164, %rd160, %rd163;
	ld.global.f64 	%fd237, [%rd164];
	st.local.v2.f64 	[%rd162], {%fd236, %fd237};
	add.s64 	%rd165, %rd164, %rd163;
	ld.global.f64 	%fd238, [%rd165];
	add.s64 	%rd166, %rd165, %rd163;
	ld.global.f64 	%fd239, [%rd166];
	st.local.v2.f64 	[%rd162+16], {%fd238, %fd239};
	add.s64 	%rd167, %rd166, %rd163;
	ld.global.f64 	%fd240, [%rd167];
	add.s64 	%rd168, %rd167, %rd163;
	ld.global.f64 	%fd241, [%rd168];
	st.local.v2.f64 	[%rd162+32], {%fd240, %fd241};
	add.s64 	%rd169, %rd168, %rd163;
	ld.global.f64 	%fd242, [%rd169];
	add.s64 	%rd170, %rd169, %rd163;
	ld.global.f64 	%fd243, [%rd170];
	st.local.v2.f64 	[%rd162+48], {%fd242, %fd243};
	add.s64 	%rd171, %rd170, %rd163;
	ld.global.f64 	%fd244, [%rd171];
	add.s64 	%rd172, %rd171, %rd163;
	ld.global.f64 	%fd245, [%rd172];
	st.local.v2.f64 	[%rd162+64], {%fd244, %fd245};
	add.s64 	%rd173, %rd172, %rd163;
	ld.global.f64 	%fd246, [%rd173];
	add.s64 	%rd174, %rd173, %rd163;
	ld.global.f64 	%fd247, [%rd174];
	st.local.v2.f64 	[%rd162+80], {%fd246, %fd247};
	add.s64 	%rd175, %rd174, %rd163;
	ld.global.f64 	%fd248, [%rd175];
	add.s64 	%rd176, %rd175, %rd163;
	ld.global.f64 	%fd249, [%rd176];
	st.local.v2.f64 	[%rd162+96], {%fd248, %fd249};
	add.s64 	%rd177, %rd176, %rd163;
	ld.global.f64 	%fd250, [%rd177];
	add.s64 	%rd178, %rd177, %rd163;
	ld.global.f64 	%fd251, [%rd178];
	st.local.v2.f64 	[%rd162+112], {%fd250, %fd251};
	add.s32 	%r492, %r492, 16;
	setp.eq.s32 	%p27, %r492, %r487;
	@%p27 bra 	$L__BB0_18;
	bra.uni 	$L__BB0_17;
$L__BB0_18:
	setp.eq.s32 	%p28, %r10, 0;
	@%p28 bra 	$L__BB0_27;
	setp.lt.u32 	%p29, %r10, 8;
	@%p29 bra 	$L__BB0_21;
	mad.lo.s32 	%r294, %r487, %r268, %r1;
	mul.wide.s32 	%rd179, %r294, 8;
	add.s64 	%rd180, %rd1, %rd179;
	ld.global.f64 	%fd252, [%rd180];
	mul.wide.u32 	%rd181, %r487, 8;
	add.s64 	%rd182, %rd12, %rd181;
	st.local.f64 	[%rd182], %fd252;
	mul.wide.u32 	%rd183, %r268, 8;
	add.s64 	%rd184, %rd180, %rd183;
	ld.global.f64 	%fd253, [%rd184];
	st.local.f64 	[%rd182+8], %fd253;
	add.s64 	%rd185, %rd184, %rd183;
	ld.global.f64 	%fd254, [%rd185];
	st.local.f64 	[%rd182+16], %fd254;
	add.s64 	%rd186, %rd185, %rd183;
	ld.global.f64 	%fd255, [%rd186];
	st.local.f64 	[%rd182+24], %fd255;
	add.s64 	%rd187, %rd186, %rd183;
	ld.global.f64 	%fd256, [%rd187];
	st.local.f64 	[%rd182+32], %fd256;
	add.s64 	%rd188, %rd187, %rd183;
	ld.global.f64 	%fd257, [%rd188];
	st.local.f64 	[%rd182+40], %fd257;
	add.s64 	%rd189, %rd188, %rd183;
	ld.global.f64 	%fd258, [%rd189];
	st.local.f64 	[%rd182+48], %fd258;
	add.s64 	%rd190, %rd189, %rd183;
	ld.global.f64 	%fd259, [%rd190];
	st.local.f64 	[%rd182+56], %fd259;
	add.s32 	%r487, %r487, 8;
$L__BB0_21:
	setp.eq.s32 	%p30, %r3, 0;
	@%p30 bra 	$L__BB0_27;
	setp.lt.u32 	%p31, %r3, 4;
	@%p31 bra 	$L__BB0_24;
	mad.lo.s32 	%r295, %r487, %r268, %r1;
	mul.wide.s32 	%rd191, %r295, 8;
	add.s64 	%rd192, %rd1, %rd191;
	ld.global.f64 	%fd260, [%rd192];
	mul.wide.u32 	%rd193, %r487, 8;
	add.s64 	%rd194, %rd12, %rd193;
	st.local.f64 	[%rd194], %fd260;
	mul.wide.u32 	%rd195, %r268, 8;
	add.s64 	%rd196, %rd192, %rd195;
	ld.global.f64 	%fd261, [%rd196];
	st.local.f64 	[%rd194+8], %fd261;
	add.s64 	%rd197, %rd196, %rd195;
	ld.global.f64 	%fd262, [%rd197];
	st.local.f64 	[%rd194+16], %fd262;
	add.s64 	%rd198, %rd197, %rd195;
	ld.global.f64 	%fd263, [%rd198];
	st.local.f64 	[%rd194+24], %fd263;
	add.s32 	%r487, %r487, 4;
$L__BB0_24:
	setp.eq.s32 	%p32, %r5, 0;
	@%p32 bra 	$L__BB0_27;
	mov.b32 	%r491, 0;
$L__BB0_26:
	.pragma "nounroll";
	mad.lo.s32 	%r297, %r487, %r268, %r1;
	mul.wide.s32 	%rd199, %r297, 8;
	add.s64 	%rd200, %rd1, %rd199;
	ld.global.f64 	%fd264, [%rd200];
	mul.wide.u32 	%rd201, %r487, 8;
	add.s64 	%rd202, %rd12, %rd201;
	st.local.f64 	[%rd202], %fd264;
	add.s32 	%r487, %r487, 1;
	add.s32 	%r491, %r491, 1;
	setp.ne.s32 	%p33, %r491, %r5;
	@%p33 bra 	$L__BB0_26;
$L__BB0_27:
	add.s32 	%r29, %r268, -1;
	setp.lt.s32 	%p34, %r268, 2;
	mov.f64 	%fd3142, 0d0000000000000000;
	@%p34 bra 	$L__BB0_39;
	add.s32 	%r299, %r268, -2;
	and.b32  	%r30, %r29, 7;
	setp.lt.u32 	%p35, %r299, 7;
	mov.f64 	%fd3142, 0d0000000000000000;
	mov.b32 	%r494, 0;
	@%p35 bra 	$L__BB0_31;
	and.b32  	%r494, %r29, -8;
	ld.local.f64 	%fd3134, [%rd12];
	mov.f64 	%fd3142, 0d0000000000000000;
	mov.b32 	%r493, 0;
$L__BB0_30:
	.pragma "nounroll";
	mul.wide.u32 	%rd203, %r493, 8;
	add.s64 	%rd204, %rd12, %rd203;
	ld.local.f64 	%fd269, [%rd204+8];
	mul.f64 	%fd270, %fd3134, %fd3134;
	sub.f64 	%fd271, %fd269, %fd270;
	mul.f64 	%fd272, %fd271, %fd271;
	mul.f64 	%fd273, %fd272, 0d4059000000000000;
	mov.f64 	%fd274, 0d3FF0000000000000;
	sub.f64 	%fd275, %fd274, %fd3134;
	fma.rn.f64 	%fd276, %fd275, %fd275, %fd273;
	add.f64 	%fd277, %fd3142, %fd276;
	ld.local.v2.f64 	{%fd278, %fd279}, [%rd204+16];
	mul.f64 	%fd280, %fd269, %fd269;
	sub.f64 	%fd281, %fd278, %fd280;
	mul.f64 	%fd282, %fd281, %fd281;
	mul.f64 	%fd283, %fd282, 0d4059000000000000;
	sub.f64 	%fd284, %fd274, %fd269;
	fma.rn.f64 	%fd285, %fd284, %fd284, %fd283;
	add.f64 	%fd286, %fd277, %fd285;
	mul.f64 	%fd287, %fd278, %fd278;
	sub.f64 	%fd288, %fd279, %fd287;
	mul.f64 	%fd289, %fd288, %fd288;
	mul.f64 	%fd290, %fd289, 0d4059000000000000;
	sub.f64 	%fd291, %fd274, %fd278;
	fma.rn.f64 	%fd292, %fd291, %fd291, %fd290;
	add.f64 	%fd293, %fd286, %fd292;
	ld.local.v2.f64 	{%fd294, %fd295}, [%rd204+32];
	mul.f64 	%fd296, %fd279, %fd279;
	sub.f64 	%fd297, %fd294, %fd296;
	mul.f64 	%fd298, %fd297, %fd297;
	mul.f64 	%fd299, %fd298, 0d4059000000000000;
	sub.f64 	%fd300, %fd274, %fd279;
	fma.rn.f64 	%fd301, %fd300, %fd300, %fd299;
	add.f64 	%fd302, %fd293, %fd301;
	mul.f64 	%fd303, %fd294, %fd294;
	sub.f64 	%fd304, %fd295, %fd303;
	mul.f64 	%fd305, %fd304, %fd304;
	mul.f64 	%fd306, %fd305, 0d4059000000000000;
	sub.f64 	%fd307, %fd274, %fd294;
	fma.rn.f64 	%fd308, %fd307, %fd307, %fd306;
	add.f64 	%fd309, %fd302, %fd308;
	ld.local.v2.f64 	{%fd310, %fd311}, [%rd204+48];
	mul.f64 	%fd312, %fd295, %fd295;
	sub.f64 	%fd313, %fd310, %fd312;
	mul.f64 	%fd314, %fd313, %fd313;
	mul.f64 	%fd315, %fd314, 0d4059000000000000;
	sub.f64 	%fd316, %fd274, %fd295;
	fma.rn.f64 	%fd317, %fd316, %fd316, %fd315;
	add.f64 	%fd318, %fd309, %fd317;
	mul.f64 	%fd319, %fd310, %fd310;
	sub.f64 	%fd320, %fd311, %fd319;
	mul.f64 	%fd321, %fd320, %fd320;
	mul.f64 	%fd322, %fd321, 0d4059000000000000;
	sub.f64 	%fd323, %fd274, %fd310;
	fma.rn.f64 	%fd324, %fd323, %fd323, %fd322;
	add.f64 	%fd325, %fd318, %fd324;
	add.s32 	%r493, %r493, 8;
	ld.local.f64 	%fd3134, [%rd204+64];
	mul.f64 	%fd326, %fd311, %fd311;
	sub.f64 	%fd327, %fd3134, %fd326;
	mul.f64 	%fd328, %fd327, %fd327;
	mul.f64 	%fd329, %fd328, 0d4059000000000000;
	sub.f64 	%fd330, %fd274, %fd311;
	fma.rn.f64 	%fd331, %fd330, %fd330, %fd329;
	add.f64 	%fd3142, %fd325, %fd331;
	setp.ne.s32 	%p36, %r493, %r494;
	@%p36 bra 	$L__BB0_30;
$L__BB0_31:
	setp.eq.s32 	%p37, %r30, 0;
	@%p37 bra 	$L__BB0_39;
	and.b32  	%r37, %r29, 3;
	setp.lt.u32 	%p38, %r30, 4;
	@%p38 bra 	$L__BB0_34;
	mul.wide.u32 	%rd205, %r494, 8;
	add.s64 	%rd206, %rd12, %rd205;
	ld.local.f64 	%fd333, [%rd206+8];
	ld.local.f64 	%fd334, [%rd206];
	mul.f64 	%fd335, %fd334, %fd334;
	sub.f64 	%fd336, %fd333, %fd335;
	mul.f64 	%fd337, %fd336, %fd336;
	mul.f64 	%fd338, %fd337, 0d4059000000000000;
	mov.f64 	%fd339, 0d3FF0000000000000;
	sub.f64 	%fd340, %fd339, %fd334;
	fma.rn.f64 	%fd341, %fd340, %fd340, %fd338;
	add.f64 	%fd342, %fd3142, %fd341;
	ld.local.f64 	%fd343, [%rd206+16];
	mul.f64 	%fd344, %fd333, %fd333;
	sub.f64 	%fd345, %fd343, %fd344;
	mul.f64 	%fd346, %fd345, %fd345;
	mul.f64 	%fd347, %fd346, 0d4059000000000000;
	sub.f64 	%fd348, %fd339, %fd333;
	fma.rn.f64 	%fd349, %fd348, %fd348, %fd347;
	add.f64 	%fd350, %fd342, %fd349;
	ld.local.f64 	%fd351, [%rd206+24];
	mul.f64 	%fd352, %fd343, %fd343;
	sub.f64 	%fd353, %fd351, %fd352;
	mul.f64 	%fd354, %fd353, %fd353;
	mul.f64 	%fd355, %fd354, 0d4059000000000000;
	sub.f64 	%fd356, %fd339, %fd343;
	fma.rn.f64 	%fd357, %fd356, %fd356, %fd355;
	add.f64 	%fd358, %fd350, %fd357;
	add.s32 	%r494, %r494, 4;
	ld.local.f64 	%fd359, [%rd206+32];
	mul.f64 	%fd360, %fd351, %fd351;
	sub.f64 	%fd361, %fd359, %fd360;
	mul.f64 	%fd362, %fd361, %fd361;
	mul.f64 	%fd363, %fd362, 0d4059000000000000;
	sub.f64 	%fd364, %fd339, %fd351;
	fma.rn.f64 	%fd365, %fd364, %fd364, %fd363;
	add.f64 	%fd3142, %fd358, %fd365;
$L__BB0_34:
	setp.eq.s32 	%p39, %r37, 0;
	@%p39 bra 	$L__BB0_39;
	setp.eq.s32 	%p40, %r37, 1;
	@%p40 bra 	$L__BB0_37;
	mul.wide.u32 	%rd207, %r494, 8;
	add.s64 	%rd208, %rd12, %rd207;
	ld.local.f64 	%fd367, [%rd208+8];
	ld.local.f64 	%fd368, [%rd208];
	mul.f64 	%fd369, %fd368, %fd368;
	sub.f64 	%fd370, %fd367, %fd369;
	mul.f64 	%fd371, %fd370, %fd370;
	mul.f64 	%fd372, %fd371, 0d4059000000000000;
	mov.f64 	%fd373, 0d3FF0000000000000;
	sub.f64 	%fd374, %fd373, %fd368;
	fma.rn.f64 	%fd375, %fd374, %fd374, %fd372;
	add.f64 	%fd376, %fd3142, %fd375;
	add.s32 	%r494, %r494, 2;
	ld.local.f64 	%fd377, [%rd208+16];
	mul.f64 	%fd378, %fd367, %fd367;
	sub.f64 	%fd379, %fd377, %fd378;
	mul.f64 	%fd380, %fd379, %fd379;
	mul.f64 	%fd381, %fd380, 0d4059000000000000;
	sub.f64 	%fd382, %fd373, %fd367;
	fma.rn.f64 	%fd383, %fd382, %fd382, %fd381;
	add.f64 	%fd3142, %fd376, %fd383;
$L__BB0_37:
	and.b32  	%r301, %r29, 1;
	setp.eq.b32 	%p41, %r301, 1;
	not.pred 	%p42, %p41;
	@%p42 bra 	$L__BB0_39;
	mul.wide.u32 	%rd209, %r494, 8;
	add.s64 	%rd210, %rd12, %rd209;
	ld.local.f64 	%fd384, [%rd210+8];
	ld.local.f64 	%fd385, [%rd210];
	mul.f64 	%fd386, %fd385, %fd385;
	sub.f64 	%fd387, %fd384, %fd386;
	mul.f64 	%fd388, %fd387, %fd387;
	mul.f64 	%fd389, %fd388, 0d4059000000000000;
	mov.f64 	%fd390, 0d3FF0000000000000;
	sub.f64 	%fd391, %fd390, %fd385;
	fma.rn.f64 	%fd392, %fd391, %fd391, %fd389;
	add.f64 	%fd3142, %fd3142, %fd392;
$L__BB0_39:
	setp.ne.s32 	%p43, %r1, 0;
	@%p43 bra 	$L__BB0_41;
	add.u64 	%rd211, %SP, 272;
	add.u64 	%rd212, %SPL, 272;
	st.local.f64 	[%rd212], %fd3142;
	mov.u64 	%rd213, $str;
	cvta.global.u64 	%rd214, %rd213;
	{ // callseq 0, 0
	.param .b64 param0;
	st.param.b64 	[param0], %rd214;
	.param .b64 param1;
	st.param.b64 	[param1], %rd211;
	.param .b32 retval0;
	call.uni (retval0), 
	vprintf, 
	(
	param0, 
	param1
	);
	ld.param.b32 	%r302, [retval0];
	} // callseq 0
$L__BB0_41:
	cvt.s64.s32 	%rd215, %r29;
	add.s32 	%r42, %r268, -2;
	abs.f64 	%fd394, %fd3142;
	mul.f64 	%fd16, %fd394, 0d3DDB7CDFD9D7BDBB;
	mul.lo.s32 	%r43, %r268, %r268;
	add.s64 	%rd216, %rd215, -1;
	add.s64 	%rd19, %rd215, -2;
	add.s32 	%r305, %r268, 6;
	and.b32  	%r306, %r305, 7;
	cvt.u64.u32 	%rd217, %r306;
	add.s64 	%rd20, %rd217, -1;
	and.b32  	%r44, %r268, 3;
	xor.b32  	%r307, %r44, 2;
	cvt.u64.u32 	%rd218, %r307;
	add.s64 	%rd21, %rd218, -1;
	and.b32  	%r45, %r268, 15;
	add.s32 	%r46, %r45, -1;
	and.b32  	%r47, %r268, 7;
	add.s32 	%r48, %r47, -1;
	add.s32 	%r308, %r268, 7;
	and.b32  	%r309, %r308, 7;
	add.s32 	%r49, %r309, -1;
	add.s32 	%r310, %r268, 3;
	and.b32  	%r311, %r310, 3;
	add.s32 	%r50, %r311, -1;
	add.s32 	%r51, %r44, -1;
	and.b64  	%rd22, %rd216, 7;
	and.b64  	%rd23, %rd216, -8;
	and.b64  	%rd24, %rd217, 3;
	and.b64  	%rd25, %rd218, 1;
	and.b32  	%r52, %r268, 2147483632;
	and.b32  	%r53, %r29, 7;
	and.b32  	%r54, %r29, -8;
	and.b32  	%r55, %r308, 3;
	and.b32  	%r56, %r310, 1;
	and.b32  	%r57, %r268, 2147483640;
	and.b32  	%r58, %r268, 1;
	mov.f64 	%fd3241, 0d416312D000000000;
	mov.b32 	%r548, 0;
	mov.u32 	%r498, %r548;
$L__BB0_42:
	setp.lt.u32 	%p44, %r29, 2;
	ld.local.v2.f64 	{%fd3146, %fd3145}, [%rd12];
	mov.f64 	%fd395, 0d3FF0000000000000;
	sub.f64 	%fd396, %fd395, %fd3146;
	mul.f64 	%fd397, %fd3146, 0dC079000000000000;
	mul.f64 	%fd398, %fd3146, %fd3146;
	sub.f64 	%fd399, %fd3145, %fd398;
	mul.f64 	%fd400, %fd397, %fd399;
	add.f64 	%fd401, %fd396, %fd396;
	sub.f64 	%fd402, %fd400, %fd401;
	st.local.f64 	[%rd11], %fd402;
	@%p44 bra 	$L__BB0_54;
	setp.lt.u64 	%p45, %rd19, 7;
	mov.b64 	%rd733, 1;
	@%p45 bra 	$L__BB0_46;
	add.s64 	%rd731, %rd11, 32;
	add.s64 	%rd730, %rd12, 64;
	mov.b64 	%rd733, 1;
$L__BB0_45:
	.pragma "nounroll";
	mov.f64 	%fd403, 0d3FF0000000000000;
	sub.f64 	%fd404, %fd403, %fd3145;
	add.f64 	%fd405, %fd404, %fd404;
	mul.f64 	%fd406, %fd3146, %fd3146;
	sub.f64 	%fd407, %fd3145, %fd406;
	mul.f64 	%fd408, %fd407, 0d4069000000000000;
	sub.f64 	%fd409, %fd408, %fd405;
	mul.f64 	%fd410, %fd3145, 0d4079000000000000;
	ld.local.v2.f64 	{%fd411, %fd412}, [%rd730+-48];
	mul.f64 	%fd413, %fd3145, %fd3145;
	sub.f64 	%fd414, %fd411, %fd413;
	mul.f64 	%fd415, %fd410, %fd414;
	sub.f64 	%fd416, %fd409, %fd415;
	st.local.f64 	[%rd731+-24], %fd416;
	sub.f64 	%fd417, %fd403, %fd411;
	add.f64 	%fd418, %fd417, %fd417;
	mul.f64 	%fd419, %fd414, 0d4069000000000000;
	sub.f64 	%fd420, %fd419, %fd418;
	mul.f64 	%fd421, %fd411, 0d4079000000000000;
	mul.f64 	%fd422, %fd411, %fd411;
	sub.f64 	%fd423, %fd412, %fd422;
	mul.f64 	%fd424, %fd421, %fd423;
	sub.f64 	%fd425, %fd420, %fd424;
	sub.f64 	%fd426, %fd403, %fd412;
	add.f64 	%fd427, %fd426, %fd426;
	mul.f64 	%fd428, %fd423, 0d4069000000000000;
	sub.f64 	%fd429, %fd428, %fd427;
	mul.f64 	%fd430, %fd412, 0d4079000000000000;
	ld.local.v2.f64 	{%fd431, %fd432}, [%rd730+-32];
	mul.f64 	%fd433, %fd412, %fd412;
	sub.f64 	%fd434, %fd431, %fd433;
	mul.f64 	%fd435, %fd430, %fd434;
	sub.f64 	%fd436, %fd429, %fd435;
	st.local.v2.f64 	[%rd731+-16], {%fd425, %fd436};
	sub.f64 	%fd437, %fd403, %fd431;
	add.f64 	%fd438, %fd437, %fd437;
	mul.f64 	%fd439, %fd434, 0d4069000000000000;
	sub.f64 	%fd440, %fd439, %fd438;
	mul.f64 	%fd441, %fd431, 0d4079000000000000;
	mul.f64 	%fd442, %fd431, %fd431;
	sub.f64 	%fd443, %fd432, %fd442;
	mul.f64 	%fd444, %fd441, %fd443;
	sub.f64 	%fd445, %fd440, %fd444;
	sub.f64 	%fd446, %fd403, %fd432;
	add.f64 	%fd447, %fd446, %fd446;
	mul.f64 	%fd448, %fd443, 0d4069000000000000;
	sub.f64 	%fd449, %fd448, %fd447;
	mul.f64 	%fd450, %fd432, 0d4079000000000000;
	ld.local.v2.f64 	{%fd451, %fd452}, [%rd730+-16];
	mul.f64 	%fd453, %fd432, %fd432;
	sub.f64 	%fd454, %fd451, %fd453;
	mul.f64 	%fd455, %fd450, %fd454;
	sub.f64 	%fd456, %fd449, %fd455;
	st.local.v2.f64 	[%rd731], {%fd445, %fd456};
	sub.f64 	%fd457, %fd403, %fd451;
	add.f64 	%fd458, %fd457, %fd457;
	mul.f64 	%fd459, %fd454, 0d4069000000000000;
	sub.f64 	%fd460, %fd459, %fd458;
	mul.f64 	%fd461, %fd451, 0d4079000000000000;
	mul.f64 	%fd462, %fd451, %fd451;
	sub.f64 	%fd463, %fd452, %fd462;
	mul.f64 	%fd464, %fd461, %fd463;
	sub.f64 	%fd465, %fd460, %fd464;
	sub.f64 	%fd466, %fd403, %fd452;
	add.f64 	%fd467, %fd466, %fd466;
	mul.f64 	%fd468, %fd463, 0d4069000000000000;
	sub.f64 	%fd469, %fd468, %fd467;
	mul.f64 	%fd470, %fd452, 0d4079000000000000;
	ld.local.v2.f64 	{%fd3146, %fd3145}, [%rd730];
	mul.f64 	%fd471, %fd452, %fd452;
	sub.f64 	%fd472, %fd3146, %fd471;
	mul.f64 	%fd473, %fd470, %fd472;
	sub.f64 	%fd474, %fd469, %fd473;
	st.local.v2.f64 	[%rd731+16], {%fd465, %fd474};
	sub.f64 	%fd475, %fd403, %fd3146;
	add.f64 	%fd476, %fd475, %fd475;
	mul.f64 	%fd477, %fd472, 0d4069000000000000;
	sub.f64 	%fd478, %fd477, %fd476;
	mul.f64 	%fd479, %fd3146, 0d4079000000000000;
	add.s64 	%rd733, %rd733, 8;
	mul.f64 	%fd480, %fd3146, %fd3146;
	sub.f64 	%fd481, %fd3145, %fd480;
	mul.f64 	%fd482, %fd479, %fd481;
	sub.f64 	%fd483, %fd478, %fd482;
	st.local.f64 	[%rd731+32], %fd483;
	cvt.s64.s32 	%rd221, %r29;
	add.s64 	%rd222, %rd221, -1;
	and.b64  	%rd223, %rd222, -8;
	sub.s64 	%rd224, %rd733, %rd223;
	add.s64 	%rd731, %rd731, 64;
	add.s64 	%rd730, %rd730, 64;
	setp.ne.s64 	%p46, %rd224, 1;
	@%p46 bra 	$L__BB0_45;
$L__BB0_46:
	setp.eq.s64 	%p47, %rd22, 0;
	@%p47 bra 	$L__BB0_54;
	setp.lt.u64 	%p48, %rd20, 3;
	@%p48 bra 	$L__BB0_49;
	shl.b64 	%rd225, %rd733, 3;
	add.s64 	%rd226, %rd12, %rd225;
	ld.local.f64 	%fd484, [%rd226];
	mov.f64 	%fd485, 0d3FF0000000000000;
	sub.f64 	%fd486, %fd485, %fd484;
	add.f64 	%fd487, %fd486, %fd486;
	mul.f64 	%fd488, %fd3146, %fd3146;
	sub.f64 	%fd489, %fd484, %fd488;
	mul.f64 	%fd490, %fd489, 0d4069000000000000;
	sub.f64 	%fd491, %fd490, %fd487;
	mul.f64 	%fd492, %fd484, 0d4079000000000000;
	ld.local.f64 	%fd493, [%rd226+8];
	mul.f64 	%fd494, %fd484, %fd484;
	sub.f64 	%fd495, %fd493, %fd494;
	mul.f64 	%fd496, %fd492, %fd495;
	sub.f64 	%fd497, %fd491, %fd496;
	add.s64 	%rd227, %rd11, %rd225;
	st.local.f64 	[%rd227], %fd497;
	sub.f64 	%fd498, %fd485, %fd493;
	add.f64 	%fd499, %fd498, %fd498;
	mul.f64 	%fd500, %fd495, 0d4069000000000000;
	sub.f64 	%fd501, %fd500, %fd499;
	mul.f64 	%fd502, %fd493, 0d4079000000000000;
	ld.local.f64 	%fd503, [%rd226+16];
	mul.f64 	%fd504, %fd493, %fd493;
	sub.f64 	%fd505, %fd503, %fd504;
	mul.f64 	%fd506, %fd502, %fd505;
	sub.f64 	%fd507, %fd501, %fd506;
	st.local.f64 	[%rd227+8], %fd507;
	sub.f64 	%fd508, %fd485, %fd503;
	add.f64 	%fd509, %fd508, %fd508;
	mul.f64 	%fd510, %fd505, 0d4069000000000000;
	sub.f64 	%fd511, %fd510, %fd509;
	mul.f64 	%fd512, %fd503, 0d4079000000000000;
	ld.local.f64 	%fd513, [%rd226+24];
	mul.f64 	%fd514, %fd503, %fd503;
	sub.f64 	%fd515, %fd513, %fd514;
	mul.f64 	%fd516, %fd512, %fd515;
	sub.f64 	%fd517, %fd511, %fd516;
	st.local.f64 	[%rd227+16], %fd517;
	sub.f64 	%fd518, %fd485, %fd513;
	add.f64 	%fd519, %fd518, %fd518;
	mul.f64 	%fd520, %fd515, 0d4069000000000000;
	sub.f64 	%fd521, %fd520, %fd519;
	mul.f64 	%fd522, %fd513, 0d4079000000000000;
	add.s64 	%rd733, %rd733, 4;
	ld.local.f64 	%fd523, [%rd226+32];
	mul.f64 	%fd524, %fd513, %fd513;
	sub.f64 	%fd525, %fd523, %fd524;
	mul.f64 	%fd526, %fd522, %fd525;
	sub.f64 	%fd527, %fd521, %fd526;
	st.local.f64 	[%rd227+24], %fd527;
$L__BB0_49:
	setp.eq.s64 	%p49, %rd24, 0;
	@%p49 bra 	$L__BB0_54;
	setp.eq.s64 	%p50, %rd21, 0;
	@%p50 bra 	$L__BB0_52;
	shl.b64 	%rd228, %rd733, 3;
	add.s64 	%rd229, %rd12, %rd228;
	ld.local.f64 	%fd528, [%rd229];
	mov.f64 	%fd529, 0d3FF0000000000000;
	sub.f64 	%fd530, %fd529, %fd528;
	add.f64 	%fd531, %fd530, %fd530;
	ld.local.f64 	%fd532, [%rd229+-8];
	mul.f64 	%fd533, %fd532, %fd532;
	sub.f64 	%fd534, %fd528, %fd533;
	mul.f64 	%fd535, %fd534, 0d4069000000000000;
	sub.f64 	%fd536, %fd535, %fd531;
	mul.f64 	%fd537, %fd528, 0d4079000000000000;
	ld.local.f64 	%fd538, [%rd229+8];
	mul.f64 	%fd539, %fd528, %fd528;
	sub.f64 	%fd540, %fd538, %fd539;
	mul.f64 	%fd541, %fd537, %fd540;
	sub.f64 	%fd542, %fd536, %fd541;
	add.s64 	%rd230, %rd11, %rd228;
	st.local.f64 	[%rd230], %fd542;
	sub.f64 	%fd543, %fd529, %fd538;
	add.f64 	%fd544, %fd543, %fd543;
	mul.f64 	%fd545, %fd540, 0d4069000000000000;
	sub.f64 	%fd546, %fd545, %fd544;
	mul.f64 	%fd547, %fd538, 0d4079000000000000;
	add.s64 	%rd733, %rd733, 2;
	ld.local.f64 	%fd548, [%rd229+16];
	mul.f64 	%fd549, %fd538, %fd538;
	sub.f64 	%fd550, %fd548, %fd549;
	mul.f64 	%fd551, %fd547, %fd550;
	sub.f64 	%fd552, %fd546, %fd551;
	st.local.f64 	[%rd230+8], %fd552;
$L__BB0_52:
	setp.eq.s64 	%p51, %rd25, 0;
	@%p51 bra 	$L__BB0_54;
	shl.b64 	%rd231, %rd733, 3;
	add.s64 	%rd232, %rd12, %rd231;
	ld.local.f64 	%fd553, [%rd232];
	mov.f64 	%fd554, 0d3FF0000000000000;
	sub.f64 	%fd555, %fd554, %fd553;
	add.f64 	%fd556, %fd555, %fd555;
	ld.local.f64 	%fd557, [%rd232+-8];
	mul.f64 	%fd558, %fd557, %fd557;
	sub.f64 	%fd559, %fd553, %fd558;
	mul.f64 	%fd560, %fd559, 0d4069000000000000;
	sub.f64 	%fd561, %fd560, %fd556;
	mul.f64 	%fd562, %fd553, 0dC079000000000000;
	ld.local.f64 	%fd563, [%rd232+8];
	mul.f64 	%fd564, %fd553, %fd553;
	sub.f64 	%fd565, %fd563, %fd564;
	fma.rn.f64 	%fd566, %fd562, %fd565, %fd561;
	add.s64 	%rd233, %rd11, %rd231;
	st.local.f64 	[%rd233], %fd566;
$L__BB0_54:
	setp.lt.s32 	%p52, %r268, 1;
	mul.wide.s32 	%rd234, %r29, 8;
	add.s64 	%rd235, %rd12, %rd234;
	ld.local.f64 	%fd568, [%rd235];
	ld.local.f64 	%fd569, [%rd235+-8];
	mul.f64 	%fd570, %fd569, %fd569;
	sub.f64 	%fd571, %fd568, %fd570;
	mul.f64 	%fd572, %fd571, 0d4069000000000000;
	add.s64 	%rd236, %rd11, %rd234;
	st.local.f64 	[%rd236], %fd572;
	mov.f64 	%fd3156, 0d0000000000000000;
	@%p52 bra 	$L__BB0_70;
	mov.f64 	%fd3156, 0d0000000000000000;
	mov.b32 	%r499, 0;
$L__BB0_56:
	setp.lt.u32 	%p53, %r29, 15;
	mul.lo.s32 	%r62, %r499, %r268;
	mov.b32 	%r502, 0;
	mov.f64 	%fd3155, 0d0000000000000000;
	@%p53 bra 	$L__BB0_59;
	mov.b32 	%r500, 0;
	mov.f64 	%fd3155, 0d0000000000000000;
$L__BB0_58:
	.pragma "nounroll";
	add.s32 	%r315, %r500, %r62;
	mul.wide.u32 	%rd237, %r315, 8;
	add.s64 	%rd238, %rd10, %rd237;
	ld.local.f64 	%fd577, [%rd238];
	mul.wide.u32 	%rd239, %r500, 8;
	add.s64 	%rd240, %rd11, %rd239;
	ld.local.v2.f64 	{%fd578, %fd579}, [%rd240];
	mul.f64 	%fd580, %fd577, %fd578;
	sub.f64 	%fd581, %fd3155, %fd580;
	ld.local.f64 	%fd582, [%rd238+8];
	mul.f64 	%fd583, %fd582, %fd579;
	sub.f64 	%fd584, %fd581, %fd583;
	ld.local.f64 	%fd585, [%rd238+16];
	ld.local.v2.f64 	{%fd586, %fd587}, [%rd240+16];
	mul.f64 	%fd588, %fd585, %fd586;
	sub.f64 	%fd589, %fd584, %fd588;
	ld.local.f64 	%fd590, [%rd238+24];
	mul.f64 	%fd591, %fd590, %fd587;
	sub.f64 	%fd592, %fd589, %fd591;
	ld.local.f64 	%fd593, [%rd238+32];
	ld.local.v2.f64 	{%fd594, %fd595}, [%rd240+32];
	mul.f64 	%fd596, %fd593, %fd594;
	sub.f64 	%fd597, %fd592, %fd596;
	ld.local.f64 	%fd598, [%rd238+40];
	mul.f64 	%fd599, %fd598, %fd595;
	sub.f64 	%fd600, %fd597, %fd599;
	ld.local.f64 	%fd601, [%rd238+48];
	ld.local.v2.f64 	{%fd602, %fd603}, [%rd240+48];
	mul.f64 	%fd604, %fd601, %fd602;
	sub.f64 	%fd605, %fd600, %fd604;
	ld.local.f64 	%fd606, [%rd238+56];
	mul.f64 	%fd607, %fd606, %fd603;
	sub.f64 	%fd608, %fd605, %fd607;
	ld.local.f64 	%fd609, [%rd238+64];
	ld.local.v2.f64 	{%fd610, %fd611}, [%rd240+64];
	mul.f64 	%fd612, %fd609, %fd610;
	sub.f64 	%fd613, %fd608, %fd612;
	ld.local.f64 	%fd614, [%rd238+72];
	mul.f64 	%fd615, %fd614, %fd611;
	sub.f64 	%fd616, %fd613, %fd615;
	ld.local.f64 	%fd617, [%rd238+80];
	ld.local.v2.f64 	{%fd618, %fd619}, [%rd240+80];
	mul.f64 	%fd620, %fd617, %fd618;
	sub.f64 	%fd621, %fd616, %fd620;
	ld.local.f64 	%fd622, [%rd238+88];
	mul.f64 	%fd623, %fd622, %fd619;
	sub.f64 	%fd624, %fd621, %fd623;
	ld.local.f64 	%fd625, [%rd238+96];
	ld.local.v2.f64 	{%fd626, %fd627}, [%rd240+96];
	mul.f64 	%fd628, %fd625, %fd626;
	sub.f64 	%fd629, %fd624, %fd628;
	ld.local.f64 	%fd630, [%rd238+104];
	mul.f64 	%fd631, %fd630, %fd627;
	sub.f64 	%fd632, %fd629, %fd631;
	ld.local.f64 	%fd633, [%rd238+112];
	ld.local.v2.f64 	{%fd634, %fd635}, [%rd240+112];
	mul.f64 	%fd636, %fd633, %fd634;
	sub.f64 	%fd637, %fd632, %fd636;
	ld.local.f64 	%fd638, [%rd238+120];
	mul.f64 	%fd639, %fd638, %fd635;
	sub.f64 	%fd3155, %fd637, %fd639;
	add.s32 	%r500, %r500, 16;
	setp.ne.s32 	%p54, %r500, %r52;
	mov.u32 	%r502, %r52;
	@%p54 bra 	$L__BB0_58;
$L__BB0_59:
	setp.eq.s32 	%p55, %r45, 0;
	@%p55 bra 	$L__BB0_69;
	setp.lt.u32 	%p56, %r46, 7;
	@%p56 bra 	$L__BB0_62;
	add.s32 	%r316, %r502, %r62;
	mul.wide.u32 	%rd241, %r316, 8;
	add.s64 	%rd242, %rd10, %rd241;
	ld.local.f64 	%fd641, [%rd242];
	cvt.u64.u32 	%rd243, %r502;
	mul.wide.u32 	%rd244, %r502, 8;
	add.s64 	%rd245, %rd11, %rd244;
	ld.local.f64 	%fd642, [%rd245];
	mul.f64 	%fd643, %fd641, %fd642;
	sub.f64 	%fd644, %fd3155, %fd643;
	cvt.u64.u32 	%rd246, %r62;
	add.s64 	%rd247, %rd243, %rd246;
	shl.b64 	%rd248, %rd247, 3;
	add.s64 	%rd249, %rd10, %rd248;
	ld.local.f64 	%fd645, [%rd249+8];
	ld.local.f64 	%fd646, [%rd245+8];
	mul.f64 	%fd647, %fd645, %fd646;
	sub.f64 	%fd648, %fd644, %fd647;
	ld.local.f64 	%fd649, [%rd249+16];
	ld.local.f64 	%fd650, [%rd245+16];
	mul.f64 	%fd651, %fd649, %fd650;
	sub.f64 	%fd652, %fd648, %fd651;
	ld.local.f64 	%fd653, [%rd249+24];
	ld.local.f64 	%fd654, [%rd245+24];
	mul.f64 	%fd655, %fd653, %fd654;
	sub.f64 	%fd656, %fd652, %fd655;
	ld.local.f64 	%fd657, [%rd249+32];
	ld.local.f64 	%fd658, [%rd245+32];
	mul.f64 	%fd659, %fd657, %fd658;
	sub.f64 	%fd660, %fd656, %fd659;
	ld.local.f64 	%fd661, [%rd249+40];
	ld.local.f64 	%fd662, [%rd245+40];
	mul.f64 	%fd663, %fd661, %fd662;
	sub.f64 	%fd664, %fd660, %fd663;
	ld.local.f64 	%fd665, [%rd249+48];
	ld.local.f64 	%fd666, [%rd245+48];
	mul.f64 	%fd667, %fd665, %fd666;
	sub.f64 	%fd668, %fd664, %fd667;
	ld.local.f64 	%fd669, [%rd249+56];
	ld.local.f64 	%fd670, [%rd245+56];
	mul.f64 	%fd671, %fd669, %fd670;
	sub.f64 	%fd3155, %fd668, %fd671;
	add.s32 	%r502, %r502, 8;
$L__BB0_62:
	setp.eq.s32 	%p57, %r47, 0;
	@%p57 bra 	$L__BB0_69;
	setp.lt.u32 	%p58, %r48, 3;
	@%p58 bra 	$L__BB0_65;
	add.s32 	%r317, %r502, %r62;
	mul.wide.u32 	%rd250, %r317, 8;
	add.s64 	%rd251, %rd10, %rd250;
	ld.local.f64 	%fd673, [%rd251];
	cvt.u64.u32 	%rd252, %r502;
	mul.wide.u32 	%rd253, %r502, 8;
	add.s64 	%rd254, %rd11, %rd253;
	ld.local.f64 	%fd674, [%rd254];
	mul.f64 	%fd675, %fd673, %fd674;
	sub.f64 	%fd676, %fd3155, %fd675;
	cvt.u64.u32 	%rd255, %r62;
	add.s64 	%rd256, %rd252, %rd255;
	shl.b64 	%rd257, %rd256, 3;
	add.s64 	%rd258, %rd10, %rd257;
	ld.local.f64 	%fd677, [%rd258+8];
	ld.local.f64 	%fd678, [%rd254+8];
	mul.f64 	%fd679, %fd677, %fd678;
	sub.f64 	%fd680, %fd676, %fd679;
	ld.local.f64 	%fd681, [%rd258+16];
	ld.local.f64 	%fd682, [%rd254+16];
	mul.f64 	%fd683, %fd681, %fd682;
	sub.f64 	%fd684, %fd680, %fd683;
	ld.local.f64 	%fd685, [%rd258+24];
	ld.local.f64 	%fd686, [%rd254+24];
	mul.f64 	%fd687, %fd685, %fd686;
	sub.f64 	%fd3155, %fd684, %fd687;
	add.s32 	%r502, %r502, 4;
$L__BB0_65:
	setp.eq.s32 	%p59, %r44, 0;
	@%p59 bra 	$L__BB0_69;
	setp.eq.s32 	%p60, %r44, 1;
	add.s32 	%r318, %r502, %r62;
	mul.wide.u32 	%rd259, %r318, 8;
	add.s64 	%rd260, %rd10, %rd259;
	ld.local.f64 	%fd688, [%rd260];
	cvt.u64.u32 	%rd39, %r502;
	mul.wide.u32 	%rd261, %r502, 8;
	add.s64 	%rd40, %rd11, %rd261;
	ld.local.f64 	%fd689, [%rd40];
	mul.f64 	%fd690, %fd688, %fd689;
	sub.f64 	%fd3155, %fd3155, %fd690;
	@%p60 bra 	$L__BB0_69;
	setp.eq.s32 	%p61, %r44, 2;
	cvt.u64.u32 	%rd262, %r62;
	add.s64 	%rd263, %rd39, %rd262;
	shl.b64 	%rd264, %rd263, 3;
	add.s64 	%rd41, %rd10, %rd264;
	ld.local.f64 	%fd691, [%rd41+8];
	ld.local.f64 	%fd692, [%rd40+8];
	mul.f64 	%fd693, %fd691, %fd692;
	sub.f64 	%fd3155, %fd3155, %fd693;
	@%p61 bra 	$L__BB0_69;
	ld.local.f64 	%fd694, [%rd41+16];
	ld.local.f64 	%fd695, [%rd40+16];
	mul.f64 	%fd696, %fd694, %fd695;
	sub.f64 	%fd3155, %fd3155, %fd696;
$L__BB0_69:
	mul.wide.u32 	%rd265, %r499, 8;
	add.s64 	%rd266, %rd14, %rd265;
	st.local.f64 	[%rd266], %fd3155;
	add.s64 	%rd267, %rd11, %rd265;
	ld.local.f64 	%fd697, [%rd267];
	fma.rn.f64 	%fd3156, %fd697, %fd3155, %fd3156;
	add.s32 	%r499, %r499, 1;
	setp.ne.s32 	%p62, %r499, %r268;
	@%p62 bra 	$L__BB0_56;
$L__BB0_70:
	setp.le.f64 	%p63, %fd3142, 0d3D719799812DEA11;
	abs.f64 	%fd699, %fd3156;
	setp.le.f64 	%p64, %fd699, %fd16;
	or.pred  	%p65, %p64, %p63;
	mov.f64 	%fd3220, 0d0000000000000000;
	@%p65 bra 	$L__BB0_217;
	mul.f64 	%fd701, %fd3156, 0d3FC5C28F5C28F5C3;
	mov.f64 	%fd702, 0d3D719799812DEA11;
	sub.f64 	%fd703, %fd702, %fd3142;
	div.rn.f64 	%fd42, %fd703, %fd701;
	setp.lt.f64 	%p66, %fd42, 0d0000000000000000;
	selp.f64 	%fd704, 0d0000000000000000, 0d3FF0000000000000, %p66;
	mul.f64 	%fd705, %fd42, 0d3FE4CCCCCCCCCCCD;
	min.f64 	%fd3157, %fd704, %fd705;
	mul.f64 	%fd706, %fd3156, 0d3FEBD70A3D70A3D7;
	abs.f64 	%fd44, %fd706;
	mov.b64 	%rd736, 0;
	mov.f64 	%fd3158, 0d0000000000000000;
	mov.f64 	%fd3159, %fd3142;
	mov.f64 	%fd3160, %fd3156;
$L__BB0_72:
	mov.f64 	%fd3220, %fd3157;
	add.s64 	%rd741, %rd736, 1;
	@%p52 bra 	$L__BB0_86;
	setp.lt.u32 	%p68, %r29, 15;
	mov.b32 	%r505, 0;
	@%p68 bra 	$L__BB0_76;
	mov.b32 	%r507, 0;
$L__BB0_75:
	.pragma "nounroll";
	mul.wide.u32 	%rd269, %r507, 8;
	add.s64 	%rd270, %rd12, %rd269;
	ld.local.v2.f64 	{%fd707, %fd708}, [%rd270];
	add.s64 	%rd271, %rd14, %rd269;
	ld.local.v2.f64 	{%fd709, %fd710}, [%rd271];
	fma.rn.f64 	%fd711, %fd3220, %fd709, %fd707;
	add.s64 	%rd272, %rd8, %rd269;
	fma.rn.f64 	%fd712, %fd3220, %fd710, %fd708;
	st.local.v2.f64 	[%rd272], {%fd711, %fd712};
	ld.local.v2.f64 	{%fd713, %fd714}, [%rd270+16];
	ld.local.v2.f64 	{%fd715, %fd716}, [%rd271+16];
	fma.rn.f64 	%fd717, %fd3220, %fd715, %fd713;
	fma.rn.f64 	%fd718, %fd3220, %fd716, %fd714;
	st.local.v2.f64 	[%rd272+16], {%fd717, %fd718};
	ld.local.v2.f64 	{%fd719, %fd720}, [%rd270+32];
	ld.local.v2.f64 	{%fd721, %fd722}, [%rd271+32];
	fma.rn.f64 	%fd723, %fd3220, %fd721, %fd719;
	fma.rn.f64 	%fd724, %fd3220, %fd722, %fd720;
	st.local.v2.f64 	[%rd272+32], {%fd723, %fd724};
	ld.local.v2.f64 	{%fd725, %fd726}, [%rd270+48];
	ld.local.v2.f64 	{%fd727, %fd728}, [%rd271+48];
	fma.rn.f64 	%fd729, %fd3220, %fd727, %fd725;
	fma.rn.f64 	%fd730, %fd3220, %fd728, %fd726;
	st.local.v2.f64 	[%rd272+48], {%fd729, %fd730};
	ld.local.v2.f64 	{%fd731, %fd732}, [%rd270+64];
	ld.local.v2.f64 	{%fd733, %fd734}, [%rd271+64];
	fma.rn.f64 	%fd735, %fd3220, %fd733, %fd731;
	fma.rn.f64 	%fd736, %fd3220, %fd734, %fd732;
	st.local.v2.f64 	[%rd272+64], {%fd735, %fd736};
	ld.local.v2.f64 	{%fd737, %fd738}, [%rd270+80];
	ld.local.v2.f64 	{%fd739, %fd740}, [%rd271+80];
	fma.rn.f64 	%fd741, %fd3220, %fd739, %fd737;
	fma.rn.f64 	%fd742, %fd3220, %fd740, %fd738;
	st.local.v2.f64 	[%rd272+80], {%fd741, %fd742};
	ld.local.v2.f64 	{%fd743, %fd744}, [%rd270+96];
	ld.local.v2.f64 	{%fd745, %fd746}, [%rd271+96];
	fma.rn.f64 	%fd747, %fd3220, %fd745, %fd743;
	fma.rn.f64 	%fd748, %fd3220, %fd746, %fd744;
	st.local.v2.f64 	[%rd272+96], {%fd747, %fd748};
	ld.local.v2.f64 	{%fd749, %fd750}, [%rd270+112];
	ld.local.v2.f64 	{%fd751, %fd752}, [%rd271+112];
	fma.rn.f64 	%fd753, %fd3220, %fd751, %fd749;
	fma.rn.f64 	%fd754, %fd3220, %fd752, %fd750;
	st.local.v2.f64 	[%rd272+112], {%fd753, %fd754};
	add.s32 	%r507, %r507, 16;
	setp.eq.s32 	%p69, %r507, %r52;
	mov.u32 	%r505, %r52;
	@%p69 bra 	$L__BB0_76;
	bra.uni 	$L__BB0_75;
$L__BB0_76:
	setp.eq.s32 	%p70, %r45, 0;
	@%p70 bra 	$L__BB0_86;
	setp.lt.u32 	%p71, %r46, 7;
	@%p71 bra 	$L__BB0_79;
	mul.wide.u32 	%rd273, %r505, 8;
	add.s64 	%rd274, %rd12, %rd273;
	ld.local.f64 	%fd755, [%rd274];
	add.s64 	%rd275, %rd14, %rd273;
	ld.local.f64 	%fd756, [%rd275];
	fma.rn.f64 	%fd757, %fd3220, %fd756, %fd755;
	add.s64 	%rd276, %rd8, %rd273;
	st.local.f64 	[%rd276], %fd757;
	ld.local.f64 	%fd758, [%rd274+8];
	ld.local.f64 	%fd759, [%rd275+8];
	fma.rn.f64 	%fd760, %fd3220, %fd759, %fd758;
	st.local.f64 	[%rd276+8], %fd760;
	ld.local.f64 	%fd761, [%rd274+16];
	ld.local.f64 	%fd762, [%rd275+16];
	fma.rn.f64 	%fd763, %fd3220, %fd762, %fd761;
	st.local.f64 	[%rd276+16], %fd763;
	ld.local.f64 	%fd764, [%rd274+24];
	ld.local.f64 	%fd765, [%rd275+24];
	fma.rn.f64 	%fd766, %fd3220, %fd765, %fd764;
	st.local.f64 	[%rd276+24], %fd766;
	ld.local.f64 	%fd767, [%rd274+32];
	ld.local.f64 	%fd768, [%rd275+32];
	fma.rn.f64 	%fd769, %fd3220, %fd768, %fd767;
	st.local.f64 	[%rd276+32], %fd769;
	ld.local.f64 	%fd770, [%rd274+40];
	ld.local.f64 	%fd771, [%rd275+40];
	fma.rn.f64 	%fd772, %fd3220, %fd771, %fd770;
	st.local.f64 	[%rd276+40], %fd772;
	ld.local.f64 	%fd773, [%rd274+48];
	ld.local.f64 	%fd774, [%rd275+48];
	fma.rn.f64 	%fd775, %fd3220, %fd774, %fd773;
	st.local.f64 	[%rd276+48], %fd775;
	ld.local.f64 	%fd776, [%rd274+56];
	ld.local.f64 	%fd777, [%rd275+56];
	fma.rn.f64 	%fd778, %fd3220, %fd777, %fd776;
	st.local.f64 	[%rd276+56], %fd778;
	add.s32 	%r505, %r505, 8;
$L__BB0_79:
	setp.eq.s32 	%p72, %r47, 0;
	@%p72 bra 	$L__BB0_86;
	setp.lt.u32 	%p73, %r48, 3;
	@%p73 bra 	$L__BB0_82;
	mul.wide.u32 	%rd277, %r505, 8;
	add.s64 	%rd278, %rd12, %rd277;
	ld.local.f64 	%fd779, [%rd278];
	add.s64 	%rd279, %rd14, %rd277;
	ld.local.f64 	%fd780, [%rd279];
	fma.rn.f64 	%fd781, %fd3220, %fd780, %fd779;
	add.s64 	%rd280, %rd8, %rd277;
	st.local.f64 	[%rd280], %fd781;
	ld.local.f64 	%fd782, [%rd278+8];
	ld.local.f64 	%fd783, [%rd279+8];
	fma.rn.f64 	%fd784, %fd3220, %fd783, %fd782;
	st.local.f64 	[%rd280+8], %fd784;
	ld.local.f64 	%fd785, [%rd278+16];
	ld.local.f64 	%fd786, [%rd279+16];
	fma.rn.f64 	%fd787, %fd3220, %fd786, %fd785;
	st.local.f64 	[%rd280+16], %fd787;
	ld.local.f64 	%fd788, [%rd278+24];
	ld.local.f64 	%fd789, [%rd279+24];
	fma.rn.f64 	%fd790, %fd3220, %fd789, %fd788;
	st.local.f64 	[%rd280+24], %fd790;
	add.s32 	%r505, %r505, 4;
$L__BB0_82:
	setp.eq.s32 	%p74, %r44, 0;
	@%p74 bra 	$L__BB0_86;
	setp.eq.s32 	%p75, %r44, 1;
	mul.wide.u32 	%rd281, %r505, 8;
	add.s64 	%rd44, %rd12, %rd281;
	ld.local.f64 	%fd791, [%rd44];
	add.s64 	%rd45, %rd14, %rd281;
	ld.local.f64 	%fd792, [%rd45];
	fma.rn.f64 	%fd793, %fd3220, %fd792, %fd791;
	add.s64 	%rd46, %rd8, %rd281;
	st.local.f64 	[%rd46], %fd793;
	@%p75 bra 	$L__BB0_86;
	setp.eq.s32 	%p76, %r44, 2;
	ld.local.f64 	%fd794, [%rd44+8];
	ld.local.f64 	%fd795, [%rd45+8];
	fma.rn.f64 	%fd796, %fd3220, %fd795, %fd794;
	st.local.f64 	[%rd46+8], %fd796;
	@%p76 bra 	$L__BB0_86;
	ld.local.f64 	%fd797, [%rd44+16];
	ld.local.f64 	%fd798, [%rd45+16];
	fma.rn.f64 	%fd799, %fd3220, %fd798, %fd797;
	st.local.f64 	[%rd46+16], %fd799;
$L__BB0_86:
	setp.lt.s32 	%p77, %r268, 2;
	mov.f64 	%fd3169, 0d0000000000000000;
	@%p77 bra 	$L__BB0_98;
	setp.lt.u32 	%p78, %r42, 7;
	mov.f64 	%fd3169, 0d0000000000000000;
	mov.b32 	%r510, 0;
	@%p78 bra 	$L__BB0_90;
	ld.local.f64 	%fd3161, [%rd8];
	mov.f64 	%fd3169, 0d0000000000000000;
	mov.b32 	%r508, 0;
$L__BB0_89:
	.pragma "nounroll";
	mul.wide.u32 	%rd282, %r508, 8;
	add.s64 	%rd283, %rd8, %rd282;
	ld.local.f64 	%fd804, [%rd283+8];
	mul.f64 	%fd805, %fd3161, %fd3161;
	sub.f64 	%fd806, %fd804, %fd805;
	mul.f64 	%fd807, %fd806, %fd806;
	mul.f64 	%fd808, %fd807, 0d4059000000000000;
	mov.f64 	%fd809, 0d3FF0000000000000;
	sub.f64 	%fd810, %fd809, %fd3161;
	fma.rn.f64 	%fd811, %fd810, %fd810, %fd808;
	add.f64 	%fd812, %fd3169, %fd811;
	ld.local.v2.f64 	{%fd813, %fd814}, [%rd283+16];
	mul.f64 	%fd815, %fd804, %fd804;
	sub.f64 	%fd816, %fd813, %fd815;
	mul.f64 	%fd817, %fd816, %fd816;
	mul.f64 	%fd818, %fd817, 0d4059000000000000;
	sub.f64 	%fd819, %fd809, %fd804;
	fma.rn.f64 	%fd820, %fd819, %fd819, %fd818;
	add.f64 	%fd821, %fd812, %fd820;
	mul.f64 	%fd822, %fd813, %fd813;
	sub.f64 	%fd823, %fd814, %fd822;
	mul.f64 	%fd824, %fd823, %fd823;
	mul.f64 	%fd825, %fd824, 0d4059000000000000;
	sub.f64 	%fd826, %fd809, %fd813;
	fma.rn.f64 	%fd827, %fd826, %fd826, %fd825;
	add.f64 	%fd828, %fd821, %fd827;
	ld.local.v2.f64 	{%fd829, %fd830}, [%rd283+32];
	mul.f64 	%fd831, %fd814, %fd814;
	sub.f64 	%fd832, %fd829, %fd831;
	mul.f64 	%fd833, %fd832, %fd832;
	mul.f64 	%fd834, %fd833, 0d4059000000000000;
	sub.f64 	%fd835, %fd809, %fd814;
	fma.rn.f64 	%fd836, %fd835, %fd835, %fd834;
	add.f64 	%fd837, %fd828, %fd836;
	mul.f64 	%fd838, %fd829, %fd829;
	sub.f64 	%fd839, %fd830, %fd838;
	mul.f64 	%fd840, %fd839, %fd839;
	mul.f64 	%fd841, %fd840, 0d4059000000000000;
	sub.f64 	%fd842, %fd809, %fd829;
	fma.rn.f64 	%fd843, %fd842, %fd842, %fd841;
	add.f64 	%fd844, %fd837, %fd843;
	ld.local.v2.f64 	{%fd845, %fd846}, [%rd283+48];
	mul.f64 	%fd847, %fd830, %fd830;
	sub.f64 	%fd848, %fd845, %fd847;
	mul.f64 	%fd849, %fd848, %fd848;
	mul.f64 	%fd850, %fd849, 0d4059000000000000;
	sub.f64 	%fd851, %fd809, %fd830;
	fma.rn.f64 	%fd852, %fd851, %fd851, %fd850;
	add.f64 	%fd853, %fd844, %fd852;
	mul.f64 	%fd854, %fd845, %fd845;
	sub.f64 	%fd855, %fd846, %fd854;
	mul.f64 	%fd856, %fd855, %fd855;
	mul.f64 	%fd857, %fd856, 0d4059000000000000;
	sub.f64 	%fd858, %fd809, %fd845;
	fma.rn.f64 	%fd859, %fd858, %fd858, %fd857;
	add.f64 	%fd860, %fd853, %fd859;
	add.s32 	%r508, %r508, 8;
	ld.local.f64 	%fd3161, [%rd283+64];
	mul.f64 	%fd861, %fd846, %fd846;
	sub.f64 	%fd862, %fd3161, %fd861;
	mul.f64 	%fd863, %fd862, %fd862;
	mul.f64 	%fd864, %fd863, 0d4059000000000000;
	sub.f64 	%fd865, %fd809, %fd846;
	fma.rn.f64 	%fd866, %fd865, %fd865, %fd864;
	add.f64 	%fd3169, %fd860, %fd866;
	setp.ne.s32 	%p79, %r508, %r54;
	mov.u32 	%r510, %r54;
	@%p79 bra 	$L__BB0_89;
$L__BB0_90:
	setp.eq.s32 	%p80, %r53, 0;
	@%p80 bra 	$L__BB0_98;
	setp.lt.u32 	%p81, %r49, 3;
	@%p81 bra 	$L__BB0_93;
	mul.wide.u32 	%rd284, %r510, 8;
	add.s64 	%rd285, %rd8, %rd284;
	ld.local.f64 	%fd868, [%rd285+8];
	ld.local.f64 	%fd869, [%rd285];
	mul.f64 	%fd870, %fd869, %fd869;
	sub.f64 	%fd871, %fd868, %fd870;
	mul.f64 	%fd872, %fd871, %fd871;
	mul.f64 	%fd873, %fd872, 0d4059000000000000;
	mov.f64 	%fd874, 0d3FF0000000000000;
	sub.f64 	%fd875, %fd874, %fd869;
	fma.rn.f64 	%fd876, %fd875, %fd875, %fd873;
	add.f64 	%fd877, %fd3169, %fd876;
	ld.local.f64 	%fd878, [%rd285+16];
	mul.f64 	%fd879, %fd868, %fd868;
	sub.f64 	%fd880, %fd878, %fd879;
	mul.f64 	%fd881, %fd880, %fd880;
	mul.f64 	%fd882, %fd881, 0d4059000000000000;
	sub.f64 	%fd883, %fd874, %fd868;
	fma.rn.f64 	%fd884, %fd883, %fd883, %fd882;
	add.f64 	%fd885, %fd877, %fd884;
	ld.local.f64 	%fd886, [%rd285+24];
	mul.f64 	%fd887, %fd878, %fd878;
	sub.f64 	%fd888, %fd886, %fd887;
	mul.f64 	%fd889, %fd888, %fd888;
	mul.f64 	%fd890, %fd889, 0d4059000000000000;
	sub.f64 	%fd891, %fd874, %fd878;
	fma.rn.f64 	%fd892, %fd891, %fd891, %fd890;
	add.f64 	%fd893, %fd885, %fd892;
	add.s32 	%r510, %r510, 4;
	ld.local.f64 	%fd894, [%rd285+32];
	mul.f64 	%fd895, %fd886, %fd886;
	sub.f64 	%fd896, %fd894, %fd895;
	mul.f64 	%fd897, %fd896, %fd896;
	mul.f64 	%fd898, %fd897, 0d4059000000000000;
	sub.f64 	%fd899, %fd874, %fd886;
	fma.rn.f64 	%fd900, %fd899, %fd899, %fd898;
	add.f64 	%fd3169, %fd893, %fd900;
$L__BB0_93:
	setp.eq.s32 	%p82, %r55, 0;
	@%p82 bra 	$L__BB0_98;
	setp.eq.s32 	%p83, %r50, 0;
	@%p83 bra 	$L__BB0_96;
	mul.wide.u32 	%rd286, %r510, 8;
	add.s64 	%rd287, %rd8, %rd286;
	ld.local.f64 	%fd902, [%rd287+8];
	ld.local.f64 	%fd903, [%rd287];
	mul.f64 	%fd904, %fd903, %fd903;
	sub.f64 	%fd905, %fd902, %fd904;
	mul.f64 	%fd906, %fd905, %fd905;
	mul.f64 	%fd907, %fd906, 0d4059000000000000;
	mov.f64 	%fd908, 0d3FF0000000000000;
	sub.f64 	%fd909, %fd908, %fd903;
	fma.rn.f64 	%fd910, %fd909, %fd909, %fd907;
	add.f64 	%fd911, %fd3169, %fd910;
	add.s32 	%r510, %r510, 2;
	ld.local.f64 	%fd912, [%rd287+16];
	mul.f64 	%fd913, %fd902, %fd902;
	sub.f64 	%fd914, %fd912, %fd913;
	mul.f64 	%fd915, %fd914, %fd914;
	mul.f64 	%fd916, %fd915, 0d4059000000000000;
	sub.f64 	%fd917, %fd908, %fd902;
	fma.rn.f64 	%fd918, %fd917, %fd917, %fd916;
	add.f64 	%fd3169, %fd911, %fd918;
$L__BB0_96:
	setp.eq.s32 	%p84, %r56, 0;
	@%p84 bra 	$L__BB0_98;
	mul.wide.u32 	%rd288, %r510, 8;
	add.s64 	%rd289, %rd8, %rd288;
	ld.local.f64 	%fd919, [%rd289+8];
	ld.local.f64 	%fd920, [%rd289];
	mul.f64 	%fd921, %fd920, %fd920;
	sub.f64 	%fd922, %fd919, %fd921;
	mul.f64 	%fd923, %fd922, %fd922;
	mul.f64 	%fd924, %fd923, 0d4059000000000000;
	mov.f64 	%fd925, 0d3FF0000000000000;
	sub.f64 	%fd926, %fd925, %fd920;
	fma.rn.f64 	%fd927, %fd926, %fd926, %fd924;
	add.f64 	%fd3169, %fd3169, %fd927;
$L__BB0_98:
	ld.local.v2.f64 	{%fd3172, %fd3171}, [%rd8];
	mov.f64 	%fd928, 0d3FF0000000000000;
	sub.f64 	%fd929, %fd928, %fd3172;
	mul.f64 	%fd930, %fd3172, 0dC079000000000000;
	mul.f64 	%fd931, %fd3172, %fd3172;
	sub.f64 	%fd932, %fd3171, %fd931;
	mul.f64 	%fd933, %fd930, %fd932;
	add.f64 	%fd934, %fd929, %fd929;
	sub.f64 	%fd935, %fd933, %fd934;
	st.local.f64 	[%rd9], %fd935;
	@%p44 bra 	$L__BB0_110;
	setp.lt.u64 	%p86, %rd19, 7;
	mov.b64 	%rd739, 1;
	@%p86 bra 	$L__BB0_102;
	mov.b64 	%rd737, 1;
$L__BB0_101:
	.pragma "nounroll";
	mov.f64 	%fd936, 0d3FF0000000000000;
	sub.f64 	%fd937, %fd936, %fd3171;
	add.f64 	%fd938, %fd937, %fd937;
	mul.f64 	%fd939, %fd3172, %fd3172;
	sub.f64 	%fd940, %fd3171, %fd939;
	mul.f64 	%fd941, %fd940, 0d4069000000000000;
	sub.f64 	%fd942, %fd941, %fd938;
	mul.f64 	%fd943, %fd3171, 0d4079000000000000;
	shl.b64 	%rd292, %rd737, 3;
	add.s64 	%rd293, %rd8, %rd292;
	ld.local.v2.f64 	{%fd944, %fd945}, [%rd293+8];
	mul.f64 	%fd946, %fd3171, %fd3171;
	sub.f64 	%fd947, %fd944, %fd946;
	mul.f64 	%fd948, %fd943, %fd947;
	sub.f64 	%fd949, %fd942, %fd948;
	add.s64 	%rd294, %rd9, %rd292;
	st.local.f64 	[%rd294], %fd949;
	sub.f64 	%fd950, %fd936, %fd944;
	add.f64 	%fd951, %fd950, %fd950;
	mul.f64 	%fd952, %fd947, 0d4069000000000000;
	sub.f64 	%fd953, %fd952, %fd951;
	mul.f64 	%fd954, %fd944, 0d4079000000000000;
	mul.f64 	%fd955, %fd944, %fd944;
	sub.f64 	%fd956, %fd945, %fd955;
	mul.f64 	%fd957, %fd954, %fd956;
	sub.f64 	%fd958, %fd953, %fd957;
	sub.f64 	%fd959, %fd936, %fd945;
	add.f64 	%fd960, %fd959, %fd959;
	mul.f64 	%fd961, %fd956, 0d4069000000000000;
	sub.f64 	%fd962, %fd961, %fd960;
	mul.f64 	%fd963, %fd945, 0d4079000000000000;
	ld.local.v2.f64 	{%fd964, %fd965}, [%rd293+24];
	mul.f64 	%fd966, %fd945, %fd945;
	sub.f64 	%fd967, %fd964, %fd966;
	mul.f64 	%fd968, %fd963, %fd967;
	sub.f64 	%fd969, %fd962, %fd968;
	st.local.v2.f64 	[%rd294+8], {%fd958, %fd969};
	sub.f64 	%fd970, %fd936, %fd964;
	add.f64 	%fd971, %fd970, %fd970;
	mul.f64 	%fd972, %fd967, 0d4069000000000000;
	sub.f64 	%fd973, %fd972, %fd971;
	mul.f64 	%fd974, %fd964, 0d4079000000000000;
	mul.f64 	%fd975, %fd964, %fd964;
	sub.f64 	%fd976, %fd965, %fd975;
	mul.f64 	%fd977, %fd974, %fd976;
	sub.f64 	%fd978, %fd973, %fd977;
	sub.f64 	%fd979, %fd936, %fd965;
	add.f64 	%fd980, %fd979, %fd979;
	mul.f64 	%fd981, %fd976, 0d4069000000000000;
	sub.f64 	%fd982, %fd981, %fd980;
	mul.f64 	%fd983, %fd965, 0d4079000000000000;
	ld.local.v2.f64 	{%fd984, %fd985}, [%rd293+40];
	mul.f64 	%fd986, %fd965, %fd965;
	sub.f64 	%fd987, %fd984, %fd986;
	mul.f64 	%fd988, %fd983, %fd987;
	sub.f64 	%fd989, %fd982, %fd988;
	st.local.v2.f64 	[%rd294+24], {%fd978, %fd989};
	sub.f64 	%fd990, %fd936, %fd984;
	add.f64 	%fd991, %fd990, %fd990;
	mul.f64 	%fd992, %fd987, 0d4069000000000000;
	sub.f64 	%fd993, %fd992, %fd991;
	mul.f64 	%fd994, %fd984, 0d4079000000000000;
	mul.f64 	%fd995, %fd984, %fd984;
	sub.f64 	%fd996, %fd985, %fd995;
	mul.f64 	%fd997, %fd994, %fd996;
	sub.f64 	%fd998, %fd993, %fd997;
	sub.f64 	%fd999, %fd936, %fd985;
	add.f64 	%fd1000, %fd999, %fd999;
	mul.f64 	%fd1001, %fd996, 0d4069000000000000;
	sub.f64 	%fd1002, %fd1001, %fd1000;
	mul.f64 	%fd1003, %fd985, 0d4079000000000000;
	ld.local.v2.f64 	{%fd3172, %fd3171}, [%rd293+56];
	mul.f64 	%fd1004, %fd985, %fd985;
	sub.f64 	%fd1005, %fd3172, %fd1004;
	mul.f64 	%fd1006, %fd1003, %fd1005;
	sub.f64 	%fd1007, %fd1002, %fd1006;
	st.local.v2.f64 	[%rd294+40], {%fd998, %fd1007};
	sub.f64 	%fd1008, %fd936, %fd3172;
	add.f64 	%fd1009, %fd1008, %fd1008;
	mul.f64 	%fd1010, %fd1005, 0d4069000000000000;
	sub.f64 	%fd1011, %fd1010, %fd1009;
	mul.f64 	%fd1012, %fd3172, 0d4079000000000000;
	add.s64 	%rd739, %rd737, 8;
	mul.f64 	%fd1013, %fd3172, %fd3172;
	sub.f64 	%fd1014, %fd3171, %fd1013;
	mul.f64 	%fd1015, %fd1012, %fd1014;
	sub.f64 	%fd1016, %fd1011, %fd1015;
	st.local.f64 	[%rd294+56], %fd1016;
	add.s64 	%rd295, %rd737, 7;
	setp.ne.s64 	%p87, %rd295, %rd23;
	mov.u64 	%rd737, %rd739;
	@%p87 bra 	$L__BB0_101;
$L__BB0_102:
	setp.eq.s64 	%p88, %rd22, 0;
	@%p88 bra 	$L__BB0_110;
	setp.lt.u64 	%p89, %rd20, 3;
	@%p89 bra 	$L__BB0_105;
	shl.b64 	%rd296, %rd739, 3;
	add.s64 	%rd297, %rd8, %rd296;
	ld.local.f64 	%fd1017, [%rd297];
	mov.f64 	%fd1018, 0d3FF0000000000000;
	sub.f64 	%fd1019, %fd1018, %fd1017;
	add.f64 	%fd1020, %fd1019, %fd1019;
	mul.f64 	%fd1021, %fd3172, %fd3172;
	sub.f64 	%fd1022, %fd1017, %fd1021;
	mul.f64 	%fd1023, %fd1022, 0d4069000000000000;
	sub.f64 	%fd1024, %fd1023, %fd1020;
	mul.f64 	%fd1025, %fd1017, 0d4079000000000000;
	ld.local.f64 	%fd1026, [%rd297+8];
	mul.f64 	%fd1027, %fd1017, %fd1017;
	sub.f64 	%fd1028, %fd1026, %fd1027;
	mul.f64 	%fd1029, %fd1025, %fd1028;
	sub.f64 	%fd1030, %fd1024, %fd1029;
	add.s64 	%rd298, %rd9, %rd296;
	st.local.f64 	[%rd298], %fd1030;
	sub.f64 	%fd1031, %fd1018, %fd1026;
	add.f64 	%fd1032, %fd1031, %fd1031;
	mul.f64 	%fd1033, %fd1028, 0d4069000000000000;
	sub.f64 	%fd1034, %fd1033, %fd1032;
	mul.f64 	%fd1035, %fd1026, 0d4079000000000000;
	ld.local.f64 	%fd1036, [%rd297+16];
	mul.f64 	%fd1037, %fd1026, %fd1026;
	sub.f64 	%fd1038, %fd1036, %fd1037;
	mul.f64 	%fd1039, %fd1035, %fd1038;
	sub.f64 	%fd1040, %fd1034, %fd1039;
	st.local.f64 	[%rd298+8], %fd1040;
	sub.f64 	%fd1041, %fd1018, %fd1036;
	add.f64 	%fd1042, %fd1041, %fd1041;
	mul.f64 	%fd1043, %fd1038, 0d4069000000000000;
	sub.f64 	%fd1044, %fd1043, %fd1042;
	mul.f64 	%fd1045, %fd1036, 0d4079000000000000;
	ld.local.f64 	%fd1046, [%rd297+24];
	mul.f64 	%fd1047, %fd1036, %fd1036;
	sub.f64 	%fd1048, %fd1046, %fd1047;
	mul.f64 	%fd1049, %fd1045, %fd1048;
	sub.f64 	%fd1050, %fd1044, %fd1049;
	st.local.f64 	[%rd298+16], %fd1050;
	sub.f64 	%fd1051, %fd1018, %fd1046;
	add.f64 	%fd1052, %fd1051, %fd1051;
	mul.f64 	%fd1053, %fd1048, 0d4069000000000000;
	sub.f64 	%fd1054, %fd1053, %fd1052;
	mul.f64 	%fd1055, %fd1046, 0d4079000000000000;
	add.s64 	%rd739, %rd739, 4;
	ld.local.f64 	%fd1056, [%rd297+32];
	mul.f64 	%fd1057, %fd1046, %fd1046;
	sub.f64 	%fd1058, %fd1056, %fd1057;
	mul.f64 	%fd1059, %fd1055, %fd1058;
	sub.f64 	%fd1060, %fd1054, %fd1059;
	st.local.f64 	[%rd298+24], %fd1060;
$L__BB0_105:
	setp.eq.s64 	%p90, %rd24, 0;
	@%p90 bra 	$L__BB0_110;
	setp.eq.s64 	%p91, %rd21, 0;
	@%p91 bra 	$L__BB0_108;
	shl.b64 	%rd299, %rd739, 3;
	add.s64 	%rd300, %rd8, %rd299;
	ld.local.f64 	%fd1061, [%rd300];
	mov.f64 	%fd1062, 0d3FF0000000000000;
	sub.f64 	%fd1063, %fd1062, %fd1061;
	add.f64 	%fd1064, %fd1063, %fd1063;
	ld.local.f64 	%fd1065, [%rd300+-8];
	mul.f64 	%fd1066, %fd1065, %fd1065;
	sub.f64 	%fd1067, %fd1061, %fd1066;
	mul.f64 	%fd1068, %fd1067, 0d4069000000000000;
	sub.f64 	%fd1069, %fd1068, %fd1064;
	mul.f64 	%fd1070, %fd1061, 0d4079000000000000;
	ld.local.f64 	%fd1071, [%rd300+8];
	mul.f64 	%fd1072, %fd1061, %fd1061;
	sub.f64 	%fd1073, %fd1071, %fd1072;
	mul.f64 	%fd1074, %fd1070, %fd1073;
	sub.f64 	%fd1075, %fd1069, %fd1074;
	add.s64 	%rd301, %rd9, %rd299;
	st.local.f64 	[%rd301], %fd1075;
	sub.f64 	%fd1076, %fd1062, %fd1071;
	add.f64 	%fd1077, %fd1076, %fd1076;
	mul.f64 	%fd1078, %fd1073, 0d4069000000000000;
	sub.f64 	%fd1079, %fd1078, %fd1077;
	mul.f64 	%fd1080, %fd1071, 0d4079000000000000;
	add.s64 	%rd739, %rd739, 2;
	ld.local.f64 	%fd1081, [%rd300+16];
	mul.f64 	%fd1082, %fd1071, %fd1071;
	sub.f64 	%fd1083, %fd1081, %fd1082;
	mul.f64 	%fd1084, %fd1080, %fd1083;
	sub.f64 	%fd1085, %fd1079, %fd1084;
	st.local.f64 	[%rd301+8], %fd1085;
$L__BB0_108:
	setp.eq.s64 	%p92, %rd25, 0;
	@%p92 bra 	$L__BB0_110;
	shl.b64 	%rd302, %rd739, 3;
	add.s64 	%rd303, %rd8, %rd302;
	ld.local.f64 	%fd1086, [%rd303];
	mov.f64 	%fd1087, 0d3FF0000000000000;
	sub.f64 	%fd1088, %fd1087, %fd1086;
	add.f64 	%fd1089, %fd1088, %fd1088;
	ld.local.f64 	%fd1090, [%rd303+-8];
	mul.f64 	%fd1091, %fd1090, %fd1090;
	sub.f64 	%fd1092, %fd1086, %fd1091;
	mul.f64 	%fd1093, %fd1092, 0d4069000000000000;
	sub.f64 	%fd1094, %fd1093, %fd1089;
	mul.f64 	%fd1095, %fd1086, 0dC079000000000000;
	ld.local.f64 	%fd1096, [%rd303+8];
	mul.f64 	%fd1097, %fd1086, %fd1086;
	sub.f64 	%fd1098, %fd1096, %fd1097;
	fma.rn.f64 	%fd1099, %fd1095, %fd1098, %fd1094;
	add.s64 	%rd304, %rd9, %rd302;
	st.local.f64 	[%rd304], %fd1099;
$L__BB0_110:
	mul.wide.s32 	%rd305, %r29, 8;
	add.s64 	%rd306, %rd8, %rd305;
	ld.local.f64 	%fd1101, [%rd306];
	ld.local.f64 	%fd1102, [%rd306+-8];
	mul.f64 	%fd1103, %fd1102, %fd1102;
	sub.f64 	%fd1104, %fd1101, %fd1103;
	mul.f64 	%fd1105, %fd1104, 0d4069000000000000;
	add.s64 	%rd307, %rd9, %rd305;
	st.local.f64 	[%rd307], %fd1105;
	mov.f64 	%fd3180, 0d0000000000000000;
	@%p52 bra 	$L__BB0_124;
	setp.lt.u32 	%p94, %r29, 15;
	mov.f64 	%fd3180, 0d0000000000000000;
	mov.b32 	%r514, 0;
	@%p94 bra 	$L__BB0_114;
	mov.f64 	%fd3180, 0d0000000000000000;
	mov.b32 	%r512, 0;
$L__BB0_113:
	.pragma "nounroll";
	mul.wide.u32 	%rd308, %r512, 8;
	add.s64 	%rd309, %rd9, %rd308;
	ld.local.v2.f64 	{%fd1109, %fd1110}, [%rd309];
	add.s64 	%rd310, %rd14, %rd308;
	ld.local.v2.f64 	{%fd1111, %fd1112}, [%rd310];
	fma.rn.f64 	%fd1113, %fd1109, %fd1111, %fd3180;
	fma.rn.f64 	%fd1114, %fd1110, %fd1112, %fd1113;
	ld.local.v2.f64 	{%fd1115, %fd1116}, [%rd309+16];
	ld.local.v2.f64 	{%fd1117, %fd1118}, [%rd310+16];
	fma.rn.f64 	%fd1119, %fd1115, %fd1117, %fd1114;
	fma.rn.f64 	%fd1120, %fd1116, %fd1118, %fd1119;
	ld.local.v2.f64 	{%fd1121, %fd1122}, [%rd309+32];
	ld.local.v2.f64 	{%fd1123, %fd1124}, [%rd310+32];
	fma.rn.f64 	%fd1125, %fd1121, %fd1123, %fd1120;
	fma.rn.f64 	%fd1126, %fd1122, %fd1124, %fd1125;
	ld.local.v2.f64 	{%fd1127, %fd1128}, [%rd309+48];
	ld.local.v2.f64 	{%fd1129, %fd1130}, [%rd310+48];
	fma.rn.f64 	%fd1131, %fd1127, %fd1129, %fd1126;
	fma.rn.f64 	%fd1132, %fd1128, %fd1130, %fd1131;
	ld.local.v2.f64 	{%fd1133, %fd1134}, [%rd309+64];
	ld.local.v2.f64 	{%fd1135, %fd1136}, [%rd310+64];
	fma.rn.f64 	%fd1137, %fd1133, %fd1135, %fd1132;
	fma.rn.f64 	%fd1138, %fd1134, %fd1136, %fd1137;
	ld.local.v2.f64 	{%fd1139, %fd1140}, [%rd309+80];
	ld.local.v2.f64 	{%fd1141, %fd1142}, [%rd310+80];
	fma.rn.f64 	%fd1143, %fd1139, %fd1141, %fd1138;
	fma.rn.f64 	%fd1144, %fd1140, %fd1142, %fd1143;
	ld.local.v2.f64 	{%fd1145, %fd1146}, [%rd309+96];
	ld.local.v2.f64 	{%fd1147, %fd1148}, [%rd310+96];
	fma.rn.f64 	%fd1149, %fd1145, %fd1147, %fd1144;
	fma.rn.f64 	%fd1150, %fd1146, %fd1148, %fd1149;
	ld.local.v2.f64 	{%fd1151, %fd1152}, [%rd309+112];
	ld.local.v2.f64 	{%fd1153, %fd1154}, [%rd310+112];
	fma.rn.f64 	%fd1155, %fd1151, %fd1153, %fd1150;
	fma.rn.f64 	%fd3180, %fd1152, %fd1154, %fd1155;
	add.s32 	%r512, %r512, 16;
	setp.ne.s32 	%p95, %r512, %r52;
	mov.u32 	%r514, %r52;
	@%p95 bra 	$L__BB0_113;
$L__BB0_114:
	setp.eq.s32 	%p96, %r45, 0;
	@%p96 bra 	$L__BB0_124;
	setp.lt.u32 	%p97, %r46, 7;
	@%p97 bra 	$L__BB0_117;
	mul.wide.u32 	%rd311, %r514, 8;
	add.s64 	%rd312, %rd9, %rd311;
	ld.local.f64 	%fd1157, [%rd312];
	add.s64 	%rd313, %rd14, %rd311;
	ld.local.f64 	%fd1158, [%rd313];
	fma.rn.f64 	%fd1159, %fd1157, %fd1158, %fd3180;
	ld.local.f64 	%fd1160, [%rd312+8];
	ld.local.f64 	%fd1161, [%rd313+8];
	fma.rn.f64 	%fd1162, %fd1160, %fd1161, %fd1159;
	ld.local.f64 	%fd1163, [%rd312+16];
	ld.local.f64 	%fd1164, [%rd313+16];
	fma.rn.f64 	%fd1165, %fd1163, %fd1164, %fd1162;
	ld.local.f64 	%fd1166, [%rd312+24];
	ld.local.f64 	%fd1167, [%rd313+24];
	fma.rn.f64 	%fd1168, %fd1166, %fd1167, %fd1165;
	ld.local.f64 	%fd1169, [%rd312+32];
	ld.local.f64 	%fd1170, [%rd313+32];
	fma.rn.f64 	%fd1171, %fd1169, %fd1170, %fd1168;
	ld.local.f64 	%fd1172, [%rd312+40];
	ld.local.f64 	%fd1173, [%rd313+40];
	fma.rn.f64 	%fd1174, %fd1172, %fd1173, %fd1171;
	ld.local.f64 	%fd1175, [%rd312+48];
	ld.local.f64 	%fd1176, [%rd313+48];
	fma.rn.f64 	%fd1177, %fd1175, %fd1176, %fd1174;
	ld.local.f64 	%fd1178, [%rd312+56];
	ld.local.f64 	%fd1179, [%rd313+56];
	fma.rn.f64 	%fd3180, %fd1178, %fd1179, %fd1177;
	add.s32 	%r514, %r514, 8;
$L__BB0_117:
	setp.eq.s32 	%p98, %r47, 0;
	@%p98 bra 	$L__BB0_124;
	setp.lt.u32 	%p99, %r48, 3;
	@%p99 bra 	$L__BB0_120;
	mul.wide.u32 	%rd314, %r514, 8;
	add.s64 	%rd315, %rd9, %rd314;
	ld.local.f64 	%fd1181, [%rd315];
	add.s64 	%rd316, %rd14, %rd314;
	ld.local.f64 	%fd1182, [%rd316];
	fma.rn.f64 	%fd1183, %fd1181, %fd1182, %fd3180;
	ld.local.f64 	%fd1184, [%rd315+8];
	ld.local.f64 	%fd1185, [%rd316+8];
	fma.rn.f64 	%fd1186, %fd1184, %fd1185, %fd1183;
	ld.local.f64 	%fd1187, [%rd315+16];
	ld.local.f64 	%fd1188, [%rd316+16];
	fma.rn.f64 	%fd1189, %fd1187, %fd1188, %fd1186;
	ld.local.f64 	%fd1190, [%rd315+24];
	ld.local.f64 	%fd1191, [%rd316+24];
	fma.rn.f64 	%fd3180, %fd1190, %fd1191, %fd1189;
	add.s32 	%r514, %r514, 4;
$L__BB0_120:
	setp.eq.s32 	%p100, %r44, 0;
	@%p100 bra 	$L__BB0_124;
	setp.eq.s32 	%p101, %r44, 1;
	mul.wide.u32 	%rd317, %r514, 8;
	add.s64 	%rd54, %rd9, %rd317;
	ld.local.f64 	%fd1192, [%rd54];
	add.s64 	%rd55, %rd14, %rd317;
	ld.local.f64 	%fd1193, [%rd55];
	fma.rn.f64 	%fd3180, %fd1192, %fd1193, %fd3180;
	@%p101 bra 	$L__BB0_124;
	setp.eq.s32 	%p102, %r44, 2;
	ld.local.f64 	%fd1194, [%rd54+8];
	ld.local.f64 	%fd1195, [%rd55+8];
	fma.rn.f64 	%fd3180, %fd1194, %fd1195, %fd3180;
	@%p102 bra 	$L__BB0_124;
	ld.local.f64 	%fd1196, [%rd54+16];
	ld.local.f64 	%fd1197, [%rd55+16];
	fma.rn.f64 	%fd3180, %fd1196, %fd1197, %fd3180;
$L__BB0_124:
	setp.le.f64 	%p103, %fd3169, 0d3D719799812DEA11;
	@%p103 bra 	$L__BB0_217;
	mul.f64 	%fd1198, %fd3220, 0d3FC5C28F5C28F5C3;
	fma.rn.f64 	%fd1199, %fd3156, %fd1198, %fd3142;
	setp.gt.f64 	%p104, %fd3169, %fd1199;
	setp.ge.f64 	%p105, %fd3169, %fd3159;
	or.pred  	%p106, %p104, %p105;
	mov.f64 	%fd3195, %fd3158;
	mov.f64 	%fd3192, %fd3220;
	mov.f64 	%fd3196, %fd3159;
	mov.f64 	%fd3193, %fd3169;
	mov.f64 	%fd3197, %fd3160;
	mov.f64 	%fd3194, %fd3180;
	@%p106 bra 	$L__BB0_149;
	abs.f64 	%fd1200, %fd3180;
	setp.le.f64 	%p107, %fd1200, %fd44;
	@%p107 bra 	$L__BB0_217;
	setp.eq.f64 	%p108, %fd3158, %fd3220;
	setp.gt.u64 	%p109, %rd736, 98;
	or.pred  	%p110, %p108, %p109;
	@%p110 bra 	$L__BB0_217;
	setp.ge.f64 	%p111, %fd3180, 0d0000000000000000;
	mov.f64 	%fd3195, %fd3220;
	mov.f64 	%fd3192, %fd3158;
	mov.f64 	%fd3196, %fd3169;
	mov.f64 	%fd3193, %fd3159;
	mov.f64 	%fd3197, %fd3180;
	mov.f64 	%fd3194, %fd3160;
	@%p111 bra 	$L__BB0_149;
	setp.leu.f64 	%p112, %fd42, 0d0000000000000000;
	@%p112 bra 	$L__BB0_131;
	sub.f64 	%fd1204, %fd3220, %fd3158;
	fma.rn.f64 	%fd1205, %fd1204, 0d3FF6666666666666, %fd3220;
	min.f64 	%fd3181, %fd42, %fd1205;
	fma.rn.f64 	%fd1206, %fd1204, 0d4022000000000000, %fd3220;
	min.f64 	%fd3182, %fd42, %fd1206;
	bra.uni 	$L__BB0_132;
$L__BB0_131:
	sub.f64 	%fd1201, %fd3220, %fd3158;
	fma.rn.f64 	%fd1202, %fd1201, 0d3FF6666666666666, %fd3220;
	max.f64 	%fd3181, %fd42, %fd1202;
	fma.rn.f64 	%fd1203, %fd1201, 0d4022000000000000, %fd3220;
	max.f64 	%fd3182, %fd42, %fd1203;
$L__BB0_132:
	setp.geu.f64 	%p113, %fd3158, %fd3220;
	@%p113 bra 	$L__BB0_138;
	sub.f64 	%fd1242, %fd3169, %fd3159;
	mul.f64 	%fd1243, %fd1242, 0d4008000000000000;
	add.f64 	%fd1244, %fd3160, %fd3160;
	sub.f64 	%fd91, %fd1243, %fd1244;
	add.f64 	%fd1245, %fd3160, %fd3180;
	add.f64 	%fd1246, %fd1242, %fd1242;
	sub.f64 	%fd92, %fd1245, %fd1246;
	abs.f64 	%fd1247, %fd92;
	setp.le.f64 	%p118, %fd1247, 0d3CD203AF9EE75616;
	mov.f64 	%fd3183, 0d3FE0000000000000;
	@%p118 bra 	$L__BB0_137;
	sub.f64 	%fd1249, %fd91, %fd3180;
	mul.f64 	%fd1250, %fd92, 0d4008000000000000;
	mul.f64 	%fd1251, %fd3160, %fd1250;
	mul.f64 	%fd1252, %fd1249, %fd1249;
	sub.f64 	%fd1253, %fd1252, %fd1251;
	max.f64 	%fd1254, %fd1253, 0d0000000000000000;
	sqrt.rn.f64 	%fd1255, %fd1254;
	sub.f64 	%fd1256, %fd1255, %fd1249;
	div.rn.f64 	%fd1257, %fd1256, %fd1250;
	add.f64 	%fd1258, %fd1249, %fd1255;
	neg.f64 	%fd1259, %fd1258;
	div.rn.f64 	%fd1260, %fd1259, %fd1250;
	fma.rn.f64 	%fd1261, %fd3160, %fd1257, %fd3159;
	mul.f64 	%fd1262, %fd1249, %fd1257;
	fma.rn.f64 	%fd1263, %fd1257, %fd1262, %fd1261;
	mul.f64 	%fd1264, %fd92, %fd1257;
	mul.f64 	%fd1265, %fd1257, %fd1264;
	fma.rn.f64 	%fd1266, %fd1257, %fd1265, %fd1263;
	fma.rn.f64 	%fd1267, %fd3160, %fd1260, %fd3159;
	mul.f64 	%fd1268, %fd1249, %fd1260;
	fma.rn.f64 	%fd1269, %fd1260, %fd1268, %fd1267;
	mul.f64 	%fd1270, %fd92, %fd1260;
	mul.f64 	%fd1271, %fd1260, %fd1270;
	fma.rn.f64 	%fd1272, %fd1260, %fd1271, %fd1269;
	setp.lt.f64 	%p119, %fd1266, %fd1272;
	selp.f64 	%fd93, %fd1257, %fd1260, %p119;
	setp.lt.f64 	%p120, %fd93, 0d0000000000000000;
	mov.f64 	%fd3183, 0d0000000000000000;
	@%p120 bra 	$L__BB0_137;
	setp.gt.f64 	%p121, %fd93, 0d4202A05F20000000;
	mov.f64 	%fd3183, 0d4202A05F20000000;
	@%p121 bra 	$L__BB0_137;
	mov.f64 	%fd3183, %fd93;
$L__BB0_137:
	sub.f64 	%fd1274, %fd3220, %fd3158;
	fma.rn.f64 	%fd3185, %fd1274, %fd3183, %fd3158;
	bra.uni 	$L__BB0_143;
$L__BB0_138:
	sub.f64 	%fd1208, %fd3159, %fd3169;
	mul.f64 	%fd1209, %fd1208, 0d4008000000000000;
	add.f64 	%fd1210, %fd3180, %fd3180;
	sub.f64 	%fd1211, %fd1209, %fd1210;
	sub.f64 	%fd96, %fd1211, %fd3160;
	add.f64 	%fd1212, %fd3160, %fd3180;
	add.f64 	%fd1213, %fd1208, %fd1208;
	sub.f64 	%fd97, %fd1212, %fd1213;
	abs.f64 	%fd1214, %fd97;
	setp.le.f64 	%p114, %fd1214, 0d3CD203AF9EE75616;
	mov.f64 	%fd3184, 0d3FE0000000000000;
	@%p114 bra 	$L__BB0_142;
	mul.f64 	%fd1216, %fd97, 0d4008000000000000;
	mul.f64 	%fd1217, %fd3180, %fd1216;
	mul.f64 	%fd1218, %fd96, %fd96;
	sub.f64 	%fd1219, %fd1218, %fd1217;
	max.f64 	%fd1220, %fd1219, 0d0000000000000000;
	sqrt.rn.f64 	%fd1221, %fd1220;
	sub.f64 	%fd1222, %fd1221, %fd96;
	div.rn.f64 	%fd1223, %fd1222, %fd1216;
	add.f64 	%fd1224, %fd96, %fd1221;
	neg.f64 	%fd1225, %fd1224;
	div.rn.f64 	%fd1226, %fd1225, %fd1216;
	fma.rn.f64 	%fd1227, %fd3180, %fd1223, %fd3169;
	mul.f64 	%fd1228, %fd96, %fd1223;
	fma.rn.f64 	%fd1229, %fd1223, %fd1228, %fd1227;
	mul.f64 	%fd1230, %fd97, %fd1223;
	mul.f64 	%fd1231, %fd1223, %fd1230;
	fma.rn.f64 	%fd1232, %fd1223, %fd1231, %fd1229;
	fma.rn.f64 	%fd1233, %fd3180, %fd1226, %fd3169;
	mul.f64 	%fd1234, %fd96, %fd1226;
	fma.rn.f64 	%fd1235, %fd1226, %fd1234, %fd1233;
	mul.f64 	%fd1236, %fd97, %fd1226;
	mul.f64 	%fd1237, %fd1226, %fd1236;
	fma.rn.f64 	%fd1238, %fd1226, %fd1237, %fd1235;
	setp.lt.f64 	%p115, %fd1232, %fd1238;
	selp.f64 	%fd98, %fd1223, %fd1226, %p115;
	setp.lt.f64 	%p116, %fd98, 0d0000000000000000;
	mov.f64 	%fd3184, 0d0000000000000000;
	@%p116 bra 	$L__BB0_142;
	setp.gt.f64 	%p117, %fd98, 0d4202A05F20000000;
	mov.f64 	%fd3184, 0d4202A05F20000000;
	@%p117 bra 	$L__BB0_142;
	mov.f64 	%fd3184, %fd98;
$L__BB0_142:
	sub.f64 	%fd1240, %fd3158, %fd3220;
	fma.rn.f64 	%fd3185, %fd1240, %fd3184, %fd3220;
$L__BB0_143:
	setp.geu.f64 	%p122, %fd3181, %fd3182;
	@%p122 bra 	$L__BB0_146;
	setp.lt.f64 	%p125, %fd3185, %fd3181;
	mov.f64 	%fd3157, %fd3181;
	mov.f64 	%fd3158, %fd3220;
	mov.f64 	%fd3159, %fd3169;
	mov.f64 	%fd3160, %fd3180;
	mov.u64 	%rd736, %rd741;
	@%p125 bra 	$L__BB0_72;
	setp.gt.f64 	%p126, %fd3185, %fd3182;
	mov.f64 	%fd3157, %fd3182;
	mov.f64 	%fd3158, %fd3220;
	mov.f64 	%fd3159, %fd3169;
	mov.f64 	%fd3160, %fd3180;
	mov.u64 	%rd736, %rd741;
	@%p126 bra 	$L__BB0_72;
	bra.uni 	$L__BB0_148;
$L__BB0_146:
	setp.lt.f64 	%p123, %fd3185, %fd3182;
	mov.f64 	%fd3157, %fd3182;
	mov.f64 	%fd3158, %fd3220;
	mov.f64 	%fd3159, %fd3169;
	mov.f64 	%fd3160, %fd3180;
	mov.u64 	%rd736, %rd741;
	@%p123 bra 	$L__BB0_72;
	setp.gt.f64 	%p124, %fd3185, %fd3181;
	mov.f64 	%fd3157, %fd3181;
	mov.f64 	%fd3158, %fd3220;
	mov.f64 	%fd3159, %fd3169;
	mov.f64 	%fd3160, %fd3180;
	mov.u64 	%rd736, %rd741;
	@%p124 bra 	$L__BB0_72;
$L__BB0_148:
	mov.f64 	%fd3157, %fd3185;
	mov.f64 	%fd3158, %fd3220;
	mov.f64 	%fd3159, %fd3169;
	mov.f64 	%fd3160, %fd3180;
	mov.u64 	%rd736, %rd741;
	bra.uni 	$L__BB0_72;
$L__BB0_149:
	mov.f64 	%fd113, %fd3194;
	mov.f64 	%fd111, %fd3193;
	mov.f64 	%fd109, %fd3192;
	sub.f64 	%fd114, %fd109, %fd3195;
	fma.rn.f64 	%fd115, %fd114, 0d3FB999999999999A, %fd3195;
	mul.f64 	%fd1276, %fd114, 0d3FE0000000000000;
	sub.f64 	%fd116, %fd109, %fd1276;
	sub.f64 	%fd117, %fd111, %fd3196;
	add.f64 	%fd1277, %fd3197, %fd113;
	add.f64 	%fd1278, %fd117, %fd117;
	sub.f64 	%fd118, %fd1277, %fd1278;
	abs.f64 	%fd1279, %fd118;
	setp.le.f64 	%p127, %fd1279, 0d3CD203AF9EE75616;
	mov.f64 	%fd3198, 0d3FE0000000000000;
	@%p127 bra 	$L__BB0_153;
	add.f64 	%fd1281, %fd3197, %fd3197;
	mul.f64 	%fd1282, %fd117, 0d4008000000000000;
	sub.f64 	%fd1283, %fd1282, %fd1281;
	sub.f64 	%fd1284, %fd1283, %fd113;
	mul.f64 	%fd1285, %fd118, 0d4008000000000000;
	mul.f64 	%fd1286, %fd3197, %fd1285;
	mul.f64 	%fd1287, %fd1284, %fd1284;
	sub.f64 	%fd1288, %fd1287, %fd1286;
	max.f64 	%fd1289, %fd1288, 0d0000000000000000;
	sqrt.rn.f64 	%fd1290, %fd1289;
	sub.f64 	%fd1291, %fd1290, %fd1284;
	div.rn.f64 	%fd1292, %fd1291, %fd1285;
	add.f64 	%fd1293, %fd1284, %fd1290;
	neg.f64 	%fd1294, %fd1293;
	div.rn.f64 	%fd1295, %fd1294, %fd1285;
	fma.rn.f64 	%fd1296, %fd3197, %fd1292, %fd3196;
	mul.f64 	%fd1297, %fd1284, %fd1292;
	fma.rn.f64 	%fd1298, %fd1292, %fd1297, %fd1296;
	mul.f64 	%fd1299, %fd118, %fd1292;
	mul.f64 	%fd1300, %fd1292, %fd1299;
	fma.rn.f64 	%fd1301, %fd1292, %fd1300, %fd1298;
	fma.rn.f64 	%fd1302, %fd3197, %fd1295, %fd3196;
	mul.f64 	%fd1303, %fd1284, %fd1295;
	fma.rn.f64 	%fd1304, %fd1295, %fd1303, %fd1302;
	mul.f64 	%fd1305, %fd118, %fd1295;
	mul.f64 	%fd1306, %fd1295, %fd1305;
	fma.rn.f64 	%fd1307, %fd1295, %fd1306, %fd1304;
	setp.lt.f64 	%p128, %fd1301, %fd1307;
	selp.f64 	%fd119, %fd1292, %fd1295, %p128;
	setp.lt.f64 	%p129, %fd119, 0d0000000000000000;
	mov.f64 	%fd3198, 0d0000000000000000;
	@%p129 bra 	$L__BB0_153;
	setp.gt.f64 	%p130, %fd119, 0d3FF0000000000000;
	mov.f64 	%fd3198, 0d3FF0000000000000;
	@%p130 bra 	$L__BB0_153;
	mov.f64 	%fd3198, %fd119;
$L__BB0_153:
	fma.rn.f64 	%fd121, %fd114, %fd3198, %fd3195;
	setp.geu.f64 	%p131, %fd115, %fd116;
	@%p131 bra 	$L__BB0_156;
	setp.lt.f64 	%p134, %fd121, %fd115;
	mov.f64 	%fd3199, %fd115;
	@%p134 bra 	$L__BB0_159;
	setp.gt.f64 	%p135, %fd121, %fd116;
	mov.f64 	%fd3199, %fd116;
	@%p135 bra 	$L__BB0_159;
	bra.uni 	$L__BB0_158;
$L__BB0_156:
	setp.lt.f64 	%p132, %fd121, %fd116;
	mov.f64 	%fd3199, %fd116;
	@%p132 bra 	$L__BB0_159;
	setp.gt.f64 	%p133, %fd121, %fd115;
	mov.f64 	%fd3199, %fd115;
	@%p133 bra 	$L__BB0_159;
$L__BB0_158:
	mov.f64 	%fd3199, %fd121;
$L__BB0_159:
	@%p52 bra 	$L__BB0_173;
	setp.lt.u32 	%p137, %r29, 15;
	mov.b32 	%r517, 0;
	@%p137 bra 	$L__BB0_163;
	mov.b32 	%r519, 0;
$L__BB0_162:
	.pragma "nounroll";
	mul.wide.u32 	%rd318, %r519, 8;
	add.s64 	%rd319, %rd12, %rd318;
	ld.local.v2.f64 	{%fd1309, %fd1310}, [%rd319];
	add.s64 	%rd320, %rd14, %rd318;
	ld.local.v2.f64 	{%fd1311, %fd1312}, [%rd320];
	fma.rn.f64 	%fd1313, %fd3199, %fd1311, %fd1309;
	add.s64 	%rd321, %rd8, %rd318;
	fma.rn.f64 	%fd1314, %fd3199, %fd1312, %fd1310;
	st.local.v2.f64 	[%rd321], {%fd1313, %fd1314};
	ld.local.v2.f64 	{%fd1315, %fd1316}, [%rd319+16];
	ld.local.v2.f64 	{%fd1317, %fd1318}, [%rd320+16];
	fma.rn.f64 	%fd1319, %fd3199, %fd1317, %fd1315;
	fma.rn.f64 	%fd1320, %fd3199, %fd1318, %fd1316;
	st.local.v2.f64 	[%rd321+16], {%fd1319, %fd1320};
	ld.local.v2.f64 	{%fd1321, %fd1322}, [%rd319+32];
	ld.local.v2.f64 	{%fd1323, %fd1324}, [%rd320+32];
	fma.rn.f64 	%fd1325, %fd3199, %fd1323, %fd1321;
	fma.rn.f64 	%fd1326, %fd3199, %fd1324, %fd1322;
	st.local.v2.f64 	[%rd321+32], {%fd1325, %fd1326};
	ld.local.v2.f64 	{%fd1327, %fd1328}, [%rd319+48];
	ld.local.v2.f64 	{%fd1329, %fd1330}, [%rd320+48];
	fma.rn.f64 	%fd1331, %fd3199, %fd1329, %fd1327;
	fma.rn.f64 	%fd1332, %fd3199, %fd1330, %fd1328;
	st.local.v2.f64 	[%rd321+48], {%fd1331, %fd1332};
	ld.local.v2.f64 	{%fd1333, %fd1334}, [%rd319+64];
	ld.local.v2.f64 	{%fd1335, %fd1336}, [%rd320+64];
	fma.rn.f64 	%fd1337, %fd3199, %fd1335, %fd1333;
	fma.rn.f64 	%fd1338, %fd3199, %fd1336, %fd1334;
	st.local.v2.f64 	[%rd321+64], {%fd1337, %fd1338};
	ld.local.v2.f64 	{%fd1339, %fd1340}, [%rd319+80];
	ld.local.v2.f64 	{%fd1341, %fd1342}, [%rd320+80];
	fma.rn.f64 	%fd1343, %fd3199, %fd1341, %fd1339;
	fma.rn.f64 	%fd1344, %fd3199, %fd1342, %fd1340;
	st.local.v2.f64 	[%rd321+80], {%fd1343, %fd1344};
	ld.local.v2.f64 	{%fd1345, %fd1346}, [%rd319+96];
	ld.local.v2.f64 	{%fd1347, %fd1348}, [%rd320+96];
	fma.rn.f64 	%fd1349, %fd3199, %fd1347, %fd1345;
	fma.rn.f64 	%fd1350, %fd3199, %fd1348, %fd1346;
	st.local.v2.f64 	[%rd321+96], {%fd1349, %fd1350};
	ld.local.v2.f64 	{%fd1351, %fd1352}, [%rd319+112];
	ld.local.v2.f64 	{%fd1353, %fd1354}, [%rd320+112];
	fma.rn.f64 	%fd1355, %fd3199, %fd1353, %fd1351;
	fma.rn.f64 	%fd1356, %fd3199, %fd1354, %fd1352;
	st.local.v2.f64 	[%rd321+112], {%fd1355, %fd1356};
	add.s32 	%r519, %r519, 16;
	setp.eq.s32 	%p138, %r519, %r52;
	mov.u32 	%r517, %r52;
	@%p138 bra 	$L__BB0_163;
	bra.uni 	$L__BB0_162;
$L__BB0_163:
	setp.eq.s32 	%p139, %r45, 0;
	@%p139 bra 	$L__BB0_173;
	setp.lt.u32 	%p140, %r46, 7;
	@%p140 bra 	$L__BB0_166;
	mul.wide.u32 	%rd322, %r517, 8;
	add.s64 	%rd323, %rd12, %rd322;
	ld.local.f64 	%fd1357, [%rd323];
	add.s64 	%rd324, %rd14, %rd322;
	ld.local.f64 	%fd1358, [%rd324];
	fma.rn.f64 	%fd1359, %fd3199, %fd1358, %fd1357;
	add.s64 	%rd325, %rd8, %rd322;
	st.local.f64 	[%rd325], %fd1359;
	ld.local.f64 	%fd1360, [%rd323+8];
	ld.local.f64 	%fd1361, [%rd324+8];
	fma.rn.f64 	%fd1362, %fd3199, %fd1361, %fd1360;
	st.local.f64 	[%rd325+8], %fd1362;
	ld.local.f64 	%fd1363, [%rd323+16];
	ld.local.f64 	%fd1364, [%rd324+16];
	fma.rn.f64 	%fd1365, %fd3199, %fd1364, %fd1363;
	st.local.f64 	[%rd325+16], %fd1365;
	ld.local.f64 	%fd1366, [%rd323+24];
	ld.local.f64 	%fd1367, [%rd324+24];
	fma.rn.f64 	%fd1368, %fd3199, %fd1367, %fd1366;
	st.local.f64 	[%rd325+24], %fd1368;
	ld.local.f64 	%fd1369, [%rd323+32];
	ld.local.f64 	%fd1370, [%rd324+32];
	fma.rn.f64 	%fd1371, %fd3199, %fd1370, %fd1369;
	st.local.f64 	[%rd325+32], %fd1371;
	ld.local.f64 	%fd1372, [%rd323+40];
	ld.local.f64 	%fd1373, [%rd324+40];
	fma.rn.f64 	%fd1374, %fd3199, %fd1373, %fd1372;
	st.local.f64 	[%rd325+40], %fd1374;
	ld.local.f64 	%fd1375, [%rd323+48];
	ld.local.f64 	%fd1376, [%rd324+48];
	fma.rn.f64 	%fd1377, %fd3199, %fd1376, %fd1375;
	st.local.f64 	[%rd325+48], %fd1377;
	ld.local.f64 	%fd1378, [%rd323+56];
	ld.local.f64 	%fd1379, [%rd324+56];
	fma.rn.f64 	%fd1380, %fd3199, %fd1379, %fd1378;
	st.local.f64 	[%rd325+56], %fd1380;
	add.s32 	%r517, %r517, 8;
$L__BB0_166:
	setp.eq.s32 	%p141, %r47, 0;
	@%p141 bra 	$L__BB0_173;
	setp.lt.u32 	%p142, %r48, 3;
	@%p142 bra 	$L__BB0_169;
	mul.wide.u32 	%rd326, %r517, 8;
	add.s64 	%rd327, %rd12, %rd326;
	ld.local.f64 	%fd1381, [%rd327];
	add.s64 	%rd328, %rd14, %rd326;
	ld.local.f64 	%fd1382, [%rd328];
	fma.rn.f64 	%fd1383, %fd3199, %fd1382, %fd1381;
	add.s64 	%rd329, %rd8, %rd326;
	st.local.f64 	[%rd329], %fd1383;
	ld.local.f64 	%fd1384, [%rd327+8];
	ld.local.f64 	%fd1385, [%rd328+8];
	fma.rn.f64 	%fd1386, %fd3199, %fd1385, %fd1384;
	st.local.f64 	[%rd329+8], %fd1386;
	ld.local.f64 	%fd1387, [%rd327+16];
	ld.local.f64 	%fd1388, [%rd328+16];
	fma.rn.f64 	%fd1389, %fd3199, %fd1388, %fd1387;
	st.local.f64 	[%rd329+16], %fd1389;
	ld.local.f64 	%fd1390, [%rd327+24];
	ld.local.f64 	%fd1391, [%rd328+24];
	fma.rn.f64 	%fd1392, %fd3199, %fd1391, %fd1390;
	st.local.f64 	[%rd329+24], %fd1392;
	add.s32 	%r517, %r517, 4;
$L__BB0_169:
	setp.eq.s32 	%p143, %r44, 0;
	@%p143 bra 	$L__BB0_173;
	setp.eq.s32 	%p144, %r44, 1;
	mul.wide.u32 	%rd330, %r517, 8;
	add.s64 	%rd57, %rd12, %rd330;
	ld.local.f64 	%fd1393, [%rd57];
	add.s64 	%rd58, %rd14, %rd330;
	ld.local.f64 	%fd1394, [%rd58];
	fma.rn.f64 	%fd1395, %fd3199, %fd1394, %fd1393;
	add.s64 	%rd59, %rd8, %rd330;
	st.local.f64 	[%rd59], %fd1395;
	@%p144 bra 	$L__BB0_173;
	setp.eq.s32 	%p145, %r44, 2;
	ld.local.f64 	%fd1396, [%rd57+8];
	ld.local.f64 	%fd1397, [%rd58+8];
	fma.rn.f64 	%fd1398, %fd3199, %fd1397, %fd1396;
	st.local.f64 	[%rd59+8], %fd1398;
	@%p145 bra 	$L__BB0_173;
	ld.local.f64 	%fd1399, [%rd57+16];
	ld.local.f64 	%fd1400, [%rd58+16];
	fma.rn.f64 	%fd1401, %fd3199, %fd1400, %fd1399;
	st.local.f64 	[%rd59+16], %fd1401;
$L__BB0_173:
	mov.f64 	%fd3208, 0d0000000000000000;
	@%p77 bra 	$L__BB0_185;
	setp.lt.u32 	%p147, %r42, 7;
	mov.f64 	%fd3208, 0d0000000000000000;
	mov.b32 	%r522, 0;
	@%p147 bra 	$L__BB0_177;
	ld.local.f64 	%fd3200, [%rd8];
	mov.f64 	%fd3208, 0d0000000000000000;
	mov.b32 	%r520, 0;
$L__BB0_176:
	.pragma "nounroll";
	mul.wide.u32 	%rd331, %r520, 8;
	add.s64 	%rd332, %rd8, %rd331;
	ld.local.f64 	%fd1406, [%rd332+8];
	mul.f64 	%fd1407, %fd3200, %fd3200;
	sub.f64 	%fd1408, %fd1406, %fd1407;
	mul.f64 	%fd1409, %fd1408, %fd1408;
	mul.f64 	%fd1410, %fd1409, 0d4059000000000000;
	mov.f64 	%fd1411, 0d3FF0000000000000;
	sub.f64 	%fd1412, %fd1411, %fd3200;
	fma.rn.f64 	%fd1413, %fd1412, %fd1412, %fd1410;
	add.f64 	%fd1414, %fd3208, %fd1413;
	ld.local.v2.f64 	{%fd1415, %fd1416}, [%rd332+16];
	mul.f64 	%fd1417, %fd1406, %fd1406;
	sub.f64 	%fd1418, %fd1415, %fd1417;
	mul.f64 	%fd1419, %fd1418, %fd1418;
	mul.f64 	%fd1420, %fd1419, 0d4059000000000000;
	sub.f64 	%fd1421, %fd1411, %fd1406;
	fma.rn.f64 	%fd1422, %fd1421, %fd1421, %fd1420;
	add.f64 	%fd1423, %fd1414, %fd1422;
	mul.f64 	%fd1424, %fd1415, %fd1415;
	sub.f64 	%fd1425, %fd1416, %fd1424;
	mul.f64 	%fd1426, %fd1425, %fd1425;
	mul.f64 	%fd1427, %fd1426, 0d4059000000000000;
	sub.f64 	%fd1428, %fd1411, %fd1415;
	fma.rn.f64 	%fd1429, %fd1428, %fd1428, %fd1427;
	add.f64 	%fd1430, %fd1423, %fd1429;
	ld.local.v2.f64 	{%fd1431, %fd1432}, [%rd332+32];
	mul.f64 	%fd1433, %fd1416, %fd1416;
	sub.f64 	%fd1434, %fd1431, %fd1433;
	mul.f64 	%fd1435, %fd1434, %fd1434;
	mul.f64 	%fd1436, %fd1435, 0d4059000000000000;
	sub.f64 	%fd1437, %fd1411, %fd1416;
	fma.rn.f64 	%fd1438, %fd1437, %fd1437, %fd1436;
	add.f64 	%fd1439, %fd1430, %fd1438;
	mul.f64 	%fd1440, %fd1431, %fd1431;
	sub.f64 	%fd1441, %fd1432, %fd1440;
	mul.f64 	%fd1442, %fd1441, %fd1441;
	mul.f64 	%fd1443, %fd1442, 0d4059000000000000;
	sub.f64 	%fd1444, %fd1411, %fd1431;
	fma.rn.f64 	%fd1445, %fd1444, %fd1444, %fd1443;
	add.f64 	%fd1446, %fd1439, %fd1445;
	ld.local.v2.f64 	{%fd1447, %fd1448}, [%rd332+48];
	mul.f64 	%fd1449, %fd1432, %fd1432;
	sub.f64 	%fd1450, %fd1447, %fd1449;
	mul.f64 	%fd1451, %fd1450, %fd1450;
	mul.f64 	%fd1452, %fd1451, 0d4059000000000000;
	sub.f64 	%fd1453, %fd1411, %fd1432;
	fma.rn.f64 	%fd1454, %fd1453, %fd1453, %fd1452;
	add.f64 	%fd1455, %fd1446, %fd1454;
	mul.f64 	%fd1456, %fd1447, %fd1447;
	sub.f64 	%fd1457, %fd1448, %fd1456;
	mul.f64 	%fd1458, %fd1457, %fd1457;
	mul.f64 	%fd1459, %fd1458, 0d4059000000000000;
	sub.f64 	%fd1460, %fd1411, %fd1447;
	fma.rn.f64 	%fd1461, %fd1460, %fd1460, %fd1459;
	add.f64 	%fd1462, %fd1455, %fd1461;
	add.s32 	%r520, %r520, 8;
	ld.local.f64 	%fd3200, [%rd332+64];
	mul.f64 	%fd1463, %fd1448, %fd1448;
	sub.f64 	%fd1464, %fd3200, %fd1463;
	mul.f64 	%fd1465, %fd1464, %fd1464;
	mul.f64 	%fd1466, %fd1465, 0d4059000000000000;
	sub.f64 	%fd1467, %fd1411, %fd1448;
	fma.rn.f64 	%fd1468, %fd1467, %fd1467, %fd1466;
	add.f64 	%fd3208, %fd1462, %fd1468;
	setp.ne.s32 	%p148, %r520, %r54;
	mov.u32 	%r522, %r54;
	@%p148 bra 	$L__BB0_176;
$L__BB0_177:
	setp.eq.s32 	%p149, %r53, 0;
	@%p149 bra 	$L__BB0_185;
	setp.lt.u32 	%p150, %r49, 3;
	@%p150 bra 	$L__BB0_180;
	mul.wide.u32 	%rd333, %r522, 8;
	add.s64 	%rd334, %rd8, %rd333;
	ld.local.f64 	%fd1470, [%rd334+8];
	ld.local.f64 	%fd1471, [%rd334];
	mul.f64 	%fd1472, %fd1471, %fd1471;
	sub.f64 	%fd1473, %fd1470, %fd1472;
	mul.f64 	%fd1474, %fd1473, %fd1473;
	mul.f64 	%fd1475, %fd1474, 0d4059000000000000;
	mov.f64 	%fd1476, 0d3FF0000000000000;
	sub.f64 	%fd1477, %fd1476, %fd1471;
	fma.rn.f64 	%fd1478, %fd1477, %fd1477, %fd1475;
	add.f64 	%fd1479, %fd3208, %fd1478;
	ld.local.f64 	%fd1480, [%rd334+16];
	mul.f64 	%fd1481, %fd1470, %fd1470;
	sub.f64 	%fd1482, %fd1480, %fd1481;
	mul.f64 	%fd1483, %fd1482, %fd1482;
	mul.f64 	%fd1484, %fd1483, 0d4059000000000000;
	sub.f64 	%fd1485, %fd1476, %fd1470;
	fma.rn.f64 	%fd1486, %fd1485, %fd1485, %fd1484;
	add.f64 	%fd1487, %fd1479, %fd1486;
	ld.local.f64 	%fd1488, [%rd334+24];
	mul.f64 	%fd1489, %fd1480, %fd1480;
	sub.f64 	%fd1490, %fd1488, %fd1489;
	mul.f64 	%fd1491, %fd1490, %fd1490;
	mul.f64 	%fd1492, %fd1491, 0d4059000000000000;
	sub.f64 	%fd1493, %fd1476, %fd1480;
	fma.rn.f64 	%fd1494, %fd1493, %fd1493, %fd1492;
	add.f64 	%fd1495, %fd1487, %fd1494;
	add.s32 	%r522, %r522, 4;
	ld.local.f64 	%fd1496, [%rd334+32];
	mul.f64 	%fd1497, %fd1488, %fd1488;
	sub.f64 	%fd1498, %fd1496, %fd1497;
	mul.f64 	%fd1499, %fd1498, %fd1498;
	mul.f64 	%fd1500, %fd1499, 0d4059000000000000;
	sub.f64 	%fd1501, %fd1476, %fd1488;
	fma.rn.f64 	%fd1502, %fd1501, %fd1501, %fd1500;
	add.f64 	%fd3208, %fd1495, %fd1502;
$L__BB0_180:
	setp.eq.s32 	%p151, %r55, 0;
	@%p151 bra 	$L__BB0_185;
	setp.eq.s32 	%p152, %r50, 0;
	@%p152 bra 	$L__BB0_183;
	mul.wide.u32 	%rd335, %r522, 8;
	add.s64 	%rd336, %rd8, %rd335;
	ld.local.f64 	%fd1504, [%rd336+8];
	ld.local.f64 	%fd1505, [%rd336];
	mul.f64 	%fd1506, %fd1505, %fd1505;
	sub.f64 	%fd1507, %fd1504, %fd1506;
	mul.f64 	%fd1508, %fd1507, %fd1507;
	mul.f64 	%fd1509, %fd1508, 0d4059000000000000;
	mov.f64 	%fd1510, 0d3FF0000000000000;
	sub.f64 	%fd1511, %fd1510, %fd1505;
	fma.rn.f64 	%fd1512, %fd1511, %fd1511, %fd1509;
	add.f64 	%fd1513, %fd3208, %fd1512;
	add.s32 	%r522, %r522, 2;
	ld.local.f64 	%fd1514, [%rd336+16];
	mul.f64 	%fd1515, %fd1504, %fd1504;
	sub.f64 	%fd1516, %fd1514, %fd1515;
	mul.f64 	%fd1517, %fd1516, %fd1516;
	mul.f64 	%fd1518, %fd1517, 0d4059000000000000;
	sub.f64 	%fd1519, %fd1510, %fd1504;
	fma.rn.f64 	%fd1520, %fd1519, %fd1519, %fd1518;
	add.f64 	%fd3208, %fd1513, %fd1520;
$L__BB0_183:
	setp.eq.s32 	%p153, %r56, 0;
	@%p153 bra 	$L__BB0_185;
	mul.wide.u32 	%rd337, %r522, 8;
	add.s64 	%rd338, %rd8, %rd337;
	ld.local.f64 	%fd1521, [%rd338+8];
	ld.local.f64 	%fd1522, [%rd338];
	mul.f64 	%fd1523, %fd1522, %fd1522;
	sub.f64 	%fd1524, %fd1521, %fd1523;
	mul.f64 	%fd1525, %fd1524, %fd1524;
	mul.f64 	%fd1526, %fd1525, 0d4059000000000000;
	mov.f64 	%fd1527, 0d3FF0000000000000;
	sub.f64 	%fd1528, %fd1527, %fd1522;
	fma.rn.f64 	%fd1529, %fd1528, %fd1528, %fd1526;
	add.f64 	%fd3208, %fd3208, %fd1529;
$L__BB0_185:
	ld.local.v2.f64 	{%fd3211, %fd3210}, [%rd8];
	mov.f64 	%fd1530, 0d3FF0000000000000;
	sub.f64 	%fd1531, %fd1530, %fd3211;
	mul.f64 	%fd1532, %fd3211, 0dC079000000000000;
	mul.f64 	%fd1533, %fd3211, %fd3211;
	sub.f64 	%fd1534, %fd3210, %fd1533;
	mul.f64 	%fd1535, %fd1532, %fd1534;
	add.f64 	%fd1536, %fd1531, %fd1531;
	sub.f64 	%fd1537, %fd1535, %fd1536;
	st.local.f64 	[%rd9], %fd1537;
	@%p44 bra 	$L__BB0_197;
	setp.lt.u64 	%p155, %rd19, 7;
	mov.b64 	%rd744, 1;
	@%p155 bra 	$L__BB0_189;
	mov.b64 	%rd742, 1;
$L__BB0_188:
	.pragma "nounroll";
	mov.f64 	%fd1538, 0d3FF0000000000000;
	sub.f64 	%fd1539, %fd1538, %fd3210;
	add.f64 	%fd1540, %fd1539, %fd1539;
	mul.f64 	%fd1541, %fd3211, %fd3211;
	sub.f64 	%fd1542, %fd3210, %fd1541;
	mul.f64 	%fd1543, %fd1542, 0d4069000000000000;
	sub.f64 	%fd1544, %fd1543, %fd1540;
	mul.f64 	%fd1545, %fd3210, 0d4079000000000000;
	shl.b64 	%rd341, %rd742, 3;
	add.s64 	%rd342, %rd8, %rd341;
	ld.local.v2.f64 	{%fd1546, %fd1547}, [%rd342+8];
	mul.f64 	%fd1548, %fd3210, %fd3210;
	sub.f64 	%fd1549, %fd1546, %fd1548;
	mul.f64 	%fd1550, %fd1545, %fd1549;
	sub.f64 	%fd1551, %fd1544, %fd1550;
	add.s64 	%rd343, %rd9, %rd341;
	st.local.f64 	[%rd343], %fd1551;
	sub.f64 	%fd1552, %fd1538, %fd1546;
	add.f64 	%fd1553, %fd1552, %fd1552;
	mul.f64 	%fd1554, %fd1549, 0d4069000000000000;
	sub.f64 	%fd1555, %fd1554, %fd1553;
	mul.f64 	%fd1556, %fd1546, 0d4079000000000000;
	mul.f64 	%fd1557, %fd1546, %fd1546;
	sub.f64 	%fd1558, %fd1547, %fd1557;
	mul.f64 	%fd1559, %fd1556, %fd1558;
	sub.f64 	%fd1560, %fd1555, %fd1559;
	sub.f64 	%fd1561, %fd1538, %fd1547;
	add.f64 	%fd1562, %fd1561, %fd1561;
	mul.f64 	%fd1563, %fd1558, 0d4069000000000000;
	sub.f64 	%fd1564, %fd1563, %fd1562;
	mul.f64 	%fd1565, %fd1547, 0d4079000000000000;
	ld.local.v2.f64 	{%fd1566, %fd1567}, [%rd342+24];
	mul.f64 	%fd1568, %fd1547, %fd1547;
	sub.f64 	%fd1569, %fd1566, %fd1568;
	mul.f64 	%fd1570, %fd1565, %fd1569;
	sub.f64 	%fd1571, %fd1564, %fd1570;
	st.local.v2.f64 	[%rd343+8], {%fd1560, %fd1571};
	sub.f64 	%fd1572, %fd1538, %fd1566;
	add.f64 	%fd1573, %fd1572, %fd1572;
	mul.f64 	%fd1574, %fd1569, 0d4069000000000000;
	sub.f64 	%fd1575, %fd1574, %fd1573;
	mul.f64 	%fd1576, %fd1566, 0d4079000000000000;
	mul.f64 	%fd1577, %fd1566, %fd1566;
	sub.f64 	%fd1578, %fd1567, %fd1577;
	mul.f64 	%fd1579, %fd1576, %fd1578;
	sub.f64 	%fd1580, %fd1575, %fd1579;
	sub.f64 	%fd1581, %fd1538, %fd1567;
	add.f64 	%fd1582, %fd1581, %fd1581;
	mul.f64 	%fd1583, %fd1578, 0d4069000000000000;
	sub.f64 	%fd1584, %fd1583, %fd1582;
	mul.f64 	%fd1585, %fd1567, 0d4079000000000000;
	ld.local.v2.f64 	{%fd1586, %fd1587}, [%rd342+40];
	mul.f64 	%fd1588, %fd1567, %fd1567;
	sub.f64 	%fd1589, %fd1586, %fd1588;
	mul.f64 	%fd1590, %fd1585, %fd1589;
	sub.f64 	%fd1591, %fd1584, %fd1590;
	st.local.v2.f64 	[%rd343+24], {%fd1580, %fd1591};
	sub.f64 	%fd1592, %fd1538, %fd1586;
	add.f64 	%fd1593, %fd1592, %fd1592;
	mul.f64 	%fd1594, %fd1589, 0d4069000000000000;
	sub.f64 	%fd1595, %fd1594, %fd1593;
	mul.f64 	%fd1596, %fd1586, 0d4079000000000000;
	mul.f64 	%fd1597, %fd1586, %fd1586;
	sub.f64 	%fd1598, %fd1587, %fd1597;
	mul.f64 	%fd1599, %fd1596, %fd1598;
	sub.f64 	%fd1600, %fd1595, %fd1599;
	sub.f64 	%fd1601, %fd1538, %fd1587;
	add.f64 	%fd1602, %fd1601, %fd1601;
	mul.f64 	%fd1603, %fd1598, 0d4069000000000000;
	sub.f64 	%fd1604, %fd1603, %fd1602;
	mul.f64 	%fd1605, %fd1587, 0d4079000000000000;
	ld.local.v2.f64 	{%fd3211, %fd3210}, [%rd342+56];
	mul.f64 	%fd1606, %fd1587, %fd1587;
	sub.f64 	%fd1607, %fd3211, %fd1606;
	mul.f64 	%fd1608, %fd1605, %fd1607;
	sub.f64 	%fd1609, %fd1604, %fd1608;
	st.local.v2.f64 	[%rd343+40], {%fd1600, %fd1609};
	sub.f64 	%fd1610, %fd1538, %fd3211;
	add.f64 	%fd1611, %fd1610, %fd1610;
	mul.f64 	%fd1612, %fd1607, 0d4069000000000000;
	sub.f64 	%fd1613, %fd1612, %fd1611;
	mul.f64 	%fd1614, %fd3211, 0d4079000000000000;
	add.s64 	%rd744, %rd742, 8;
	mul.f64 	%fd1615, %fd3211, %fd3211;
	sub.f64 	%fd1616, %fd3210, %fd1615;
	mul.f64 	%fd1617, %fd1614, %fd1616;
	sub.f64 	%fd1618, %fd1613, %fd1617;
	st.local.f64 	[%rd343+56], %fd1618;
	add.s64 	%rd344, %rd742, 7;
	setp.ne.s64 	%p156, %rd344, %rd23;
	mov.u64 	%rd742, %rd744;
	@%p156 bra 	$L__BB0_188;
$L__BB0_189:
	setp.eq.s64 	%p157, %rd22, 0;
	@%p157 bra 	$L__BB0_197;
	setp.lt.u64 	%p158, %rd20, 3;
	@%p158 bra 	$L__BB0_192;
	shl.b64 	%rd345, %rd744, 3;
	add.s64 	%rd346, %rd8, %rd345;
	ld.local.f64 	%fd1619, [%rd346];
	mov.f64 	%fd1620, 0d3FF0000000000000;
	sub.f64 	%fd1621, %fd1620, %fd1619;
	add.f64 	%fd1622, %fd1621, %fd1621;
	mul.f64 	%fd1623, %fd3211, %fd3211;
	sub.f64 	%fd1624, %fd1619, %fd1623;
	mul.f64 	%fd1625, %fd1624, 0d4069000000000000;
	sub.f64 	%fd1626, %fd1625, %fd1622;
	mul.f64 	%fd1627, %fd1619, 0d4079000000000000;
	ld.local.f64 	%fd1628, [%rd346+8];
	mul.f64 	%fd1629, %fd1619, %fd1619;
	sub.f64 	%fd1630, %fd1628, %fd1629;
	mul.f64 	%fd1631, %fd1627, %fd1630;
	sub.f64 	%fd1632, %fd1626, %fd1631;
	add.s64 	%rd347, %rd9, %rd345;
	st.local.f64 	[%rd347], %fd1632;
	sub.f64 	%fd1633, %fd1620, %fd1628;
	add.f64 	%fd1634, %fd1633, %fd1633;
	mul.f64 	%fd1635, %fd1630, 0d4069000000000000;
	sub.f64 	%fd1636, %fd1635, %fd1634;
	mul.f64 	%fd1637, %fd1628, 0d4079000000000000;
	ld.local.f64 	%fd1638, [%rd346+16];
	mul.f64 	%fd1639, %fd1628, %fd1628;
	sub.f64 	%fd1640, %fd1638, %fd1639;
	mul.f64 	%fd1641, %fd1637, %fd1640;
	sub.f64 	%fd1642, %fd1636, %fd1641;
	st.local.f64 	[%rd347+8], %fd1642;
	sub.f64 	%fd1643, %fd1620, %fd1638;
	add.f64 	%fd1644, %fd1643, %fd1643;
	mul.f64 	%fd1645, %fd1640, 0d4069000000000000;
	sub.f64 	%fd1646, %fd1645, %fd1644;
	mul.f64 	%fd1647, %fd1638, 0d4079000000000000;
	ld.local.f64 	%fd1648, [%rd346+24];
	mul.f64 	%fd1649, %fd1638, %fd1638;
	sub.f64 	%fd1650, %fd1648, %fd1649;
	mul.f64 	%fd1651, %fd1647, %fd1650;
	sub.f64 	%fd1652, %fd1646, %fd1651;
	st.local.f64 	[%rd347+16], %fd1652;
	sub.f64 	%fd1653, %fd1620, %fd1648;
	add.f64 	%fd1654, %fd1653, %fd1653;
	mul.f64 	%fd1655, %fd1650, 0d4069000000000000;
	sub.f64 	%fd1656, %fd1655, %fd1654;
	mul.f64 	%fd1657, %fd1648, 0d4079000000000000;
	add.s64 	%rd744, %rd744, 4;
	ld.local.f64 	%fd1658, [%rd346+32];
	mul.f64 	%fd1659, %fd1648, %fd1648;
	sub.f64 	%fd1660, %fd1658, %fd1659;
	mul.f64 	%fd1661, %fd1657, %fd1660;
	sub.f64 	%fd1662, %fd1656, %fd1661;
	st.local.f64 	[%rd347+24], %fd1662;
$L__BB0_192:
	setp.eq.s64 	%p159, %rd24, 0;
	@%p159 bra 	$L__BB0_197;
	setp.eq.s64 	%p160, %rd21, 0;
	@%p160 bra 	$L__BB0_195;
	shl.b64 	%rd348, %rd744, 3;
	add.s64 	%rd349, %rd8, %rd348;
	ld.local.f64 	%fd1663, [%rd349];
	mov.f64 	%fd1664, 0d3FF0000000000000;
	sub.f64 	%fd1665, %fd1664, %fd1663;
	add.f64 	%fd1666, %fd1665, %fd1665;
	ld.local.f64 	%fd1667, [%rd349+-8];
	mul.f64 	%fd1668, %fd1667, %fd1667;
	sub.f64 	%fd1669, %fd1663, %fd1668;
	mul.f64 	%fd1670, %fd1669, 0d4069000000000000;
	sub.f64 	%fd1671, %fd1670, %fd1666;
	mul.f64 	%fd1672, %fd1663, 0d4079000000000000;
	ld.local.f64 	%fd1673, [%rd349+8];
	mul.f64 	%fd1674, %fd1663, %fd1663;
	sub.f64 	%fd1675, %fd1673, %fd1674;
	mul.f64 	%fd1676, %fd1672, %fd1675;
	sub.f64 	%fd1677, %fd1671, %fd1676;
	add.s64 	%rd350, %rd9, %rd348;
	st.local.f64 	[%rd350], %fd1677;
	sub.f64 	%fd1678, %fd1664, %fd1673;
	add.f64 	%fd1679, %fd1678, %fd1678;
	mul.f64 	%fd1680, %fd1675, 0d4069000000000000;
	sub.f64 	%fd1681, %fd1680, %fd1679;
	mul.f64 	%fd1682, %fd1673, 0d4079000000000000;
	add.s64 	%rd744, %rd744, 2;
	ld.local.f64 	%fd1683, [%rd349+16];
	mul.f64 	%fd1684, %fd1673, %fd1673;
	sub.f64 	%fd1685, %fd1683, %fd1684;
	mul.f64 	%fd1686, %fd1682, %fd1685;
	sub.f64 	%fd1687, %fd1681, %fd1686;
	st.local.f64 	[%rd350+8], %fd1687;
$L__BB0_195:
	setp.eq.s64 	%p161, %rd25, 0;
	@%p161 bra 	$L__BB0_197;
	shl.b64 	%rd351, %rd744, 3;
	add.s64 	%rd352, %rd8, %rd351;
	ld.local.f64 	%fd1688, [%rd352];
	mov.f64 	%fd1689, 0d3FF0000000000000;
	sub.f64 	%fd1690, %fd1689, %fd1688;
	add.f64 	%fd1691, %fd1690, %fd1690;
	ld.local.f64 	%fd1692, [%rd352+-8];
	mul.f64 	%fd1693, %fd1692, %fd1692;
	sub.f64 	%fd1694, %fd1688, %fd1693;
	mul.f64 	%fd1695, %fd1694, 0d4069000000000000;
	sub.f64 	%fd1696, %fd1695, %fd1691;
	mul.f64 	%fd1697, %fd1688, 0dC079000000000000;
	ld.local.f64 	%fd1698, [%rd352+8];
	mul.f64 	%fd1699, %fd1688, %fd1688;
	sub.f64 	%fd1700, %fd1698, %fd1699;
	fma.rn.f64 	%fd1701, %fd1697, %fd1700, %fd1696;
	add.s64 	%rd353, %rd9, %rd351;
	st.local.f64 	[%rd353], %fd1701;
$L__BB0_197:
	mul.wide.s32 	%rd354, %r29, 8;
	add.s64 	%rd355, %rd8, %rd354;
	ld.local.f64 	%fd1703, [%rd355];
	ld.local.f64 	%fd1704, [%rd355+-8];
	mul.f64 	%fd1705, %fd1704, %fd1704;
	sub.f64 	%fd1706, %fd1703, %fd1705;
	mul.f64 	%fd1707, %fd1706, 0d4069000000000000;
	add.s64 	%rd356, %rd9, %rd354;
	st.local.f64 	[%rd356], %fd1707;
	mov.f64 	%fd3219, 0d0000000000000000;
	@%p52 bra 	$L__BB0_211;
	setp.lt.u32 	%p163, %r29, 15;
	mov.f64 	%fd3219, 0d0000000000000000;
	mov.b32 	%r526, 0;
	@%p163 bra 	$L__BB0_201;
	mov.f64 	%fd3219, 0d0000000000000000;
	mov.b32 	%r524, 0;
$L__BB0_200:
	.pragma "nounroll";
	mul.wide.u32 	%rd357, %r524, 8;
	add.s64 	%rd358, %rd9, %rd357;
	ld.local.v2.f64 	{%fd1711, %fd1712}, [%rd358];
	add.s64 	%rd359, %rd14, %rd357;
	ld.local.v2.f64 	{%fd1713, %fd1714}, [%rd359];
	fma.rn.f64 	%fd1715, %fd1711, %fd1713, %fd3219;
	fma.rn.f64 	%fd1716, %fd1712, %fd1714, %fd1715;
	ld.local.v2.f64 	{%fd1717, %fd1718}, [%rd358+16];
	ld.local.v2.f64 	{%fd1719, %fd1720}, [%rd359+16];
	fma.rn.f64 	%fd1721, %fd1717, %fd1719, %fd1716;
	fma.rn.f64 	%fd1722, %fd1718, %fd1720, %fd1721;
	ld.local.v2.f64 	{%fd1723, %fd1724}, [%rd358+32];
	ld.local.v2.f64 	{%fd1725, %fd1726}, [%rd359+32];
	fma.rn.f64 	%fd1727, %fd1723, %fd1725, %fd1722;
	fma.rn.f64 	%fd1728, %fd1724, %fd1726, %fd1727;
	ld.local.v2.f64 	{%fd1729, %fd1730}, [%rd358+48];
	ld.local.v2.f64 	{%fd1731, %fd1732}, [%rd359+48];
	fma.rn.f64 	%fd1733, %fd1729, %fd1731, %fd1728;
	fma.rn.f64 	%fd1734, %fd1730, %fd1732, %fd1733;
	ld.local.v2.f64 	{%fd1735, %fd1736}, [%rd358+64];
	ld.local.v2.f64 	{%fd1737, %fd1738}, [%rd359+64];
	fma.rn.f64 	%fd1739, %fd1735, %fd1737, %fd1734;
	fma.rn.f64 	%fd1740, %fd1736, %fd1738, %fd1739;
	ld.local.v2.f64 	{%fd1741, %fd1742}, [%rd358+80];
	ld.local.v2.f64 	{%fd1743, %fd1744}, [%rd359+80];
	fma.rn.f64 	%fd1745, %fd1741, %fd1743, %fd1740;
	fma.rn.f64 	%fd1746, %fd1742, %fd1744, %fd1745;
	ld.local.v2.f64 	{%fd1747, %fd1748}, [%rd358+96];
	ld.local.v2.f64 	{%fd1749, %fd1750}, [%rd359+96];
	fma.rn.f64 	%fd1751, %fd1747, %fd1749, %fd1746;
	fma.rn.f64 	%fd1752, %fd1748, %fd1750, %fd1751;
	ld.local.v2.f64 	{%fd1753, %fd1754}, [%rd358+112];
	ld.local.v2.f64 	{%fd1755, %fd1756}, [%rd359+112];
	fma.rn.f64 	%fd1757, %fd1753, %fd1755, %fd1752;
	fma.rn.f64 	%fd3219, %fd1754, %fd1756, %fd1757;
	add.s32 	%r524, %r524, 16;
	setp.ne.s32 	%p164, %r524, %r52;
	mov.u32 	%r526, %r52;
	@%p164 bra 	$L__BB0_200;
$L__BB0_201:
	setp.eq.s32 	%p165, %r45, 0;
	@%p165 bra 	$L__BB0_211;
	setp.lt.u32 	%p166, %r46, 7;
	@%p166 bra 	$L__BB0_204;
	mul.wide.u32 	%rd360, %r526, 8;
	add.s64 	%rd361, %rd9, %rd360;
	ld.local.f64 	%fd1759, [%rd361];
	add.s64 	%rd362, %rd14, %rd360;
	ld.local.f64 	%fd1760, [%rd362];
	fma.rn.f64 	%fd1761, %fd1759, %fd1760, %fd3219;
	ld.local.f64 	%fd1762, [%rd361+8];
	ld.local.f64 	%fd1763, [%rd362+8];
	fma.rn.f64 	%fd1764, %fd1762, %fd1763, %fd1761;
	ld.local.f64 	%fd1765, [%rd361+16];
	ld.local.f64 	%fd1766, [%rd362+16];
	fma.rn.f64 	%fd1767, %fd1765, %fd1766, %fd1764;
	ld.local.f64 	%fd1768, [%rd361+24];
	ld.local.f64 	%fd1769, [%rd362+24];
	fma.rn.f64 	%fd1770, %fd1768, %fd1769, %fd1767;
	ld.local.f64 	%fd1771, [%rd361+32];
	ld.local.f64 	%fd1772, [%rd362+32];
	fma.rn.f64 	%fd1773, %fd1771, %fd1772, %fd1770;
	ld.local.f64 	%fd1774, [%rd361+40];
	ld.local.f64 	%fd1775, [%rd362+40];
	fma.rn.f64 	%fd1776, %fd1774, %fd1775, %fd1773;
	ld.local.f64 	%fd1777, [%rd361+48];
	ld.local.f64 	%fd1778, [%rd362+48];
	fma.rn.f64 	%fd1779, %fd1777, %fd1778, %fd1776;
	ld.local.f64 	%fd1780, [%rd361+56];
	ld.local.f64 	%fd1781, [%rd362+56];
	fma.rn.f64 	%fd3219, %fd1780, %fd1781, %fd1779;
	add.s32 	%r526, %r526, 8;
$L__BB0_204:
	setp.eq.s32 	%p167, %r47, 0;
	@%p167 bra 	$L__BB0_211;
	setp.lt.u32 	%p168, %r48, 3;
	@%p168 bra 	$L__BB0_207;
	mul.wide.u32 	%rd363, %r526, 8;
	add.s64 	%rd364, %rd9, %rd363;
	ld.local.f64 	%fd1783, [%rd364];
	add.s64 	%rd365, %rd14, %rd363;
	ld.local.f64 	%fd1784, [%rd365];
	fma.rn.f64 	%fd1785, %fd1783, %fd1784, %fd3219;
	ld.local.f64 	%fd1786, [%rd364+8];
	ld.local.f64 	%fd1787, [%rd365+8];
	fma.rn.f64 	%fd1788, %fd1786, %fd1787, %fd1785;
	ld.local.f64 	%fd1789, [%rd364+16];
	ld.local.f64 	%fd1790, [%rd365+16];
	fma.rn.f64 	%fd1791, %fd1789, %fd1790, %fd1788;
	ld.local.f64 	%fd1792, [%rd364+24];
	ld.local.f64 	%fd1793, [%rd365+24];
	fma.rn.f64 	%fd3219, %fd1792, %fd1793, %fd1791;
	add.s32 	%r526, %r526, 4;
$L__BB0_207:
	setp.eq.s32 	%p169, %r44, 0;
	@%p169 bra 	$L__BB0_211;
	setp.eq.s32 	%p170, %r44, 1;
	mul.wide.u32 	%rd366, %r526, 8;
	add.s64 	%rd67, %rd9, %rd366;
	ld.local.f64 	%fd1794, [%rd67];
	add.s64 	%rd68, %rd14, %rd366;
	ld.local.f64 	%fd1795, [%rd68];
	fma.rn.f64 	%fd3219, %fd1794, %fd1795, %fd3219;
	@%p170 bra 	$L__BB0_211;
	setp.eq.s32 	%p171, %r44, 2;
	ld.local.f64 	%fd1796, [%rd67+8];
	ld.local.f64 	%fd1797, [%rd68+8];
	fma.rn.f64 	%fd3219, %fd1796, %fd1797, %fd3219;
	@%p171 bra 	$L__BB0_211;
	ld.local.f64 	%fd1798, [%rd67+16];
	ld.local.f64 	%fd1799, [%rd68+16];
	fma.rn.f64 	%fd3219, %fd1798, %fd1799, %fd3219;
$L__BB0_211:
	setp.le.f64 	%p172, %fd3208, 0d3D719799812DEA11;
	setp.gt.u64 	%p173, %rd741, 98;
	or.pred  	%p174, %p172, %p173;
	mov.f64 	%fd3220, %fd3199;
	@%p174 bra 	$L__BB0_217;
	setp.eq.f64 	%p175, %fd3195, %fd115;
	setp.eq.f64 	%p176, %fd109, %fd116;
	or.pred  	%p177, %p175, %p176;
	mov.f64 	%fd3220, %fd109;
	@%p177 bra 	$L__BB0_217;
	abs.f64 	%fd1800, %fd3195;
	abs.f64 	%fd1801, %fd109;
	max.f64 	%fd1802, %fd1800, %fd1801;
	mul.f64 	%fd1803, %fd3156, %fd1802;
	abs.f64 	%fd1804, %fd1803;
	setp.le.f64 	%p178, %fd1804, %fd16;
	mov.f64 	%fd3220, %fd3199;
	@%p178 bra 	$L__BB0_217;
	add.s64 	%rd741, %rd741, 1;
	mul.f64 	%fd1805, %fd3199, 0d3FC5C28F5C28F5C3;
	fma.rn.f64 	%fd1806, %fd3156, %fd1805, %fd3142;
	setp.gt.f64 	%p179, %fd3208, %fd1806;
	setp.ge.f64 	%p180, %fd3208, %fd3196;
	or.pred  	%p181, %p179, %p180;
	mov.f64 	%fd3192, %fd3199;
	mov.f64 	%fd3193, %fd3208;
	mov.f64 	%fd3194, %fd3219;
	@%p181 bra 	$L__BB0_149;
	abs.f64 	%fd1807, %fd3219;
	setp.le.f64 	%p182, %fd1807, %fd44;
	mov.f64 	%fd3220, %fd3199;
	@%p182 bra 	$L__BB0_217;
	mul.f64 	%fd1808, %fd114, %fd3219;
	setp.ge.f64 	%p183, %fd1808, 0d0000000000000000;
	selp.f64 	%fd3192, %fd3195, %fd109, %p183;
	selp.f64 	%fd3193, %fd3196, %fd111, %p183;
	selp.f64 	%fd3194, %fd3197, %fd113, %p183;
	mov.f64 	%fd3195, %fd3199;
	mov.f64 	%fd3196, %fd3208;
	mov.f64 	%fd3197, %fd3219;
	bra.uni 	$L__BB0_149;
$L__BB0_217:
	abs.f64 	%fd1809, %fd3220;
	setp.equ.f64 	%p185, %fd1809, 0d7FF0000000000000;
	selp.f64 	%fd1810, 0d3FF0000000000000, %fd3220, %p185;
	setp.lt.f64 	%p186, %fd1810, 0d3F1A36E2EB1C432D;
	setp.gt.f64 	%p187, %fd1810, 0d3FF0000000000000;
	selp.f64 	%fd1811, 0d3FF0000000000000, %fd1810, %p187;
	selp.f64 	%fd163, 0d3F1A36E2EB1C432D, %fd1811, %p186;
	@%p52 bra 	$L__BB0_231;
	setp.lt.u32 	%p188, %r29, 15;
	mov.b32 	%r530, 0;
	@%p188 bra 	$L__BB0_221;
	mov.b32 	%r528, 0;
$L__BB0_220:
	.pragma "nounroll";
	mul.wide.u32 	%rd367, %r528, 8;
	add.s64 	%rd368, %rd12, %rd367;
	ld.local.v2.f64 	{%fd1812, %fd1813}, [%rd368];
	add.s64 	%rd369, %rd14, %rd367;
	ld.local.v2.f64 	{%fd1814, %fd1815}, [%rd369];
	fma.rn.f64 	%fd1816, %fd163, %fd1814, %fd1812;
	add.s64 	%rd370, %rd13, %rd367;
	fma.rn.f64 	%fd1817, %fd163, %fd1815, %fd1813;
	st.local.v2.f64 	[%rd370], {%fd1816, %fd1817};
	ld.local.v2.f64 	{%fd1818, %fd1819}, [%rd368+16];
	ld.local.v2.f64 	{%fd1820, %fd1821}, [%rd369+16];
	fma.rn.f64 	%fd1822, %fd163, %fd1820, %fd1818;
	fma.rn.f64 	%fd1823, %fd163, %fd1821, %fd1819;
	st.local.v2.f64 	[%rd370+16], {%fd1822, %fd1823};
	ld.local.v2.f64 	{%fd1824, %fd1825}, [%rd368+32];
	ld.local.v2.f64 	{%fd1826, %fd1827}, [%rd369+32];
	fma.rn.f64 	%fd1828, %fd163, %fd1826, %fd1824;
	fma.rn.f64 	%fd1829, %fd163, %fd1827, %fd1825;
	st.local.v2.f64 	[%rd370+32], {%fd1828, %fd1829};
	ld.local.v2.f64 	{%fd1830, %fd1831}, [%rd368+48];
	ld.local.v2.f64 	{%fd1832, %fd1833}, [%rd369+48];
	fma.rn.f64 	%fd1834, %fd163, %fd1832, %fd1830;
	fma.rn.f64 	%fd1835, %fd163, %fd1833, %fd1831;
	st.local.v2.f64 	[%rd370+48], {%fd1834, %fd1835};
	ld.local.v2.f64 	{%fd1836, %fd1837}, [%rd368+64];
	ld.local.v2.f64 	{%fd1838, %fd1839}, [%rd369+64];
	fma.rn.f64 	%fd1840, %fd163, %fd1838, %fd1836;
	fma.rn.f64 	%fd1841, %fd163, %fd1839, %fd1837;
	st.local.v2.f64 	[%rd370+64], {%fd1840, %fd1841};
	ld.local.v2.f64 	{%fd1842, %fd1843}, [%rd368+80];
	ld.local.v2.f64 	{%fd1844, %fd1845}, [%rd369+80];
	fma.rn.f64 	%fd1846, %fd163, %fd1844, %fd1842;
	fma.rn.f64 	%fd1847, %fd163, %fd1845, %fd1843;
	st.local.v2.f64 	[%rd370+80], {%fd1846, %fd1847};
	ld.local.v2.f64 	{%fd1848, %fd1849}, [%rd368+96];
	ld.local.v2.f64 	{%fd1850, %fd1851}, [%rd369+96];
	fma.rn.f64 	%fd1852, %fd163, %fd1850, %fd1848;
	fma.rn.f64 	%fd1853, %fd163, %fd1851, %fd1849;
	st.local.v2.f64 	[%rd370+96], {%fd1852, %fd1853};
	ld.local.v2.f64 	{%fd1854, %fd1855}, [%rd368+112];
	ld.local.v2.f64 	{%fd1856, %fd1857}, [%rd369+112];
	fma.rn.f64 	%fd1858, %fd163, %fd1856, %fd1854;
	fma.rn.f64 	%fd1859, %fd163, %fd1857, %fd1855;
	st.local.v2.f64 	[%rd370+112], {%fd1858, %fd1859};
	add.s32 	%r528, %r528, 16;
	setp.ne.s32 	%p189, %r528, %r52;
	mov.u32 	%r530, %r52;
	@%p189 bra 	$L__BB0_220;
$L__BB0_221:
	setp.eq.s32 	%p190, %r45, 0;
	@%p190 bra 	$L__BB0_231;
	setp.lt.u32 	%p191, %r46, 7;
	@%p191 bra 	$L__BB0_224;
	mul.wide.u32 	%rd371, %r530, 8;
	add.s64 	%rd372, %rd12, %rd371;
	ld.local.f64 	%fd1860, [%rd372];
	add.s64 	%rd373, %rd14, %rd371;
	ld.local.f64 	%fd1861, [%rd373];
	fma.rn.f64 	%fd1862, %fd163, %fd1861, %fd1860;
	add.s64 	%rd374, %rd13, %rd371;
	st.local.f64 	[%rd374], %fd1862;
	ld.local.f64 	%fd1863, [%rd372+8];
	ld.local.f64 	%fd1864, [%rd373+8];
	fma.rn.f64 	%fd1865, %fd163, %fd1864, %fd1863;
	st.local.f64 	[%rd374+8], %fd1865;
	ld.local.f64 	%fd1866, [%rd372+16];
	ld.local.f64 	%fd1867, [%rd373+16];
	fma.rn.f64 	%fd1868, %fd163, %fd1867, %fd1866;
	st.local.f64 	[%rd374+16], %fd1868;
	ld.local.f64 	%fd1869, [%rd372+24];
	ld.local.f64 	%fd1870, [%rd373+24];
	fma.rn.f64 	%fd1871, %fd163, %fd1870, %fd1869;
	st.local.f64 	[%rd374+24], %fd1871;
	ld.local.f64 	%fd1872, [%rd372+32];
	ld.local.f64 	%fd1873, [%rd373+32];
	fma.rn.f64 	%fd1874, %fd163, %fd1873, %fd1872;
	st.local.f64 	[%rd374+32], %fd1874;
	ld.local.f64 	%fd1875, [%rd372+40];
	ld.local.f64 	%fd1876, [%rd373+40];
	fma.rn.f64 	%fd1877, %fd163, %fd1876, %fd1875;
	st.local.f64 	[%rd374+40], %fd1877;
	ld.local.f64 	%fd1878, [%rd372+48];
	ld.local.f64 	%fd1879, [%rd373+48];
	fma.rn.f64 	%fd1880, %fd163, %fd1879, %fd1878;
	st.local.f64 	[%rd374+48], %fd1880;
	ld.local.f64 	%fd1881, [%rd372+56];
	ld.local.f64 	%fd1882, [%rd373+56];
	fma.rn.f64 	%fd1883, %fd163, %fd1882, %fd1881;
	st.local.f64 	[%rd374+56], %fd1883;
	add.s32 	%r530, %r530, 8;
$L__BB0_224:
	setp.eq.s32 	%p192, %r47, 0;
	@%p192 bra 	$L__BB0_231;
	setp.lt.u32 	%p193, %r48, 3;
	@%p193 bra 	$L__BB0_227;
	mul.wide.u32 	%rd375, %r530, 8;
	add.s64 	%rd376, %rd12, %rd375;
	ld.local.f64 	%fd1884, [%rd376];
	add.s64 	%rd377, %rd14, %rd375;
	ld.local.f64 	%fd1885, [%rd377];
	fma.rn.f64 	%fd1886, %fd163, %fd1885, %fd1884;
	add.s64 	%rd378, %rd13, %rd375;
	st.local.f64 	[%rd378], %fd1886;
	ld.local.f64 	%fd1887, [%rd376+8];
	ld.local.f64 	%fd1888, [%rd377+8];
	fma.rn.f64 	%fd1889, %fd163, %fd1888, %fd1887;
	st.local.f64 	[%rd378+8], %fd1889;
	ld.local.f64 	%fd1890, [%rd376+16];
	ld.local.f64 	%fd1891, [%rd377+16];
	fma.rn.f64 	%fd1892, %fd163, %fd1891, %fd1890;
	st.local.f64 	[%rd378+16], %fd1892;
	ld.local.f64 	%fd1893, [%rd376+24];
	ld.local.f64 	%fd1894, [%rd377+24];
	fma.rn.f64 	%fd1895, %fd163, %fd1894, %fd1893;
	st.local.f64 	[%rd378+24], %fd1895;
	add.s32 	%r530, %r530, 4;
$L__BB0_227:
	setp.eq.s32 	%p194, %r44, 0;
	@%p194 bra 	$L__BB0_231;
	setp.eq.s32 	%p195, %r44, 1;
	mul.wide.u32 	%rd379, %r530, 8;
	add.s64 	%rd70, %rd12, %rd379;
	ld.local.f64 	%fd1896, [%rd70];
	add.s64 	%rd71, %rd14, %rd379;
	ld.local.f64 	%fd1897, [%rd71];
	fma.rn.f64 	%fd1898, %fd163, %fd1897, %fd1896;
	add.s64 	%rd72, %rd13, %rd379;
	st.local.f64 	[%rd72], %fd1898;
	@%p195 bra 	$L__BB0_231;
	setp.eq.s32 	%p196, %r44, 2;
	ld.local.f64 	%fd1899, [%rd70+8];
	ld.local.f64 	%fd1900, [%rd71+8];
	fma.rn.f64 	%fd1901, %fd163, %fd1900, %fd1899;
	st.local.f64 	[%rd72+8], %fd1901;
	@%p196 bra 	$L__BB0_231;
	ld.local.f64 	%fd1902, [%rd70+16];
	ld.local.f64 	%fd1903, [%rd71+16];
	fma.rn.f64 	%fd1904, %fd163, %fd1903, %fd1902;
	st.local.f64 	[%rd72+16], %fd1904;
$L__BB0_231:
	ld.local.v2.f64 	{%fd3223, %fd3222}, [%rd13];
	mov.f64 	%fd1905, 0d3FF0000000000000;
	sub.f64 	%fd1906, %fd1905, %fd3223;
	mul.f64 	%fd1907, %fd3223, 0dC079000000000000;
	mul.f64 	%fd1908, %fd3223, %fd3223;
	sub.f64 	%fd1909, %fd3222, %fd1908;
	mul.f64 	%fd1910, %fd1907, %fd1909;
	add.f64 	%fd1911, %fd1906, %fd1906;
	sub.f64 	%fd1912, %fd1910, %fd1911;
	st.local.f64 	[%rd15], %fd1912;
	@%p44 bra 	$L__BB0_243;
	setp.lt.u64 	%p198, %rd19, 7;
	mov.b64 	%rd748, 1;
	@%p198 bra 	$L__BB0_235;
	mov.b64 	%rd746, 1;
$L__BB0_234:
	.pragma "nounroll";
	mov.f64 	%fd1913, 0d3FF0000000000000;
	sub.f64 	%fd1914, %fd1913, %fd3222;
	add.f64 	%fd1915, %fd1914, %fd1914;
	mul.f64 	%fd1916, %fd3223, %fd3223;
	sub.f64 	%fd1917, %fd3222, %fd1916;
	mul.f64 	%fd1918, %fd1917, 0d4069000000000000;
	sub.f64 	%fd1919, %fd1918, %fd1915;
	mul.f64 	%fd1920, %fd3222, 0d4079000000000000;
	shl.b64 	%rd382, %rd746, 3;
	add.s64 	%rd383, %rd13, %rd382;
	ld.local.v2.f64 	{%fd1921, %fd1922}, [%rd383+8];
	mul.f64 	%fd1923, %fd3222, %fd3222;
	sub.f64 	%fd1924, %fd1921, %fd1923;
	mul.f64 	%fd1925, %fd1920, %fd1924;
	sub.f64 	%fd1926, %fd1919, %fd1925;
	add.s64 	%rd384, %rd15, %rd382;
	st.local.f64 	[%rd384], %fd1926;
	sub.f64 	%fd1927, %fd1913, %fd1921;
	add.f64 	%fd1928, %fd1927, %fd1927;
	mul.f64 	%fd1929, %fd1924, 0d4069000000000000;
	sub.f64 	%fd1930, %fd1929, %fd1928;
	mul.f64 	%fd1931, %fd1921, 0d4079000000000000;
	mul.f64 	%fd1932, %fd1921, %fd1921;
	sub.f64 	%fd1933, %fd1922, %fd1932;
	mul.f64 	%fd1934, %fd1931, %fd1933;
	sub.f64 	%fd1935, %fd1930, %fd1934;
	sub.f64 	%fd1936, %fd1913, %fd1922;
	add.f64 	%fd1937, %fd1936, %fd1936;
	mul.f64 	%fd1938, %fd1933, 0d4069000000000000;
	sub.f64 	%fd1939, %fd1938, %fd1937;
	mul.f64 	%fd1940, %fd1922, 0d4079000000000000;
	ld.local.v2.f64 	{%fd1941, %fd1942}, [%rd383+24];
	mul.f64 	%fd1943, %fd1922, %fd1922;
	sub.f64 	%fd1944, %fd1941, %fd1943;
	mul.f64 	%fd1945, %fd1940, %fd1944;
	sub.f64 	%fd1946, %fd1939, %fd1945;
	st.local.v2.f64 	[%rd384+8], {%fd1935, %fd1946};
	sub.f64 	%fd1947, %fd1913, %fd1941;
	add.f64 	%fd1948, %fd1947, %fd1947;
	mul.f64 	%fd1949, %fd1944, 0d4069000000000000;
	sub.f64 	%fd1950, %fd1949, %fd1948;
	mul.f64 	%fd1951, %fd1941, 0d4079000000000000;
	mul.f64 	%fd1952, %fd1941, %fd1941;
	sub.f64 	%fd1953, %fd1942, %fd1952;
	mul.f64 	%fd1954, %fd1951, %fd1953;
	sub.f64 	%fd1955, %fd1950, %fd1954;
	sub.f64 	%fd1956, %fd1913, %fd1942;
	add.f64 	%fd1957, %fd1956, %fd1956;
	mul.f64 	%fd1958, %fd1953, 0d4069000000000000;
	sub.f64 	%fd1959, %fd1958, %fd1957;
	mul.f64 	%fd1960, %fd1942, 0d4079000000000000;
	ld.local.v2.f64 	{%fd1961, %fd1962}, [%rd383+40];
	mul.f64 	%fd1963, %fd1942, %fd1942;
	sub.f64 	%fd1964, %fd1961, %fd1963;
	mul.f64 	%fd1965, %fd1960, %fd1964;
	sub.f64 	%fd1966, %fd1959, %fd1965;
	st.local.v2.f64 	[%rd384+24], {%fd1955, %fd1966};
	sub.f64 	%fd1967, %fd1913, %fd1961;
	add.f64 	%fd1968, %fd1967, %fd1967;
	mul.f64 	%fd1969, %fd1964, 0d4069000000000000;
	sub.f64 	%fd1970, %fd1969, %fd1968;
	mul.f64 	%fd1971, %fd1961, 0d4079000000000000;
	mul.f64 	%fd1972, %fd1961, %fd1961;
	sub.f64 	%fd1973, %fd1962, %fd1972;
	mul.f64 	%fd1974, %fd1971, %fd1973;
	sub.f64 	%fd1975, %fd1970, %fd1974;
	sub.f64 	%fd1976, %fd1913, %fd1962;
	add.f64 	%fd1977, %fd1976, %fd1976;
	mul.f64 	%fd1978, %fd1973, 0d4069000000000000;
	sub.f64 	%fd1979, %fd1978, %fd1977;
	mul.f64 	%fd1980, %fd1962, 0d4079000000000000;
	ld.local.v2.f64 	{%fd3223, %fd3222}, [%rd383+56];
	mul.f64 	%fd1981, %fd1962, %fd1962;
	sub.f64 	%fd1982, %fd3223, %fd1981;
	mul.f64 	%fd1983, %fd1980, %fd1982;
	sub.f64 	%fd1984, %fd1979, %fd1983;
	st.local.v2.f64 	[%rd384+40], {%fd1975, %fd1984};
	sub.f64 	%fd1985, %fd1913, %fd3223;
	add.f64 	%fd1986, %fd1985, %fd1985;
	mul.f64 	%fd1987, %fd1982, 0d4069000000000000;
	sub.f64 	%fd1988, %fd1987, %fd1986;
	mul.f64 	%fd1989, %fd3223, 0d4079000000000000;
	add.s64 	%rd748, %rd746, 8;
	mul.f64 	%fd1990, %fd3223, %fd3223;
	sub.f64 	%fd1991, %fd3222, %fd1990;
	mul.f64 	%fd1992, %fd1989, %fd1991;
	sub.f64 	%fd1993, %fd1988, %fd1992;
	st.local.f64 	[%rd384+56], %fd1993;
	add.s64 	%rd385, %rd746, 7;
	setp.ne.s64 	%p199, %rd385, %rd23;
	mov.u64 	%rd746, %rd748;
	@%p199 bra 	$L__BB0_234;
$L__BB0_235:
	setp.eq.s64 	%p200, %rd22, 0;
	@%p200 bra 	$L__BB0_243;
	setp.lt.u64 	%p201, %rd20, 3;
	@%p201 bra 	$L__BB0_238;
	shl.b64 	%rd386, %rd748, 3;
	add.s64 	%rd387, %rd13, %rd386;
	ld.local.f64 	%fd1994, [%rd387];
	mov.f64 	%fd1995, 0d3FF0000000000000;
	sub.f64 	%fd1996, %fd1995, %fd1994;
	add.f64 	%fd1997, %fd1996, %fd1996;
	mul.f64 	%fd1998, %fd3223, %fd3223;
	sub.f64 	%fd1999, %fd1994, %fd1998;
	mul.f64 	%fd2000, %fd1999, 0d4069000000000000;
	sub.f64 	%fd2001, %fd2000, %fd1997;
	mul.f64 	%fd2002, %fd1994, 0d4079000000000000;
	ld.local.f64 	%fd2003, [%rd387+8];
	mul.f64 	%fd2004, %fd1994, %fd1994;
	sub.f64 	%fd2005, %fd2003, %fd2004;
	mul.f64 	%fd2006, %fd2002, %fd2005;
	sub.f64 	%fd2007, %fd2001, %fd2006;
	add.s64 	%rd388, %rd15, %rd386;
	st.local.f64 	[%rd388], %fd2007;
	sub.f64 	%fd2008, %fd1995, %fd2003;
	add.f64 	%fd2009, %fd2008, %fd2008;
	mul.f64 	%fd2010, %fd2005, 0d4069000000000000;
	sub.f64 	%fd2011, %fd2010, %fd2009;
	mul.f64 	%fd2012, %fd2003, 0d4079000000000000;
	ld.local.f64 	%fd2013, [%rd387+16];
	mul.f64 	%fd2014, %fd2003, %fd2003;
	sub.f64 	%fd2015, %fd2013, %fd2014;
	mul.f64 	%fd2016, %fd2012, %fd2015;
	sub.f64 	%fd2017, %fd2011, %fd2016;
	st.local.f64 	[%rd388+8], %fd2017;
	sub.f64 	%fd2018, %fd1995, %fd2013;
	add.f64 	%fd2019, %fd2018, %fd2018;
	mul.f64 	%fd2020, %fd2015, 0d4069000000000000;
	sub.f64 	%fd2021, %fd2020, %fd2019;
	mul.f64 	%fd2022, %fd2013, 0d4079000000000000;
	ld.local.f64 	%fd2023, [%rd387+24];
	mul.f64 	%fd2024, %fd2013, %fd2013;
	sub.f64 	%fd2025, %fd2023, %fd2024;
	mul.f64 	%fd2026, %fd2022, %fd2025;
	sub.f64 	%fd2027, %fd2021, %fd2026;
	st.local.f64 	[%rd388+16], %fd2027;
	sub.f64 	%fd2028, %fd1995, %fd2023;
	add.f64 	%fd2029, %fd2028, %fd2028;
	mul.f64 	%fd2030, %fd2025, 0d4069000000000000;
	sub.f64 	%fd2031, %fd2030, %fd2029;
	mul.f64 	%fd2032, %fd2023, 0d4079000000000000;
	add.s64 	%rd748, %rd748, 4;
	ld.local.f64 	%fd2033, [%rd387+32];
	mul.f64 	%fd2034, %fd2023, %fd2023;
	sub.f64 	%fd2035, %fd2033, %fd2034;
	mul.f64 	%fd2036, %fd2032, %fd2035;
	sub.f64 	%fd2037, %fd2031, %fd2036;
	st.local.f64 	[%rd388+24], %fd2037;
$L__BB0_238:
	setp.eq.s64 	%p202, %rd24, 0;
	@%p202 bra 	$L__BB0_243;
	setp.eq.s64 	%p203, %rd21, 0;
	@%p203 bra 	$L__BB0_241;
	shl.b64 	%rd389, %rd748, 3;
	add.s64 	%rd390, %rd13, %rd389;
	ld.local.f64 	%fd2038, [%rd390];
	mov.f64 	%fd2039, 0d3FF0000000000000;
	sub.f64 	%fd2040, %fd2039, %fd2038;
	add.f64 	%fd2041, %fd2040, %fd2040;
	ld.local.f64 	%fd2042, [%rd390+-8];
	mul.f64 	%fd2043, %fd2042, %fd2042;
	sub.f64 	%fd2044, %fd2038, %fd2043;
	mul.f64 	%fd2045, %fd2044, 0d4069000000000000;
	sub.f64 	%fd2046, %fd2045, %fd2041;
	mul.f64 	%fd2047, %fd2038, 0d4079000000000000;
	ld.local.f64 	%fd2048, [%rd390+8];
	mul.f64 	%fd2049, %fd2038, %fd2038;
	sub.f64 	%fd2050, %fd2048, %fd2049;
	mul.f64 	%fd2051, %fd2047, %fd2050;
	sub.f64 	%fd2052, %fd2046, %fd2051;
	add.s64 	%rd391, %rd15, %rd389;
	st.local.f64 	[%rd391], %fd2052;
	sub.f64 	%fd2053, %fd2039, %fd2048;
	add.f64 	%fd2054, %fd2053, %fd2053;
	mul.f64 	%fd2055, %fd2050, 0d4069000000000000;
	sub.f64 	%fd2056, %fd2055, %fd2054;
	mul.f64 	%fd2057, %fd2048, 0d4079000000000000;
	add.s64 	%rd748, %rd748, 2;
	ld.local.f64 	%fd2058, [%rd390+16];
	mul.f64 	%fd2059, %fd2048, %fd2048;
	sub.f64 	%fd2060, %fd2058, %fd2059;
	mul.f64 	%fd2061, %fd2057, %fd2060;
	sub.f64 	%fd2062, %fd2056, %fd2061;
	st.local.f64 	[%rd391+8], %fd2062;
$L__BB0_241:
	setp.eq.s64 	%p204, %rd25, 0;
	@%p204 bra 	$L__BB0_243;
	shl.b64 	%rd392, %rd748, 3;
	add.s64 	%rd393, %rd13, %rd392;
	ld.local.f64 	%fd2063, [%rd393];
	mov.f64 	%fd2064, 0d3FF0000000000000;
	sub.f64 	%fd2065, %fd2064, %fd2063;
	add.f64 	%fd2066, %fd2065, %fd2065;
	ld.local.f64 	%fd2067, [%rd393+-8];
	mul.f64 	%fd2068, %fd2067, %fd2067;
	sub.f64 	%fd2069, %fd2063, %fd2068;
	mul.f64 	%fd2070, %fd2069, 0d4069000000000000;
	sub.f64 	%fd2071, %fd2070, %fd2066;
	mul.f64 	%fd2072, %fd2063, 0dC079000000000000;
	ld.local.f64 	%fd2073, [%rd393+8];
	mul.f64 	%fd2074, %fd2063, %fd2063;
	sub.f64 	%fd2075, %fd2073, %fd2074;
	fma.rn.f64 	%fd2076, %fd2072, %fd2075, %fd2071;
	add.s64 	%rd394, %rd15, %rd392;
	st.local.f64 	[%rd394], %fd2076;
$L__BB0_243:
	mul.wide.s32 	%rd395, %r29, 8;
	add.s64 	%rd396, %rd13, %rd395;
	ld.local.f64 	%fd2078, [%rd396];
	ld.local.f64 	%fd2079, [%rd396+-8];
	mul.f64 	%fd2080, %fd2079, %fd2079;
	sub.f64 	%fd2081, %fd2078, %fd2080;
	mul.f64 	%fd2082, %fd2081, 0d4069000000000000;
	add.s64 	%rd397, %rd15, %rd395;
	st.local.f64 	[%rd397], %fd2082;
	mov.f64 	%fd3231, 0d0000000000000000;
	@%p52 bra 	$L__BB0_270;
	setp.lt.u32 	%p206, %r29, 15;
	mov.b32 	%r533, 0;
	@%p206 bra 	$L__BB0_247;
	mov.b32 	%r535, 0;
$L__BB0_246:
	.pragma "nounroll";
	mul.wide.u32 	%rd398, %r535, 8;
	add.s64 	%rd399, %rd13, %rd398;
	ld.local.v2.f64 	{%fd2083, %fd2084}, [%rd399];
	add.s64 	%rd400, %rd12, %rd398;
	ld.local.v2.f64 	{%fd2085, %fd2086}, [%rd400];
	sub.f64 	%fd2087, %fd2083, %fd2085;
	add.s64 	%rd401, %rd16, %rd398;
	add.s64 	%rd402, %rd15, %rd398;
	ld.local.v2.f64 	{%fd2088, %fd2089}, [%rd402];
	add.s64 	%rd403, %rd11, %rd398;
	ld.local.v2.f64 	{%fd2090, %fd2091}, [%rd403];
	sub.f64 	%fd2092, %fd2088, %fd2090;
	add.s64 	%rd404, %rd17, %rd398;
	sub.f64 	%fd2093, %fd2084, %fd2086;
	st.local.v2.f64 	[%rd401], {%fd2087, %fd2093};
	sub.f64 	%fd2094, %fd2089, %fd2091;
	st.local.v2.f64 	[%rd404], {%fd2092, %fd2094};
	ld.local.v2.f64 	{%fd2095, %fd2096}, [%rd399+16];
	ld.local.v2.f64 	{%fd2097, %fd2098}, [%rd400+16];
	sub.f64 	%fd2099, %fd2095, %fd2097;
	ld.local.v2.f64 	{%fd2100, %fd2101}, [%rd402+16];
	ld.local.v2.f64 	{%fd2102, %fd2103}, [%rd403+16];
	sub.f64 	%fd2104, %fd2100, %fd2102;
	sub.f64 	%fd2105, %fd2096, %fd2098;
	st.local.v2.f64 	[%rd401+16], {%fd2099, %fd2105};
	sub.f64 	%fd2106, %fd2101, %fd2103;
	st.local.v2.f64 	[%rd404+16], {%fd2104, %fd2106};
	ld.local.v2.f64 	{%fd2107, %fd2108}, [%rd399+32];
	ld.local.v2.f64 	{%fd2109, %fd2110}, [%rd400+32];
	sub.f64 	%fd2111, %fd2107, %fd2109;
	ld.local.v2.f64 	{%fd2112, %fd2113}, [%rd402+32];
	ld.local.v2.f64 	{%fd2114, %fd2115}, [%rd403+32];
	sub.f64 	%fd2116, %fd2112, %fd2114;
	sub.f64 	%fd2117, %fd2108, %fd2110;
	st.local.v2.f64 	[%rd401+32], {%fd2111, %fd2117};
	sub.f64 	%fd2118, %fd2113, %fd2115;
	st.local.v2.f64 	[%rd404+32], {%fd2116, %fd2118};
	ld.local.v2.f64 	{%fd2119, %fd2120}, [%rd399+48];
	ld.local.v2.f64 	{%fd2121, %fd2122}, [%rd400+48];
	sub.f64 	%fd2123, %fd2119, %fd2121;
	ld.local.v2.f64 	{%fd2124, %fd2125}, [%rd402+48];
	ld.local.v2.f64 	{%fd2126, %fd2127}, [%rd403+48];
	sub.f64 	%fd2128, %fd2124, %fd2126;
	sub.f64 	%fd2129, %fd2120, %fd2122;
	st.local.v2.f64 	[%rd401+48], {%fd2123, %fd2129};
	sub.f64 	%fd2130, %fd2125, %fd2127;
	st.local.v2.f64 	[%rd404+48], {%fd2128, %fd2130};
	ld.local.v2.f64 	{%fd2131, %fd2132}, [%rd399+64];
	ld.local.v2.f64 	{%fd2133, %fd2134}, [%rd400+64];
	sub.f64 	%fd2135, %fd2131, %fd2133;
	ld.local.v2.f64 	{%fd2136, %fd2137}, [%rd402+64];
	ld.local.v2.f64 	{%fd2138, %fd2139}, [%rd403+64];
	sub.f64 	%fd2140, %fd2136, %fd2138;
	sub.f64 	%fd2141, %fd2132, %fd2134;
	st.local.v2.f64 	[%rd401+64], {%fd2135, %fd2141};
	sub.f64 	%fd2142, %fd2137, %fd2139;
	st.local.v2.f64 	[%rd404+64], {%fd2140, %fd2142};
	ld.local.v2.f64 	{%fd2143, %fd2144}, [%rd399+80];
	ld.local.v2.f64 	{%fd2145, %fd2146}, [%rd400+80];
	sub.f64 	%fd2147, %fd2143, %fd2145;
	ld.local.v2.f64 	{%fd2148, %fd2149}, [%rd402+80];
	ld.local.v2.f64 	{%fd2150, %fd2151}, [%rd403+80];
	sub.f64 	%fd2152, %fd2148, %fd2150;
	sub.f64 	%fd2153, %fd2144, %fd2146;
	st.local.v2.f64 	[%rd401+80], {%fd2147, %fd2153};
	sub.f64 	%fd2154, %fd2149, %fd2151;
	st.local.v2.f64 	[%rd404+80], {%fd2152, %fd2154};
	ld.local.v2.f64 	{%fd2155, %fd2156}, [%rd399+96];
	ld.local.v2.f64 	{%fd2157, %fd2158}, [%rd400+96];
	sub.f64 	%fd2159, %fd2155, %fd2157;
	ld.local.v2.f64 	{%fd2160, %fd2161}, [%rd402+96];
	ld.local.v2.f64 	{%fd2162, %fd2163}, [%rd403+96];
	sub.f64 	%fd2164, %fd2160, %fd2162;
	sub.f64 	%fd2165, %fd2156, %fd2158;
	st.local.v2.f64 	[%rd401+96], {%fd2159, %fd2165};
	sub.f64 	%fd2166, %fd2161, %fd2163;
	st.local.v2.f64 	[%rd404+96], {%fd2164, %fd2166};
	ld.local.v2.f64 	{%fd2167, %fd2168}, [%rd399+112];
	ld.local.v2.f64 	{%fd2169, %fd2170}, [%rd400+112];
	sub.f64 	%fd2171, %fd2167, %fd2169;
	ld.local.v2.f64 	{%fd2172, %fd2173}, [%rd402+112];
	ld.local.v2.f64 	{%fd2174, %fd2175}, [%rd403+112];
	sub.f64 	%fd2176, %fd2172, %fd2174;
	sub.f64 	%fd2177, %fd2168, %fd2170;
	st.local.v2.f64 	[%rd401+112], {%fd2171, %fd2177};
	sub.f64 	%fd2178, %fd2173, %fd2175;
	st.local.v2.f64 	[%rd404+112], {%fd2176, %fd2178};
	add.s32 	%r535, %r535, 16;
	setp.eq.s32 	%p207, %r535, %r52;
	mov.u32 	%r533, %r52;
	@%p207 bra 	$L__BB0_247;
	bra.uni 	$L__BB0_246;
$L__BB0_247:
	setp.eq.s32 	%p208, %r45, 0;
	@%p208 bra 	$L__BB0_257;
	setp.lt.u32 	%p209, %r46, 7;
	@%p209 bra 	$L__BB0_250;
	mul.wide.u32 	%rd405, %r533, 8;
	add.s64 	%rd406, %rd13, %rd405;
	ld.local.f64 	%fd2179, [%rd406];
	add.s64 	%rd407, %rd12, %rd405;
	ld.local.f64 	%fd2180, [%rd407];
	sub.f64 	%fd2181, %fd2179, %fd2180;
	add.s64 	%rd408, %rd16, %rd405;
	st.local.f64 	[%rd408], %fd2181;
	add.s64 	%rd409, %rd15, %rd405;
	ld.local.f64 	%fd2182, [%rd409];
	add.s64 	%rd410, %rd11, %rd405;
	ld.local.f64 	%fd2183, [%rd410];
	sub.f64 	%fd2184, %fd2182, %fd2183;
	add.s64 	%rd411, %rd17, %rd405;
	st.local.f64 	[%rd411], %fd2184;
	ld.local.f64 	%fd2185, [%rd406+8];
	ld.local.f64 	%fd2186, [%rd407+8];
	sub.f64 	%fd2187, %fd2185, %fd2186;
	st.local.f64 	[%rd408+8], %fd2187;
	ld.local.f64 	%fd2188, [%rd409+8];
	ld.local.f64 	%fd2189, [%rd410+8];
	sub.f64 	%fd2190, %fd2188, %fd2189;
	st.local.f64 	[%rd411+8], %fd2190;
	ld.local.f64 	%fd2191, [%rd406+16];
	ld.local.f64 	%fd2192, [%rd407+16];
	sub.f64 	%fd2193, %fd2191, %fd2192;
	st.local.f64 	[%rd408+16], %fd2193;
	ld.local.f64 	%fd2194, [%rd409+16];
	ld.local.f64 	%fd2195, [%rd410+16];
	sub.f64 	%fd2196, %fd2194, %fd2195;
	st.local.f64 	[%rd411+16], %fd2196;
	ld.local.f64 	%fd2197, [%rd406+24];
	ld.local.f64 	%fd2198, [%rd407+24];
	sub.f64 	%fd2199, %fd2197, %fd2198;
	st.local.f64 	[%rd408+24], %fd2199;
	ld.local.f64 	%fd2200, [%rd409+24];
	ld.local.f64 	%fd2201, [%rd410+24];
	sub.f64 	%fd2202, %fd2200, %fd2201;
	st.local.f64 	[%rd411+24], %fd2202;
	ld.local.f64 	%fd2203, [%rd406+32];
	ld.local.f64 	%fd2204, [%rd407+32];
	sub.f64 	%fd2205, %fd2203, %fd2204;
	st.local.f64 	[%rd408+32], %fd2205;
	ld.local.f64 	%fd2206, [%rd409+32];
	ld.local.f64 	%fd2207, [%rd410+32];
	sub.f64 	%fd2208, %fd2206, %fd2207;
	st.local.f64 	[%rd411+32], %fd2208;
	ld.local.f64 	%fd2209, [%rd406+40];
	ld.local.f64 	%fd2210, [%rd407+40];
	sub.f64 	%fd2211, %fd2209, %fd2210;
	st.local.f64 	[%rd408+40], %fd2211;
	ld.local.f64 	%fd2212, [%rd409+40];
	ld.local.f64 	%fd2213, [%rd410+40];
	sub.f64 	%fd2214, %fd2212, %fd2213;
	st.local.f64 	[%rd411+40], %fd2214;
	ld.local.f64 	%fd2215, [%rd406+48];
	ld.local.f64 	%fd2216, [%rd407+48];
	sub.f64 	%fd2217, %fd2215, %fd2216;
	st.local.f64 	[%rd408+48], %fd2217;
	ld.local.f64 	%fd2218, [%rd409+48];
	ld.local.f64 	%fd2219, [%rd410+48];
	sub.f64 	%fd2220, %fd2218, %fd2219;
	st.local.f64 	[%rd411+48], %fd2220;
	ld.local.f64 	%fd2221, [%rd406+56];
	ld.local.f64 	%fd2222, [%rd407+56];
	sub.f64 	%fd2223, %fd2221, %fd2222;
	st.local.f64 	[%rd408+56], %fd2223;
	ld.local.f64 	%fd2224, [%rd409+56];
	ld.local.f64 	%fd2225, [%rd410+56];
	sub.f64 	%fd2226, %fd2224, %fd2225;
	st.local.f64 	[%rd411+56], %fd2226;
	add.s32 	%r533, %r533, 8;
$L__BB0_250:
	setp.eq.s32 	%p210, %r47, 0;
	@%p210 bra 	$L__BB0_257;
	setp.lt.u32 	%p211, %r48, 3;
	@%p211 bra 	$L__BB0_253;
	mul.wide.u32 	%rd412, %r533, 8;
	add.s64 	%rd413, %rd13, %rd412;
	ld.local.f64 	%fd2227, [%rd413];
	add.s64 	%rd414, %rd12, %rd412;
	ld.local.f64 	%fd2228, [%rd414];
	sub.f64 	%fd2229, %fd2227, %fd2228;
	add.s64 	%rd415, %rd16, %rd412;
	st.local.f64 	[%rd415], %fd2229;
	add.s64 	%rd416, %rd15, %rd412;
	ld.local.f64 	%fd2230, [%rd416];
	add.s64 	%rd417, %rd11, %rd412;
	ld.local.f64 	%fd2231, [%rd417];
	sub.f64 	%fd2232, %fd2230, %fd2231;
	add.s64 	%rd418, %rd17, %rd412;
	st.local.f64 	[%rd418], %fd2232;
	ld.local.f64 	%fd2233, [%rd413+8];
	ld.local.f64 	%fd2234, [%rd414+8];
	sub.f64 	%fd2235, %fd2233, %fd2234;
	st.local.f64 	[%rd415+8], %fd2235;
	ld.local.f64 	%fd2236, [%rd416+8];
	ld.local.f64 	%fd2237, [%rd417+8];
	sub.f64 	%fd2238, %fd2236, %fd2237;
	st.local.f64 	[%rd418+8], %fd2238;
	ld.local.f64 	%fd2239, [%rd413+16];
	ld.local.f64 	%fd2240, [%rd414+16];
	sub.f64 	%fd2241, %fd2239, %fd2240;
	st.local.f64 	[%rd415+16], %fd2241;
	ld.local.f64 	%fd2242, [%rd416+16];
	ld.local.f64 	%fd2243, [%rd417+16];
	sub.f64 	%fd2244, %fd2242, %fd2243;
	st.local.f64 	[%rd418+16], %fd2244;
	ld.local.f64 	%fd2245, [%rd413+24];
	ld.local.f64 	%fd2246, [%rd414+24];
	sub.f64 	%fd2247, %fd2245, %fd2246;
	st.local.f64 	[%rd415+24], %fd2247;
	ld.local.f64 	%fd2248, [%rd416+24];
	ld.local.f64 	%fd2249, [%rd417+24];
	sub.f64 	%fd2250, %fd2248, %fd2249;
	st.local.f64 	[%rd418+24], %fd2250;
	add.s32 	%r533, %r533, 4;
$L__BB0_253:
	setp.eq.s32 	%p212, %r44, 0;
	@%p212 bra 	$L__BB0_257;
	setp.eq.s32 	%p213, %r44, 1;
	mul.wide.u32 	%rd419, %r533, 8;
	add.s64 	%rd80, %rd13, %rd419;
	ld.local.f64 	%fd2251, [%rd80];
	add.s64 	%rd81, %rd12, %rd419;
	ld.local.f64 	%fd2252, [%rd81];
	sub.f64 	%fd2253, %fd2251, %fd2252;
	add.s64 	%rd82, %rd16, %rd419;
	st.local.f64 	[%rd82], %fd2253;
	add.s64 	%rd83, %rd15, %rd419;
	ld.local.f64 	%fd2254, [%rd83];
	add.s64 	%rd84, %rd11, %rd419;
	ld.local.f64 	%fd2255, [%rd84];
	sub.f64 	%fd2256, %fd2254, %fd2255;
	add.s64 	%rd85, %rd17, %rd419;
	st.local.f64 	[%rd85], %fd2256;
	@%p213 bra 	$L__BB0_257;
	setp.eq.s32 	%p214, %r44, 2;
	ld.local.f64 	%fd2257, [%rd80+8];
	ld.local.f64 	%fd2258, [%rd81+8];
	sub.f64 	%fd2259, %fd2257, %fd2258;
	st.local.f64 	[%rd82+8], %fd2259;
	ld.local.f64 	%fd2260, [%rd83+8];
	ld.local.f64 	%fd2261, [%rd84+8];
	sub.f64 	%fd2262, %fd2260, %fd2261;
	st.local.f64 	[%rd85+8], %fd2262;
	@%p214 bra 	$L__BB0_257;
	ld.local.f64 	%fd2263, [%rd80+16];
	ld.local.f64 	%fd2264, [%rd81+16];
	sub.f64 	%fd2265, %fd2263, %fd2264;
	st.local.f64 	[%rd82+16], %fd2265;
	ld.local.f64 	%fd2266, [%rd83+16];
	ld.local.f64 	%fd2267, [%rd84+16];
	sub.f64 	%fd2268, %fd2266, %fd2267;
	st.local.f64 	[%rd85+16], %fd2268;
$L__BB0_257:
	mov.f64 	%fd3231, 0d0000000000000000;
	mov.b32 	%r538, 0;
	@%p206 bra 	$L__BB0_260;
	mov.f64 	%fd3231, 0d0000000000000000;
	mov.b32 	%r536, 0;
$L__BB0_259:
	.pragma "nounroll";
	mul.wide.u32 	%rd420, %r536, 8;
	add.s64 	%rd421, %rd16, %rd420;
	ld.local.v2.f64 	{%fd2272, %fd2273}, [%rd421];
	add.s64 	%rd422, %rd17, %rd420;
	ld.local.v2.f64 	{%fd2274, %fd2275}, [%rd422];
	fma.rn.f64 	%fd2276, %fd2272, %fd2274, %fd3231;
	fma.rn.f64 	%fd2277, %fd2273, %fd2275, %fd2276;
	ld.local.v2.f64 	{%fd2278, %fd2279}, [%rd421+16];
	ld.local.v2.f64 	{%fd2280, %fd2281}, [%rd422+16];
	fma.rn.f64 	%fd2282, %fd2278, %fd2280, %fd2277;
	fma.rn.f64 	%fd2283, %fd2279, %fd2281, %fd2282;
	ld.local.v2.f64 	{%fd2284, %fd2285}, [%rd421+32];
	ld.local.v2.f64 	{%fd2286, %fd2287}, [%rd422+32];
	fma.rn.f64 	%fd2288, %fd2284, %fd2286, %fd2283;
	fma.rn.f64 	%fd2289, %fd2285, %fd2287, %fd2288;
	ld.local.v2.f64 	{%fd2290, %fd2291}, [%rd421+48];
	ld.local.v2.f64 	{%fd2292, %fd2293}, [%rd422+48];
	fma.rn.f64 	%fd2294, %fd2290, %fd2292, %fd2289;
	fma.rn.f64 	%fd2295, %fd2291, %fd2293, %fd2294;
	ld.local.v2.f64 	{%fd2296, %fd2297}, [%rd421+64];
	ld.local.v2.f64 	{%fd2298, %fd2299}, [%rd422+64];
	fma.rn.f64 	%fd2300, %fd2296, %fd2298, %fd2295;
	fma.rn.f64 	%fd2301, %fd2297, %fd2299, %fd2300;
	ld.local.v2.f64 	{%fd2302, %fd2303}, [%rd421+80];
	ld.local.v2.f64 	{%fd2304, %fd2305}, [%rd422+80];
	fma.rn.f64 	%fd2306, %fd2302, %fd2304, %fd2301;
	fma.rn.f64 	%fd2307, %fd2303, %fd2305, %fd2306;
	ld.local.v2.f64 	{%fd2308, %fd2309}, [%rd421+96];
	ld.local.v2.f64 	{%fd2310, %fd2311}, [%rd422+96];
	fma.rn.f64 	%fd2312, %fd2308, %fd2310, %fd2307;
	fma.rn.f64 	%fd2313, %fd2309, %fd2311, %fd2312;
	ld.local.v2.f64 	{%fd2314, %fd2315}, [%rd421+112];
	ld.local.v2.f64 	{%fd2316, %fd2317}, [%rd422+112];
	fma.rn.f64 	%fd2318, %fd2314, %fd2316, %fd2313;
	fma.rn.f64 	%fd3231, %fd2315, %fd2317, %fd2318;
	add.s32 	%r536, %r536, 16;
	setp.ne.s32 	%p216, %r536, %r52;
	mov.u32 	%r538, %r52;
	@%p216 bra 	$L__BB0_259;
$L__BB0_260:
	@%p208 bra 	$L__BB0_270;
	setp.lt.u32 	%p218, %r46, 7;
	@%p218 bra 	$L__BB0_263;
	mul.wide.u32 	%rd423, %r538, 8;
	add.s64 	%rd424, %rd16, %rd423;
	ld.local.f64 	%fd2320, [%rd424];
	add.s64 	%rd425, %rd17, %rd423;
	ld.local.f64 	%fd2321, [%rd425];
	fma.rn.f64 	%fd2322, %fd2320, %fd2321, %fd3231;
	ld.local.f64 	%fd2323, [%rd424+8];
	ld.local.f64 	%fd2324, [%rd425+8];
	fma.rn.f64 	%fd2325, %fd2323, %fd2324, %fd2322;
	ld.local.f64 	%fd2326, [%rd424+16];
	ld.local.f64 	%fd2327, [%rd425+16];
	fma.rn.f64 	%fd2328, %fd2326, %fd2327, %fd2325;
	ld.local.f64 	%fd2329, [%rd424+24];
	ld.local.f64 	%fd2330, [%rd425+24];
	fma.rn.f64 	%fd2331, %fd2329, %fd2330, %fd2328;
	ld.local.f64 	%fd2332, [%rd424+32];
	ld.local.f64 	%fd2333, [%rd425+32];
	fma.rn.f64 	%fd2334, %fd2332, %fd2333, %fd2331;
	ld.local.f64 	%fd2335, [%rd424+40];
	ld.local.f64 	%fd2336, [%rd425+40];
	fma.rn.f64 	%fd2337, %fd2335, %fd2336, %fd2334;
	ld.local.f64 	%fd2338, [%rd424+48];
	ld.local.f64 	%fd2339, [%rd425+48];
	fma.rn.f64 	%fd2340, %fd2338, %fd2339, %fd2337;
	ld.local.f64 	%fd2341, [%rd424+56];
	ld.local.f64 	%fd2342, [%rd425+56];
	fma.rn.f64 	%fd3231, %fd2341, %fd2342, %fd2340;
	add.s32 	%r538, %r538, 8;
$L__BB0_263:
	setp.eq.s32 	%p219, %r47, 0;
	@%p219 bra 	$L__BB0_270;
	setp.lt.u32 	%p220, %r48, 3;
	@%p220 bra 	$L__BB0_266;
	mul.wide.u32 	%rd426, %r538, 8;
	add.s64 	%rd427, %rd16, %rd426;
	ld.local.f64 	%fd2344, [%rd427];
	add.s64 	%rd428, %rd17, %rd426;
	ld.local.f64 	%fd2345, [%rd428];
	fma.rn.f64 	%fd2346, %fd2344, %fd2345, %fd3231;
	ld.local.f64 	%fd2347, [%rd427+8];
	ld.local.f64 	%fd2348, [%rd428+8];
	fma.rn.f64 	%fd2349, %fd2347, %fd2348, %fd2346;
	ld.local.f64 	%fd2350, [%rd427+16];
	ld.local.f64 	%fd2351, [%rd428+16];
	fma.rn.f64 	%fd2352, %fd2350, %fd2351, %fd2349;
	ld.local.f64 	%fd2353, [%rd427+24];
	ld.local.f64 	%fd2354, [%rd428+24];
	fma.rn.f64 	%fd3231, %fd2353, %fd2354, %fd2352;
	add.s32 	%r538, %r538, 4;
$L__BB0_266:
	setp.eq.s32 	%p221, %r44, 0;
	@%p221 bra 	$L__BB0_270;
	setp.eq.s32 	%p222, %r44, 1;
	mul.wide.u32 	%rd429, %r538, 8;
	add.s64 	%rd86, %rd16, %rd429;
	ld.local.f64 	%fd2355, [%rd86];
	add.s64 	%rd87, %rd17, %rd429;
	ld.local.f64 	%fd2356, [%rd87];
	fma.rn.f64 	%fd3231, %fd2355, %fd2356, %fd3231;
	@%p222 bra 	$L__BB0_270;
	setp.eq.s32 	%p223, %r44, 2;
	ld.local.f64 	%fd2357, [%rd86+8];
	ld.local.f64 	%fd2358, [%rd87+8];
	fma.rn.f64 	%fd3231, %fd2357, %fd2358, %fd3231;
	@%p223 bra 	$L__BB0_270;
	ld.local.f64 	%fd2359, [%rd86+16];
	ld.local.f64 	%fd2360, [%rd87+16];
	fma.rn.f64 	%fd3231, %fd2359, %fd2360, %fd3231;
$L__BB0_270:
	abs.f64 	%fd185, %fd3231;
	setp.gtu.f64 	%p224, %fd185, 0d3E7AD7F29ABCAF48;
	@%p224 bra 	$L__BB0_300;
	setp.eq.f64 	%p226, %fd163, 0d3F1A36E2EB1C432D;
	selp.f64 	%fd186, 0d3F30624DD2F1A9FC, 0d3FE0000000000000, %p226;
	@%p52 bra 	$L__BB0_298;
	setp.lt.u32 	%p227, %r29, 15;
	mov.b32 	%r541, 0;
	@%p227 bra 	$L__BB0_275;
	mov.b32 	%r543, 0;
$L__BB0_274:
	.pragma "nounroll";
	mul.wide.u32 	%rd430, %r543, 8;
	add.s64 	%rd431, %rd14, %rd430;
	ld.local.v2.f64 	{%fd2361, %fd2362}, [%rd431];
	mul.f64 	%fd2363, %fd186, %fd2361;
	add.s64 	%rd432, %rd18, %rd430;
	mul.f64 	%fd2364, %fd186, %fd2362;
	st.local.v2.f64 	[%rd432], {%fd2363, %fd2364};
	ld.local.v2.f64 	{%fd2365, %fd2366}, [%rd431+16];
	mul.f64 	%fd2367, %fd186, %fd2365;
	mul.f64 	%fd2368, %fd186, %fd2366;
	st.local.v2.f64 	[%rd432+16], {%fd2367, %fd2368};
	ld.local.v2.f64 	{%fd2369, %fd2370}, [%rd431+32];
	mul.f64 	%fd2371, %fd186, %fd2369;
	mul.f64 	%fd2372, %fd186, %fd2370;
	st.local.v2.f64 	[%rd432+32], {%fd2371, %fd2372};
	ld.local.v2.f64 	{%fd2373, %fd2374}, [%rd431+48];
	mul.f64 	%fd2375, %fd186, %fd2373;
	mul.f64 	%fd2376, %fd186, %fd2374;
	st.local.v2.f64 	[%rd432+48], {%fd2375, %fd2376};
	ld.local.v2.f64 	{%fd2377, %fd2378}, [%rd431+64];
	mul.f64 	%fd2379, %fd186, %fd2377;
	mul.f64 	%fd2380, %fd186, %fd2378;
	st.local.v2.f64 	[%rd432+64], {%fd2379, %fd2380};
	ld.local.v2.f64 	{%fd2381, %fd2382}, [%rd431+80];
	mul.f64 	%fd2383, %fd186, %fd2381;
	mul.f64 	%fd2384, %fd186, %fd2382;
	st.local.v2.f64 	[%rd432+80], {%fd2383, %fd2384};
	ld.local.v2.f64 	{%fd2385, %fd2386}, [%rd431+96];
	mul.f64 	%fd2387, %fd186, %fd2385;
	mul.f64 	%fd2388, %fd186, %fd2386;
	st.local.v2.f64 	[%rd432+96], {%fd2387, %fd2388};
	ld.local.v2.f64 	{%fd2389, %fd2390}, [%rd431+112];
	mul.f64 	%fd2391, %fd186, %fd2389;
	mul.f64 	%fd2392, %fd186, %fd2390;
	st.local.v2.f64 	[%rd432+112], {%fd2391, %fd2392};
	add.s32 	%r543, %r543, 16;
	setp.eq.s32 	%p228, %r543, %r52;
	mov.u32 	%r541, %r52;
	@%p228 bra 	$L__BB0_275;
	bra.uni 	$L__BB0_274;
$L__BB0_275:
	setp.eq.s32 	%p229, %r45, 0;
	@%p229 bra 	$L__BB0_285;
	setp.lt.u32 	%p230, %r46, 7;
	@%p230 bra 	$L__BB0_278;
	mul.wide.u32 	%rd433, %r541, 8;
	add.s64 	%rd434, %rd14, %rd433;
	ld.local.f64 	%fd2393, [%rd434];
	mul.f64 	%fd2394, %fd186, %fd2393;
	add.s64 	%rd435, %rd18, %rd433;
	st.local.f64 	[%rd435], %fd2394;
	ld.local.f64 	%fd2395, [%rd434+8];
	mul.f64 	%fd2396, %fd186, %fd2395;
	st.local.f64 	[%rd435+8], %fd2396;
	ld.local.f64 	%fd2397, [%rd434+16];
	mul.f64 	%fd2398, %fd186, %fd2397;
	st.local.f64 	[%rd435+16], %fd2398;
	ld.local.f64 	%fd2399, [%rd434+24];
	mul.f64 	%fd2400, %fd186, %fd2399;
	st.local.f64 	[%rd435+24], %fd2400;
	ld.local.f64 	%fd2401, [%rd434+32];
	mul.f64 	%fd2402, %fd186, %fd2401;
	st.local.f64 	[%rd435+32], %fd2402;
	ld.local.f64 	%fd2403, [%rd434+40];
	mul.f64 	%fd2404, %fd186, %fd2403;
	st.local.f64 	[%rd435+40], %fd2404;
	ld.local.f64 	%fd2405, [%rd434+48];
	mul.f64 	%fd2406, %fd186, %fd2405;
	st.local.f64 	[%rd435+48], %fd2406;
	ld.local.f64 	%fd2407, [%rd434+56];
	mul.f64 	%fd2408, %fd186, %fd2407;
	st.local.f64 	[%rd435+56], %fd2408;
	add.s32 	%r541, %r541, 8;
$L__BB0_278:
	setp.eq.s32 	%p231, %r47, 0;
	@%p231 bra 	$L__BB0_285;
	setp.lt.u32 	%p232, %r48, 3;
	@%p232 bra 	$L__BB0_281;
	mul.wide.u32 	%rd436, %r541, 8;
	add.s64 	%rd437, %rd14, %rd436;
	ld.local.f64 	%fd2409, [%rd437];
	mul.f64 	%fd2410, %fd186, %fd2409;
	add.s64 	%rd438, %rd18, %rd436;
	st.local.f64 	[%rd438], %fd2410;
	ld.local.f64 	%fd2411, [%rd437+8];
	mul.f64 	%fd2412, %fd186, %fd2411;
	st.local.f64 	[%rd438+8], %fd2412;
	ld.local.f64 	%fd2413, [%rd437+16];
	mul.f64 	%fd2414, %fd186, %fd2413;
	st.local.f64 	[%rd438+16], %fd2414;
	ld.local.f64 	%fd2415, [%rd437+24];
	mul.f64 	%fd2416, %fd186, %fd2415;
	st.local.f64 	[%rd438+24], %fd2416;
	add.s32 	%r541, %r541, 4;
$L__BB0_281:
	setp.eq.s32 	%p233, %r44, 0;
	@%p233 bra 	$L__BB0_285;
	setp.eq.s32 	%p234, %r44, 1;
	mul.wide.u32 	%rd439, %r541, 8;
	add.s64 	%rd88, %rd14, %rd439;
	ld.local.f64 	%fd2417, [%rd88];
	mul.f64 	%fd2418, %fd186, %fd2417;
	add.s64 	%rd89, %rd18, %rd439;
	st.local.f64 	[%rd89], %fd2418;
	@%p234 bra 	$L__BB0_285;
	setp.eq.s32 	%p235, %r44, 2;
	ld.local.f64 	%fd2419, [%rd88+8];
	mul.f64 	%fd2420, %fd186, %fd2419;
	st.local.f64 	[%rd89+8], %fd2420;
	@%p235 bra 	$L__BB0_285;
	ld.local.f64 	%fd2421, [%rd88+16];
	mul.f64 	%fd2422, %fd186, %fd2421;
	st.local.f64 	[%rd89+16], %fd2422;
$L__BB0_285:
	mov.b32 	%r546, 0;
	@%p227 bra 	$L__BB0_288;
	mov.b32 	%r544, 0;
$L__BB0_287:
	.pragma "nounroll";
	mul.wide.u32 	%rd440, %r544, 8;
	add.s64 	%rd441, %rd18, %rd440;
	ld.local.v2.f64 	{%fd2423, %fd2424}, [%rd441];
	add.s64 	%rd442, %rd12, %rd440;
	ld.local.v2.f64 	{%fd2425, %fd2426}, [%rd442];
	add.f64 	%fd2427, %fd2423, %fd2425;
	add.s64 	%rd443, %rd13, %rd440;
	add.f64 	%fd2428, %fd2424, %fd2426;
	st.local.v2.f64 	[%rd443], {%fd2427, %fd2428};
	ld.local.v2.f64 	{%fd2429, %fd2430}, [%rd441+16];
	ld.local.v2.f64 	{%fd2431, %fd2432}, [%rd442+16];
	add.f64 	%fd2433, %fd2429, %fd2431;
	add.f64 	%fd2434, %fd2430, %fd2432;
	st.local.v2.f64 	[%rd443+16], {%fd2433, %fd2434};
	ld.local.v2.f64 	{%fd2435, %fd2436}, [%rd441+32];
	ld.local.v2.f64 	{%fd2437, %fd2438}, [%rd442+32];
	add.f64 	%fd2439, %fd2435, %fd2437;
	add.f64 	%fd2440, %fd2436, %fd2438;
	st.local.v2.f64 	[%rd443+32], {%fd2439, %fd2440};
	ld.local.v2.f64 	{%fd2441, %fd2442}, [%rd441+48];
	ld.local.v2.f64 	{%fd2443, %fd2444}, [%rd442+48];
	add.f64 	%fd2445, %fd2441, %fd2443;
	add.f64 	%fd2446, %fd2442, %fd2444;
	st.local.v2.f64 	[%rd443+48], {%fd2445, %fd2446};
	ld.local.v2.f64 	{%fd2447, %fd2448}, [%rd441+64];
	ld.local.v2.f64 	{%fd2449, %fd2450}, [%rd442+64];
	add.f64 	%fd2451, %fd2447, %fd2449;
	add.f64 	%fd2452, %fd2448, %fd2450;
	st.local.v2.f64 	[%rd443+64], {%fd2451, %fd2452};
	ld.local.v2.f64 	{%fd2453, %fd2454}, [%rd441+80];
	ld.local.v2.f64 	{%fd2455, %fd2456}, [%rd442+80];
	add.f64 	%fd2457, %fd2453, %fd2455;
	add.f64 	%fd2458, %fd2454, %fd2456;
	st.local.v2.f64 	[%rd443+80], {%fd2457, %fd2458};
	ld.local.v2.f64 	{%fd2459, %fd2460}, [%rd441+96];
	ld.local.v2.f64 	{%fd2461, %fd2462}, [%rd442+96];
	add.f64 	%fd2463, %fd2459, %fd2461;
	add.f64 	%fd2464, %fd2460, %fd2462;
	st.local.v2.f64 	[%rd443+96], {%fd2463, %fd2464};
	ld.local.v2.f64 	{%fd2465, %fd2466}, [%rd441+112];
	ld.local.v2.f64 	{%fd2467, %fd2468}, [%rd442+112];
	add.f64 	%fd2469, %fd2465, %fd2467;
	add.f64 	%fd2470, %fd2466, %fd2468;
	st.local.v2.f64 	[%rd443+112], {%fd2469, %fd2470};
	add.s32 	%r544, %r544, 16;
	setp.ne.s32 	%p237, %r544, %r52;
	mov.u32 	%r546, %r52;
	@%p237 bra 	$L__BB0_287;
$L__BB0_288:
	@%p229 bra 	$L__BB0_298;
	setp.lt.u32 	%p239, %r46, 7;
	@%p239 bra 	$L__BB0_291;
	mul.wide.u32 	%rd444, %r546, 8;
	add.s64 	%rd445, %rd18, %rd444;
	ld.local.f64 	%fd2471, [%rd445];
	add.s64 	%rd446, %rd12, %rd444;
	ld.local.f64 	%fd2472, [%rd446];
	add.f64 	%fd2473, %fd2471, %fd2472;
	add.s64 	%rd447, %rd13, %rd444;
	st.local.f64 	[%rd447], %fd2473;
	ld.local.f64 	%fd2474, [%rd445+8];
	ld.local.f64 	%fd2475, [%rd446+8];
	add.f64 	%fd2476, %fd2474, %fd2475;
	st.local.f64 	[%rd447+8], %fd2476;
	ld.local.f64 	%fd2477, [%rd445+16];
	ld.local.f64 	%fd2478, [%rd446+16];
	add.f64 	%fd2479, %fd2477, %fd2478;
	st.local.f64 	[%rd447+16], %fd2479;
	ld.local.f64 	%fd2480, [%rd445+24];
	ld.local.f64 	%fd2481, [%rd446+24];
	add.f64 	%fd2482, %fd2480, %fd2481;
	st.local.f64 	[%rd447+24], %fd2482;
	ld.local.f64 	%fd2483, [%rd445+32];
	ld.local.f64 	%fd2484, [%rd446+32];
	add.f64 	%fd2485, %fd2483, %fd2484;
	st.local.f64 	[%rd447+32], %fd2485;
	ld.local.f64 	%fd2486, [%rd445+40];
	ld.local.f64 	%fd2487, [%rd446+40];
	add.f64 	%fd2488, %fd2486, %fd2487;
	st.local.f64 	[%rd447+40], %fd2488;
	ld.local.f64 	%fd2489, [%rd445+48];
	ld.local.f64 	%fd2490, [%rd446+48];
	add.f64 	%fd2491, %fd2489, %fd2490;
	st.local.f64 	[%rd447+48], %fd2491;
	ld.local.f64 	%fd2492, [%rd445+56];
	ld.local.f64 	%fd2493, [%rd446+56];
	add.f64 	%fd2494, %fd2492, %fd2493;
	st.local.f64 	[%rd447+56], %fd2494;
	add.s32 	%r546, %r546, 8;
$L__BB0_291:
	setp.eq.s32 	%p240, %r47, 0;
	@%p240 bra 	$L__BB0_298;
	setp.lt.u32 	%p241, %r48, 3;
	@%p241 bra 	$L__BB0_294;
	mul.wide.u32 	%rd448, %r546, 8;
	add.s64 	%rd449, %rd18, %rd448;
	ld.local.f64 	%fd2495, [%rd449];
	add.s64 	%rd450, %rd12, %rd448;
	ld.local.f64 	%fd2496, [%rd450];
	add.f64 	%fd2497, %fd2495, %fd2496;
	add.s64 	%rd451, %rd13, %rd448;
	st.local.f64 	[%rd451], %fd2497;
	ld.local.f64 	%fd2498, [%rd449+8];
	ld.local.f64 	%fd2499, [%rd450+8];
	add.f64 	%fd2500, %fd2498, %fd2499;
	st.local.f64 	[%rd451+8], %fd2500;
	ld.local.f64 	%fd2501, [%rd449+16];
	ld.local.f64 	%fd2502, [%rd450+16];
	add.f64 	%fd2503, %fd2501, %fd2502;
	st.local.f64 	[%rd451+16], %fd2503;
	ld.local.f64 	%fd2504, [%rd449+24];
	ld.local.f64 	%fd2505, [%rd450+24];
	add.f64 	%fd2506, %fd2504, %fd2505;
	st.local.f64 	[%rd451+24], %fd2506;
	add.s32 	%r546, %r546, 4;
$L__BB0_294:
	setp.eq.s32 	%p242, %r44, 0;
	@%p242 bra 	$L__BB0_298;
	setp.eq.s32 	%p243, %r44, 1;
	mul.wide.u32 	%rd452, %r546, 8;
	add.s64 	%rd90, %rd18, %rd452;
	ld.local.f64 	%fd2507, [%rd90];
	add.s64 	%rd91, %rd12, %rd452;
	ld.local.f64 	%fd2508, [%rd91];
	add.f64 	%fd2509, %fd2507, %fd2508;
	add.s64 	%rd92, %rd13, %rd452;
	st.local.f64 	[%rd92], %fd2509;
	@%p243 bra 	$L__BB0_298;
	setp.eq.s32 	%p244, %r44, 2;
	ld.local.f64 	%fd2510, [%rd90+8];
	ld.local.f64 	%fd2511, [%rd91+8];
	add.f64 	%fd2512, %fd2510, %fd2511;
	st.local.f64 	[%rd92+8], %fd2512;
	@%p244 bra 	$L__BB0_298;
	ld.local.f64 	%fd2513, [%rd90+16];
	ld.local.f64 	%fd2514, [%rd91+16];
	add.f64 	%fd2515, %fd2513, %fd2514;
	st.local.f64 	[%rd92+16], %fd2515;
$L__BB0_298:
	setp.gt.s32 	%p245, %r548, 9;
	@%p245 bra 	$L__BB0_529;
	add.s32 	%r548, %r548, 1;
$L__BB0_300:
	setp.lt.f64 	%p246, %fd185, 0d3DDB7CDFD9D7BDBB;
	@%p246 bra 	$L__BB0_502;
	rcp.rn.f64 	%fd187, %fd3231;
	abs.f64 	%fd2516, %fd187;
	setp.geu.f64 	%p247, %fd2516, 0d3DDB7CDFD9D7BDBB;
	setp.ne.f64 	%p248, %fd185, 0d7FF0000000000000;
	and.pred  	%p249, %p247, %p248;
	@%p249 bra 	$L__BB0_316;
	@%p52 bra 	$L__BB0_502;
	mov.b32 	%r549, 0;
$L__BB0_304:
	setp.lt.u32 	%p251, %r29, 7;
	mul.lo.s32 	%r151, %r549, %r268;
	mov.b32 	%r552, 0;
	@%p251 bra 	$L__BB0_307;
	mov.b32 	%r550, 0;
$L__BB0_306:
	.pragma "nounroll";
	setp.eq.s32 	%p252, %r549, %r550;
	selp.f64 	%fd2517, 0d3FF0000000000000, 0d0000000000000000, %p252;
	add.s32 	%r344, %r550, %r151;
	mul.wide.u32 	%rd453, %r344, 8;
	add.s64 	%rd454, %rd10, %rd453;
	st.local.f64 	[%rd454], %fd2517;
	add.s32 	%r345, %r550, 1;
	setp.eq.s32 	%p253, %r549, %r345;
	selp.f64 	%fd2518, 0d3FF0000000000000, 0d0000000000000000, %p253;
	st.local.f64 	[%rd454+8], %fd2518;
	add.s32 	%r346, %r550, 2;
	setp.eq.s32 	%p254, %r549, %r346;
	selp.f64 	%fd2519, 0d3FF0000000000000, 0d0000000000000000, %p254;
	st.local.f64 	[%rd454+16], %fd2519;
	add.s32 	%r347, %r550, 3;
	setp.eq.s32 	%p255, %r549, %r347;
	selp.f64 	%fd2520, 0d3FF0000000000000, 0d0000000000000000, %p255;
	st.local.f64 	[%rd454+24], %fd2520;
	add.s32 	%r348, %r550, 4;
	setp.eq.s32 	%p256, %r549, %r348;
	selp.f64 	%fd2521, 0d3FF0000000000000, 0d0000000000000000, %p256;
	st.local.f64 	[%rd454+32], %fd2521;
	add.s32 	%r349, %r550, 5;
	setp.eq.s32 	%p257, %r549, %r349;
	selp.f64 	%fd2522, 0d3FF0000000000000, 0d0000000000000000, %p257;
	st.local.f64 	[%rd454+40], %fd2522;
	add.s32 	%r350, %r550, 6;
	setp.eq.s32 	%p258, %r549, %r350;
	selp.f64 	%fd2523, 0d3FF0000000000000, 0d0000000000000000, %p258;
	st.local.f64 	[%rd454+48], %fd2523;
	add.s32 	%r351, %r550, 7;
	setp.eq.s32 	%p259, %r549, %r351;
	selp.f64 	%fd2524, 0d3FF0000000000000, 0d0000000000000000, %p259;
	st.local.f64 	[%rd454+56], %fd2524;
	add.s32 	%r550, %r550, 8;
	setp.ne.s32 	%p260, %r550, %r57;
	mov.u32 	%r552, %r57;
	@%p260 bra 	$L__BB0_306;
$L__BB0_307:
	setp.eq.s32 	%p261, %r47, 0;
	@%p261 bra 	$L__BB0_315;
	setp.lt.u32 	%p262, %r48, 3;
	@%p262 bra 	$L__BB0_310;
	setp.eq.s32 	%p263, %r549, %r552;
	selp.f64 	%fd2525, 0d3FF0000000000000, 0d0000000000000000, %p263;
	add.s32 	%r352, %r552, %r151;
	mul.wide.u32 	%rd455, %r352, 8;
	add.s64 	%rd456, %rd10, %rd455;
	st.local.f64 	[%rd456], %fd2525;
	add.s32 	%r353, %r552, 1;
	setp.eq.s32 	%p264, %r549, %r353;
	selp.f64 	%fd2526, 0d3FF0000000000000, 0d0000000000000000, %p264;
	cvt.u64.u32 	%rd457, %r151;
	cvt.u64.u32 	%rd458, %r552;
	add.s64 	%rd459, %rd458, %rd457;
	shl.b64 	%rd460, %rd459, 3;
	add.s64 	%rd461, %rd10, %rd460;
	st.local.f64 	[%rd461+8], %fd2526;
	add.s32 	%r354, %r552, 2;
	setp.eq.s32 	%p265, %r549, %r354;
	selp.f64 	%fd2527, 0d3FF0000000000000, 0d0000000000000000, %p265;
	st.local.f64 	[%rd461+16], %fd2527;
	add.s32 	%r355, %r552, 3;
	setp.eq.s32 	%p266, %r549, %r355;
	selp.f64 	%fd2528, 0d3FF0000000000000, 0d0000000000000000, %p266;
	st.local.f64 	[%rd461+24], %fd2528;
	add.s32 	%r552, %r552, 4;
$L__BB0_310:
	setp.eq.s32 	%p267, %r44, 0;
	@%p267 bra 	$L__BB0_315;
	setp.eq.s32 	%p268, %r51, 0;
	@%p268 bra 	$L__BB0_313;
	setp.eq.s32 	%p269, %r549, %r552;
	selp.f64 	%fd2529, 0d3FF0000000000000, 0d0000000000000000, %p269;
	add.s32 	%r356, %r552, %r151;
	mul.wide.u32 	%rd462, %r356, 8;
	add.s64 	%rd463, %rd10, %rd462;
	st.local.f64 	[%rd463], %fd2529;
	add.s32 	%r357, %r552, 1;
	setp.eq.s32 	%p270, %r549, %r357;
	selp.f64 	%fd2530, 0d3FF0000000000000, 0d0000000000000000, %p270;
	cvt.u64.u32 	%rd464, %r151;
	cvt.u64.u32 	%rd465, %r552;
	add.s64 	%rd466, %rd465, %rd464;
	shl.b64 	%rd467, %rd466, 3;
	add.s64 	%rd468, %rd10, %rd467;
	st.local.f64 	[%rd468+8], %fd2530;
	add.s32 	%r552, %r552, 2;
$L__BB0_313:
	setp.eq.s32 	%p271, %r58, 0;
	@%p271 bra 	$L__BB0_315;
	setp.eq.s32 	%p272, %r549, %r552;
	selp.f64 	%fd2531, 0d3FF0000000000000, 0d0000000000000000, %p272;
	add.s32 	%r358, %r552, %r151;
	mul.wide.u32 	%rd469, %r358, 8;
	add.s64 	%rd470, %rd10, %rd469;
	st.local.f64 	[%rd470], %fd2531;
$L__BB0_315:
	add.s32 	%r549, %r549, 1;
	setp.eq.s32 	%p273, %r549, %r268;
	@%p273 bra 	$L__BB0_502;
	bra.uni 	$L__BB0_304;
$L__BB0_316:
	@%p52 bra 	$L__BB0_431;
	mov.b32 	%r554, 0;
$L__BB0_318:
	setp.lt.u32 	%p275, %r29, 7;
	mul.lo.s32 	%r161, %r554, %r268;
	mul.wide.u32 	%rd471, %r554, 8;
	add.s64 	%rd93, %rd16, %rd471;
	mov.b32 	%r557, 0;
	@%p275 bra 	$L__BB0_345;
	mov.b32 	%r555, 0;
$L__BB0_320:
	.pragma "nounroll";
	add.s32 	%r163, %r555, %r161;
	setp.ge.s32 	%p276, %r163, %r43;
	mul.wide.u32 	%rd472, %r555, 8;
	add.s64 	%rd94, %rd17, %rd472;
	mul.wide.u32 	%rd473, %r163, 8;
	add.s64 	%rd95, %rd5, %rd473;
	@%p276 bra 	$L__BB0_322;
	ld.local.f64 	%fd2532, [%rd93];
	ld.local.f64 	%fd2533, [%rd94];
	mul.f64 	%fd2534, %fd2532, %fd2533;
	st.local.f64 	[%rd95], %fd2534;
	bra.uni 	$L__BB0_323;
$L__BB0_322:
	st.local.v2.u32 	[%rd4], {%r268, %r163};
	mov.u64 	%rd474, $str$1;
	cvta.global.u64 	%rd475, %rd474;
	add.u64 	%rd476, %SP, 0;
	{ // callseq 1, 0
	.param .b64 param0;
	st.param.b64 	[param0], %rd475;
	.param .b64 param1;
	st.param.b64 	[param1], %rd476;
	.param .b32 retval0;
	call.uni (retval0), 
	vprintf, 
	(
	param0, 
	param1
	);
	ld.param.b32 	%r362, [retval0];
	} // callseq 1
$L__BB0_323:
	add.s32 	%r164, %r163, 1;
	setp.lt.s32 	%p277, %r164, %r43;
	@%p277 bra 	$L__BB0_325;
	st.local.v2.u32 	[%rd4], {%r268, %r164};
	mov.u64 	%rd477, $str$1;
	cvta.global.u64 	%rd478, %rd477;
	add.u64 	%rd479, %SP, 0;
	{ // callseq 2, 0
	.param .b64 param0;
	st.param.b64 	[param0], %rd478;
	.param .b64 param1;
	st.param.b64 	[param1], %rd479;
	.param .b32 retval0;
	call.uni (retval0), 
	vprintf, 
	(
	param0, 
	param1
	);
	ld.param.b32 	%r364, [retval0];
	} // callseq 2
	bra.uni 	$L__BB0_326;
$L__BB0_325:
	ld.local.f64 	%fd2535, [%rd93];
	ld.local.f64 	%fd2536, [%rd94+8];
	mul.f64 	%fd2537, %fd2535, %fd2536;
	st.local.f64 	[%rd95+8], %fd2537;
$L__BB0_326:
	add.s32 	%r165, %r163, 2;
	setp.lt.s32 	%p278, %r165, %r43;
	@%p278 bra 	$L__BB0_328;
	st.local.v2.u32 	[%rd4], {%r268, %r165};
	mov.u64 	%rd480, $str$1;
	cvta.global.u64 	%rd481, %rd480;
	add.u64 	%rd482, %SP, 0;
	{ // callseq 3, 0
	.param .b64 param0;
	st.param.b64 	[param0], %rd481;
	.param .b64 param1;
	st.param.b64 	[param1], %rd482;
	.param .b32 retval0;
	call.uni (retval0), 
	vprintf, 
	(
	param0, 
	param1
	);
	ld.param.b32 	%r366, [retval0];
	} // callseq 3
	bra.uni 	$L__BB0_329;
$L__BB0_328:
	ld.local.f64 	%fd2538, [%rd93];
	ld.local.f64 	%fd2539, [%rd94+16];
	mul.f64 	%fd2540, %fd2538, %fd2539;
	st.local.f64 	[%rd95+16], %fd2540;
$L__BB0_329:
	add.s32 	%r166, %r163, 3;
	setp.lt.s32 	%p279, %r166, %r43;
	@%p279 bra 	$L__BB0_331;
	st.local.v2.u32 	[%rd4], {%r268, %r166};
	mov.u64 	%rd483, $str$1;
	cvta.global.u64 	%rd484, %rd483;
	add.u64 	%rd485, %SP, 0;
	{ // callseq 4, 0
	.param .b64 param0;
	st.param.b64 	[param0], %rd484;
	.param .b64 param1;
	st.param.b64 	[param1], %rd485;
	.param .b32 retval0;
	call.uni (retval0), 
	vprintf, 
	(
	param0, 
	param1
	);
	ld.param.b32 	%r368, [retval0];
	} // callseq 4
	bra.uni 	$L__BB0_332;
$L__BB0_331:
	ld.local.f64 	%fd2541, [%rd93];
	ld.local.f64 	%fd2542, [%rd94+24];
	mul.f64 	%fd2543, %fd2541, %fd2542;
	st.local.f64 	[%rd95+24], %fd2543;
$L__BB0_332:
	add.s32 	%r167, %r163, 4;
	setp.lt.s32 	%p280, %r167, %r43;
	@%p280 bra 	$L__BB0_334;
	st.local.v2.u32 	[%rd4], {%r268, %r167};
	mov.u64 	%rd486, $str$1;
	cvta.global.u64 	%rd487, %rd486;
	add.u64 	%rd488, %SP, 0;
	{ // callseq 5, 0
	.param .b64 param0;
	st.param.b64 	[param0], %rd487;
	.param .b64 param1;
	st.param.b64 	[param1], %rd488;
	.param .b32 retval0;
	call.uni (retval0), 
	vprintf, 
	(
	param0, 
	param1
	);
	ld.param.b32 	%r370, [retval0];
	} // callseq 5
	bra.uni 	$L__BB0_335;
$L__BB0_334:
	ld.local.f64 	%fd2544, [%rd93];
	ld.local.f64 	%fd2545, [%rd94+32];
	mul.f64 	%fd2546, %fd2544, %fd2545;
	st.local.f64 	[%rd95+32], %fd2546;
$L__BB0_335:
	add.s32 	%r168, %r163, 5;
	setp.lt.s32 	%p281, %r168, %r43;
	@%p281 bra 	$L__BB0_337;
	st.local.v2.u32 	[%rd4], {%r268, %r168};
	mov.u64 	%rd489, $str$1;
	cvta.global.u64 	%rd490, %rd489;
	add.u64 	%rd491, %SP, 0;
	{ // callseq 6, 0
	.param .b64 param0;
	st.param.b64 	[param0], %rd490;
	.param .b64 param1;
	st.param.b64 	[param1], %rd491;
	.param .b32 retval0;
	call.uni (retval0), 
	vprintf, 
	(
	param0, 
	param1
	);
	ld.param.b32 	%r372, [retval0];
	} // callseq 6
	bra.uni 	$L__BB0_338;
$L__BB0_337:
	ld.local.f64 	%fd2547, [%rd93];
	ld.local.f64 	%fd2548, [%rd94+40];
	mul.f64 	%fd2549, %fd2547, %fd2548;
	st.local.f64 	[%rd95+40], %fd2549;
$L__BB0_338:
	add.s32 	%r169, %r163, 6;
	setp.lt.s32 	%p282, %r169, %r43;
	@%p282 bra 	$L__BB0_340;
	st.local.v2.u32 	[%rd4], {%r268, %r169};
	mov.u64 	%rd492, $str$1;
	cvta.global.u64 	%rd493, %rd492;
	add.u64 	%rd494, %SP, 0;
	{ // callseq 7, 0
	.param .b64 param0;
	st.param.b64 	[param0], %rd493;
	.param .b64 param1;
	st.param.b64 	[param1], %rd494;
	.param .b32 retval0;
	call.uni (retval0), 
	vprintf, 
	(
	param0, 
	param1
	);
	ld.param.b32 	%r374, [retval0];
	} // callseq 7
	bra.uni 	$L__BB0_341;
$L__BB0_340:
	ld.local.f64 	%fd2550, [%rd93];
	ld.local.f64 	%fd2551, [%rd94+48];
	mul.f64 	%fd2552, %fd2550, %fd2551;
	st.local.f64 	[%rd95+48], %fd2552;
$L__BB0_341:
	add.s32 	%r170, %r163, 7;
	setp.lt.s32 	%p283, %r170, %r43;
	@%p283 bra 	$L__BB0_343;
	st.local.v2.u32 	[%rd4], {%r268, %r170};
	mov.u64 	%rd495, $str$1;
	cvta.global.u64 	%rd496, %rd495;
	add.u64 	%rd497, %SP, 0;
	{ // callseq 8, 0
	.param .b64 param0;
	st.param.b64 	[param0], %rd496;
	.param .b64 param1;
	st.param.b64 	[param1], %rd497;
	.param .b32 retval0;
	call.uni (retval0), 
	vprintf, 
	(
	param0, 
	param1
	);
	ld.param.b32 	%r376, [retval0];
	} // callseq 8
	bra.uni 	$L__BB0_344;
$L__BB0_343:
	ld.local.f64 	%fd2553, [%rd93];
	ld.local.f64 	%fd2554, [%rd94+56];
	mul.f64 	%fd2555, %fd2553, %fd2554;
	st.local.f64 	[%rd95+56], %fd2555;
$L__BB0_344:
	add.s32 	%r555, %r555, 8;
	setp.ne.s32 	%p284, %r555, %r57;
	mov.u32 	%r557, %r57;
	@%p284 bra 	$L__BB0_320;
$L__BB0_345:
	setp.eq.s32 	%p285, %r47, 0;
	@%p285 bra 	$L__BB0_373;
	setp.lt.u32 	%p286, %r48, 3;
	@%p286 bra 	$L__BB0_360;
	add.s32 	%r173, %r557, %r161;
	setp.lt.s32 	%p287, %r173, %r43;
	cvt.u64.u32 	%rd96, %r557;
	mul.wide.u32 	%rd498, %r557, 8;
	add.s64 	%rd97, %rd17, %rd498;
	@%p287 bra 	$L__BB0_349;
	st.local.v2.u32 	[%rd4], {%r268, %r173};
	mov.u64 	%rd499, $str$1;
	cvta.global.u64 	%rd500, %rd499;
	add.u64 	%rd501, %SP, 0;
	{ // callseq 9, 0
	.param .b64 param0;
	st.param.b64 	[param0], %rd500;
	.param .b64 param1;
	st.param.b64 	[param1], %rd501;
	.param .b32 retval0;
	call.uni (retval0), 
	vprintf, 
	(
	param0, 
	param1
	);
	ld.param.b32 	%r378, [retval0];
	} // callseq 9
	bra.uni 	$L__BB0_350;
$L__BB0_349:
	ld.local.f64 	%fd2556, [%rd93];
	ld.local.f64 	%fd2557, [%rd97];
	mul.f64 	%fd2558, %fd2556, %fd2557;
	mul.wide.u32 	%rd502, %r173, 8;
	add.s64 	%rd503, %rd5, %rd502;
	st.local.f64 	[%rd503], %fd2558;
$L__BB0_350:
	add.s32 	%r174, %r173, 1;
	setp.lt.s32 	%p288, %r174, %r43;
	cvt.u64.u32 	%rd504, %r161;
	add.s64 	%rd505, %rd96, %rd504;
	shl.b64 	%rd506, %rd505, 3;
	add.s64 	%rd98, %rd5, %rd506;
	@%p288 bra 	$L__BB0_352;
	st.local.v2.u32 	[%rd4], {%r268, %r174};
	mov.u64 	%rd507, $str$1;
	cvta.global.u64 	%rd508, %rd507;
	add.u64 	%rd509, %SP, 0;
	{ // callseq 10, 0
	.param .b64 param0;
	st.param.b64 	[param0], %rd508;
	.param .b64 param1;
	st.param.b64 	[param1], %rd509;
	.param .b32 retval0;
	call.uni (retval0), 
	vprintf, 
	(
	param0, 
	param1
	);
	ld.param.b32 	%r380, [retval0];
	} // callseq 10
	bra.uni 	$L__BB0_353;
$L__BB0_352:
	ld.local.f64 	%fd2559, [%rd93];
	ld.local.f64 	%fd2560, [%rd97+8];
	mul.f64 	%fd2561, %fd2559, %fd2560;
	st.local.f64 	[%rd98+8], %fd2561;
$L__BB0_353:
	add.s32 	%r175, %r173, 2;
	setp.lt.s32 	%p289, %r175, %r43;
	@%p289 bra 	$L__BB0_355;
	st.local.v2.u32 	[%rd4], {%r268, %r175};
	mov.u64 	%rd510, $str$1;
	cvta.global.u64 	%rd511, %rd510;
	add.u64 	%rd512, %SP, 0;
	{ // callseq 11, 0
	.param .b64 param0;
	st.param.b64 	[param0], %rd511;
	.param .b64 param1;
	st.param.b64 	[param1], %rd512;
	.param .b32 retval0;
	call.uni (retval0), 
	vprintf, 
	(
	param0, 
	param1
	);
	ld.param.b32 	%r382, [retval0];
	} // callseq 11
	bra.uni 	$L__BB0_356;
$L__BB0_355:
	ld.local.f64 	%fd2562, [%rd93];
	ld.local.f64 	%fd2563, [%rd97+16];
	mul.f64 	%fd2564, %fd2562, %fd2563;
	st.local.f64 	[%rd98+16], %fd2564;
$L__BB0_356:
	add.s32 	%r176, %r173, 3;
	setp.lt.s32 	%p290, %r176, %r43;
	@%p290 bra 	$L__BB0_358;
	st.local.v2.u32 	[%rd4], {%r268, %r176};
	mov.u64 	%rd513, $str$1;
	cvta.global.u64 	%rd514, %rd513;
	add.u64 	%rd515, %SP, 0;
	{ // callseq 12, 0
	.param .b64 param0;
	st.param.b64 	[param0], %rd514;
	.param .b64 param1;
	st.param.b64 	[param1], %rd515;
	.param .b32 retval0;
	call.uni (retval0), 
	vprintf, 
	(
	param0, 
	param1
	);
	ld.param.b32 	%r384, [retval0];
	} // callseq 12
	bra.uni 	$L__BB0_359;
$L__BB0_358:
	ld.local.f64 	%fd2565, [%rd93];
	ld.local.f64 	%fd2566, [%rd97+24];
	mul.f64 	%fd2567, %fd2565, %fd2566;
	st.local.f64 	[%rd98+24], %fd2567;
$L__BB0_359:
	add.s32 	%r557, %r557, 4;
$L__BB0_360:
	setp.eq.s32 	%p291, %r44, 0;
	@%p291 bra 	$L__BB0_373;
	setp.eq.s32 	%p292, %r51, 0;
	@%p292 bra 	$L__BB0_369;
	add.s32 	%r179, %r557, %r161;
	setp.lt.s32 	%p293, %r179, %r43;
	cvt.u64.u32 	%rd99, %r557;
	mul.wide.u32 	%rd516, %r557, 8;
	add.s64 	%rd100, %rd17, %rd516;
	@%p293 bra 	$L__BB0_364;
	st.local.v2.u32 	[%rd4], {%r268, %r179};
	mov.u64 	%rd517, $str$1;
	cvta.global.u64 	%rd518, %rd517;
	add.u64 	%rd519, %SP, 0;
	{ // callseq 13, 0
	.param .b64 param0;
	st.param.b64 	[param0], %rd518;
	.param .b64 param1;
	st.param.b64 	[param1], %rd519;
	.param .b32 retval0;
	call.uni (retval0), 
	vprintf, 
	(
	param0, 
	param1
	);
	ld.param.b32 	%r386, [retval0];
	} // callseq 13
	bra.uni 	$L__BB0_365;
$L__BB0_364:
	ld.local.f64 	%fd2568, [%rd93];
	ld.local.f64 	%fd2569, [%rd100];
	mul.f64 	%fd2570, %fd2568, %fd2569;
	mul.wide.u32 	%rd520, %r179, 8;
	add.s64 	%rd521, %rd5, %rd520;
	st.local.f64 	[%rd521], %fd2570;
$L__BB0_365:
	add.s32 	%r180, %r179, 1;
	setp.lt.s32 	%p294, %r180, %r43;
	@%p294 bra 	$L__BB0_367;
	st.local.v2.u32 	[%rd4], {%r268, %r180};
	mov.u64 	%rd522, $str$1;
	cvta.global.u64 	%rd523, %rd522;
	add.u64 	%rd524, %SP, 0;
	{ // callseq 14, 0
	.param .b64 param0;
	st.param.b64 	[param0], %rd523;
	.param .b64 param1;
	st.param.b64 	[param1], %rd524;
	.param .b32 retval0;
	call.uni (retval0), 
	vprintf, 
	(
	param0, 
	param1
	);
	ld.param.b32 	%r388, [retval0];
	} // callseq 14
	bra.uni 	$L__BB0_368;
$L__BB0_367:
	ld.local.f64 	%fd2571, [%rd93];
	ld.local.f64 	%fd2572, [%rd100+8];
	mul.f64 	%fd2573, %fd2571, %fd2572;
	cvt.u64.u32 	%rd525, %r161;
	add.s64 	%rd526, %rd99, %rd525;
	shl.b64 	%rd527, %rd526, 3;
	add.s64 	%rd528, %rd5, %rd527;
	st.local.f64 	[%rd528+8], %fd2573;
$L__BB0_368:
	add.s32 	%r557, %r557, 2;
$L__BB0_369:
	setp.eq.s32 	%p295, %r58, 0;
	@%p295 bra 	$L__BB0_373;
	add.s32 	%r183, %r557, %r161;
	setp.lt.s32 	%p296, %r183, %r43;
	@%p296 bra 	$L__BB0_372;
	st.local.v2.u32 	[%rd4], {%r268, %r183};
	mov.u64 	%rd529, $str$1;
	cvta.global.u64 	%rd530, %rd529;
	add.u64 	%rd531, %SP, 0;
	{ // callseq 15, 0
	.param .b64 param0;
	st.param.b64 	[param0], %rd530;
	.param .b64 param1;
	st.param.b64 	[param1], %rd531;
	.param .b32 retval0;
	call.uni (retval0), 
	vprintf, 
	(
	param0, 
	param1
	);
	ld.param.b32 	%r390, [retval0];
	} // callseq 15
	bra.uni 	$L__BB0_373;
$L__BB0_372:
	ld.local.f64 	%fd2574, [%rd93];
	mul.wide.u32 	%rd532, %r557, 8;
	add.s64 	%rd533, %rd17, %rd532;
	ld.local.f64 	%fd2575, [%rd533];
	mul.f64 	%fd2576, %fd2574, %fd2575;
	mul.wide.u32 	%rd534, %r183, 8;
	add.s64 	%rd535, %rd5, %rd534;
	st.local.f64 	[%rd535], %fd2576;
$L__BB0_373:
	add.s32 	%r554, %r554, 1;
	setp.ne.s32 	%p297, %r554, %r268;
	@%p297 bra 	$L__BB0_318;
	mov.b32 	%r559, 0;
$L__BB0_375:
	mul.lo.s32 	%r186, %r559, %r268;
	mul.wide.u32 	%rd536, %r559, 8;
	add.s64 	%rd101, %rd17, %rd536;
	mov.b32 	%r562, 0;
	@%p275 bra 	$L__BB0_402;
	mov.b32 	%r560, 0;
$L__BB0_377:
	.pragma "nounroll";
	add.s32 	%r188, %r560, %r186;
	setp.ge.s32 	%p299, %r188, %r43;
	mul.wide.u32 	%rd537, %r560, 8;
	add.s64 	%rd102, %rd16, %rd537;
	mul.wide.u32 	%rd538, %r188, 8;
	add.s64 	%rd103, %rd6, %rd538;
	@%p299 bra 	$L__BB0_379;
	ld.local.f64 	%fd2577, [%rd101];
	ld.local.f64 	%fd2578, [%rd102];
	mul.f64 	%fd2579, %fd2577, %fd2578;
	st.local.f64 	[%rd103], %fd2579;
	bra.uni 	$L__BB0_380;
$L__BB0_379:
	st.local.v2.u32 	[%rd3], {%r268, %r188};
	mov.u64 	%rd539, $str$1;
	cvta.global.u64 	%rd540, %rd539;
	add.u64 	%rd541, %SP, 0;
	{ // callseq 16, 0
	.param .b64 param0;
	st.param.b64 	[param0], %rd540;
	.param .b64 param1;
	st.param.b64 	[param1], %rd541;
	.param .b32 retval0;
	call.uni (retval0), 
	vprintf, 
	(
	param0, 
	param1
	);
	ld.param.b32 	%r395, [retval0];
	} // callseq 16
$L__BB0_380:
	add.s32 	%r189, %r188, 1;
	setp.lt.s32 	%p300, %r189, %r43;
	@%p300 bra 	$L__BB0_382;
	st.local.v2.u32 	[%rd3], {%r268, %r189};
	mov.u64 	%rd542, $str$1;
	cvta.global.u64 	%rd543, %rd542;
	add.u64 	%rd544, %SP, 0;
	{ // callseq 17, 0
	.param .b64 param0;
	st.param.b64 	[param0], %rd543;
	.param .b64 param1;
	st.param.b64 	[param1], %rd544;
	.param .b32 retval0;
	call.uni (retval0), 
	vprintf, 
	(
	param0, 
	param1
	);
	ld.param.b32 	%r397, [retval0];
	} // callseq 17
	bra.uni 	$L__BB0_383;
$L__BB0_382:
	ld.local.f64 	%fd2580, [%rd101];
	ld.local.f64 	%fd2581, [%rd102+8];
	mul.f64 	%fd2582, %fd2580, %fd2581;
	st.local.f64 	[%rd103+8], %fd2582;
$L__BB0_383:
	add.s32 	%r190, %r188, 2;
	setp.lt.s32 	%p301, %r190, %r43;
	@%p301 bra 	$L__BB0_385;
	st.local.v2.u32 	[%rd3], {%r268, %r190};
	mov.u64 	%rd545, $str$1;
	cvta.global.u64 	%rd546, %rd545;
	add.u64 	%rd547, %SP, 0;
	{ // callseq 18, 0
	.param .b64 param0;
	st.param.b64 	[param0], %rd546;
	.param .b64 param1;
	st.param.b64 	[param1], %rd547;
	.param .b32 retval0;
	call.uni (retval0), 
	vprintf, 
	(
	param0, 
	param1
	);
	ld.param.b32 	%r399, [retval0];
	} // callseq 18
	bra.uni 	$L__BB0_386;
$L__BB0_385:
	ld.local.f64 	%fd2583, [%rd101];
	ld.local.f64 	%fd2584, [%rd102+16];
	mul.f64 	%fd2585, %fd2583, %fd2584;
	st.local.f64 	[%rd103+16], %fd2585;
$L__BB0_386:
	add.s32 	%r191, %r188, 3;
	setp.lt.s32 	%p302, %r191, %r43;
	@%p302 bra 	$L__BB0_388;
	st.local.v2.u32 	[%rd3], {%r268, %r191};
	mov.u64 	%rd548, $str$1;
	cvta.global.u64 	%rd549, %rd548;
	add.u64 	%rd550, %SP, 0;
	{ // callseq 19, 0
	.param .b64 param0;
	st.param.b64 	[param0], %rd549;
	.param .b64 param1;
	st.param.b64 	[param1], %rd550;
	.param .b32 retval0;
	call.uni (retval0), 
	vprintf, 
	(
	param0, 
	param1
	);
	ld.param.b32 	%r401, [retval0];
	} // callseq 19
	bra.uni 	$L__BB0_389;
$L__BB0_388:
	ld.local.f64 	%fd2586, [%rd101];
	ld.local.f64 	%fd2587, [%rd102+24];
	mul.f64 	%fd2588, %fd2586, %fd2587;
	st.local.f64 	[%rd103+24], %fd2588;
$L__BB0_389:
	add.s32 	%r192, %r188, 4;
	setp.lt.s32 	%p303, %r192, %r43;
	@%p303 bra 	$L__BB0_391;
	st.local.v2.u32 	[%rd3], {%r268, %r192};
	mov.u64 	%rd551, $str$1;
	cvta.global.u64 	%rd552, %rd551;
	add.u64 	%rd553, %SP, 0;
	{ // callseq 20, 0
	.param .b64 param0;
	st.param.b64 	[param0], %rd552;
	.param .b64 param1;
	st.param.b64 	[param1], %rd553;
	.param .b32 retval0;
	call.uni (retval0), 
	vprintf, 
	(
	param0, 
	param1
	);
	ld.param.b32 	%r403, [retval0];
	} // callseq 20
	bra.uni 	$L__BB0_392;
$L__BB0_391:
	ld.local.f64 	%fd2589, [%rd101];
	ld.local.f64 	%fd2590, [%rd102+32];
	mul.f64 	%fd2591, %fd2589, %fd2590;
	st.local.f64 	[%rd103+32], %fd2591;
$L__BB0_392:
	add.s32 	%r193, %r188, 5;
	setp.lt.s32 	%p304, %r193, %r43;
	@%p304 bra 	$L__BB0_394;
	st.local.v2.u32 	[%rd3], {%r268, %r193};
	mov.u64 	%rd554, $str$1;
	cvta.global.u64 	%rd555, %rd554;
	add.u64 	%rd556, %SP, 0;
	{ // callseq 21, 0
	.param .b64 param0;
	st.param.b64 	[param0], %rd555;
	.param .b64 param1;
	st.param.b64 	[param1], %rd556;
	.param .b32 retval0;
	call.uni (retval0), 
	vprintf, 
	(
	param0, 
	param1
	);
	ld.param.b32 	%r405, [retval0];
	} // callseq 21
	bra.uni 	$L__BB0_395;
$L__BB0_394:
	ld.local.f64 	%fd2592, [%rd101];
	ld.local.f64 	%fd2593, [%rd102+40];
	mul.f64 	%fd2594, %fd2592, %fd2593;
	st.local.f64 	[%rd103+40], %fd2594;
$L__BB0_395:
	add.s32 	%r194, %r188, 6;
	setp.lt.s32 	%p305, %r194, %r43;
	@%p305 bra 	$L__BB0_397;
	st.local.v2.u32 	[%rd3], {%r268, %r194};
	mov.u64 	%rd557, $str$1;
	cvta.global.u64 	%rd558, %rd557;
	add.u64 	%rd559, %SP, 0;
	{ // callseq 22, 0
	.param .b64 param0;
	st.param.b64 	[param0], %rd558;
	.param .b64 param1;
	st.param.b64 	[param1], %rd559;
	.param .b32 retval0;
	call.uni (retval0), 
	vprintf, 
	(
	param0, 
	param1
	);
	ld.param.b32 	%r407, [retval0];
	} // callseq 22
	bra.uni 	$L__BB0_398;
$L__BB0_397:
	ld.local.f64 	%fd2595, [%rd101];
	ld.local.f64 	%fd2596, [%rd102+48];
	mul.f64 	%fd2597, %fd2595, %fd2596;
	st.local.f64 	[%rd103+48], %fd2597;
$L__BB0_398:
	add.s32 	%r195, %r188, 7;
	setp.lt.s32 	%p306, %r195, %r43;
	@%p306 bra 	$L__BB0_400;
	st.local.v2.u32 	[%rd3], {%r268, %r195};
	mov.u64 	%rd560, $str$1;
	cvta.global.u64 	%rd561, %rd560;
	add.u64 	%rd562, %SP, 0;
	{ // callseq 23, 0
	.param .b64 param0;
	st.param.b64 	[param0], %rd561;
	.param .b64 param1;
	st.param.b64 	[param1], %rd562;
	.param .b32 retval0;
	call.uni (retval0), 
	vprintf, 
	(
	param0, 
	param1
	);
	ld.param.b32 	%r409, [retval0];
	} // callseq 23
	bra.uni 	$L__BB0_401;
$L__BB0_400:
	ld.local.f64 	%fd2598, [%rd101];
	ld.local.f64 	%fd2599, [%rd102+56];
	mul.f64 	%fd2600, %fd2598, %fd2599;
	st.local.f64 	[%rd103+56], %fd2600;
$L__BB0_401:
	add.s32 	%r560, %r560, 8;
	setp.ne.s32 	%p307, %r560, %r57;
	mov.u32 	%r562, %r57;
	@%p307 bra 	$L__BB0_377;
$L__BB0_402:
	@%p285 bra 	$L__BB0_430;
	setp.lt.u32 	%p309, %r48, 3;
	@%p309 bra 	$L__BB0_417;
	add.s32 	%r198, %r562, %r186;
	setp.lt.s32 	%p310, %r198, %r43;
	cvt.u64.u32 	%rd104, %r562;
	mul.wide.u32 	%rd563, %r562, 8;
	add.s64 	%rd105, %rd16, %rd563;
	@%p310 bra 	$L__BB0_406;
	st.local.v2.u32 	[%rd3], {%r268, %r198};
	mov.u64 	%rd564, $str$1;
	cvta.global.u64 	%rd565, %rd564;
	add.u64 	%rd566, %SP, 0;
	{ // callseq 24, 0
	.param .b64 param0;
	st.param.b64 	[param0], %rd565;
	.param .b64 param1;
	st.param.b64 	[param1], %rd566;
	.param .b32 retval0;
	call.uni (retval0), 
	vprintf, 
	(
	param0, 
	param1
	);
	ld.param.b32 	%r411, [retval0];
	} // callseq 24
	bra.uni 	$L__BB0_407;
$L__BB0_406:
	ld.local.f64 	%fd2601, [%rd101];
	ld.local.f64 	%fd2602, [%rd105];
	mul.f64 	%fd2603, %fd2601, %fd2602;
	mul.wide.u32 	%rd567, %r198, 8;
	add.s64 	%rd568, %rd6, %rd567;
	st.local.f64 	[%rd568], %fd2603;
$L__BB0_407:
	add.s32 	%r199, %r198, 1;
	setp.lt.s32 	%p311, %r199, %r43;
	cvt.u64.u32 	%rd569, %r186;
	add.s64 	%rd570, %rd104, %rd569;
	shl.b64 	%rd571, %rd570, 3;
	add.s64 	%rd106, %rd6, %rd571;
	@%p311 bra 	$L__BB0_409;
	st.local.v2.u32 	[%rd3], {%r268, %r199};
	mov.u64 	%rd572, $str$1;
	cvta.global.u64 	%rd573, %rd572;
	add.u64 	%rd574, %SP, 0;
	{ // callseq 25, 0
	.param .b64 param0;
	st.param.b64 	[param0], %rd573;
	.param .b64 param1;
	st.param.b64 	[param1], %rd574;
	.param .b32 retval0;
	call.uni (retval0), 
	vprintf, 
	(
	param0, 
	param1
	);
	ld.param.b32 	%r413, [retval0];
	} // callseq 25
	bra.uni 	$L__BB0_410;
$L__BB0_409:
	ld.local.f64 	%fd2604, [%rd101];
	ld.local.f64 	%fd2605, [%rd105+8];
	mul.f64 	%fd2606, %fd2604, %fd2605;
	st.local.f64 	[%rd106+8], %fd2606;
$L__BB0_410:
	add.s32 	%r200, %r198, 2;
	setp.lt.s32 	%p312, %r200, %r43;
	@%p312 bra 	$L__BB0_412;
	st.local.v2.u32 	[%rd3], {%r268, %r200};
	mov.u64 	%rd575, $str$1;
	cvta.global.u64 	%rd576, %rd575;
	add.u64 	%rd577, %SP, 0;
	{ // callseq 26, 0
	.param .b64 param0;
	st.param.b64 	[param0], %rd576;
	.param .b64 param1;
	st.param.b64 	[param1], %rd577;
	.param .b32 retval0;
	call.uni (retval0), 
	vprintf, 
	(
	param0, 
	param1
	);
	ld.param.b32 	%r415, [retval0];
	} // callseq 26
	bra.uni 	$L__BB0_413;
$L__BB0_412:
	ld.local.f64 	%fd2607, [%rd101];
	ld.local.f64 	%fd2608, [%rd105+16];
	mul.f64 	%fd2609, %fd2607, %fd2608;
	st.local.f64 	[%rd106+16], %fd2609;
$L__BB0_413:
	add.s32 	%r201, %r198, 3;
	setp.lt.s32 	%p313, %r201, %r43;
	@%p313 bra 	$L__BB0_415;
	st.local.v2.u32 	[%rd3], {%r268, %r201};
	mov.u64 	%rd578, $str$1;
	cvta.global.u64 	%rd579, %rd578;
	add.u64 	%rd580, %SP, 0;
	{ // callseq 27, 0
	.param .b64 param0;
	st.param.b64 	[param0], %rd579;
	.param .b64 param1;
	st.param.b64 	[param1], %rd580;
	.param .b32 retval0;
	call.uni (retval0), 
	vprintf, 
	(
	param0, 
	param1
	);
	ld.param.b32 	%r417, [retval0];
	} // callseq 27
	bra.uni 	$L__BB0_416;
$L__BB0_415:
	ld.local.f64 	%fd2610, [%rd101];
	ld.local.f64 	%fd2611, [%rd105+24];
	mul.f64 	%fd2612, %fd2610, %fd2611;
	st.local.f64 	[%rd106+24], %fd2612;
$L__BB0_416:
	add.s32 	%r562, %r562, 4;
$L__BB0_417:
	setp.eq.s32 	%p314, %r44, 0;
	@%p314 bra 	$L__BB0_430;
	setp.eq.s32 	%p315, %r51, 0;
	@%p315 bra 	$L__BB0_426;
	add.s32 	%r204, %r562, %r186;
	setp.lt.s32 	%p316, %r204, %r43;
	cvt.u64.u32 	%rd107, %r562;
	mul.wide.u32 	%rd581, %r562, 8;
	add.s64 	%rd108, %rd16, %rd581;
	@%p316 bra 	$L__BB0_421;
	st.local.v2.u32 	[%rd3], {%r268, %r204};
	mov.u64 	%rd582, $str$1;
	cvta.global.u64 	%rd583, %rd582;
	add.u64 	%rd584, %SP, 0;
	{ // callseq 28, 0
	.param .b64 param0;
	st.param.b64 	[param0], %rd583;
	.param .b64 param1;
	st.param.b64 	[param1], %rd584;
	.param .b32 retval0;
	call.uni (retval0), 
	vprintf, 
	(
	param0, 
	param1
	);
	ld.param.b32 	%r419, [retval0];
	} // callseq 28
	bra.uni 	$L__BB0_422;
$L__BB0_421:
	ld.local.f64 	%fd2613, [%rd101];
	ld.local.f64 	%fd2614, [%rd108];
	mul.f64 	%fd2615, %fd2613, %fd2614;
	mul.wide.u32 	%rd585, %r204, 8;
	add.s64 	%rd586, %rd6, %rd585;
	st.local.f64 	[%rd586], %fd2615;
$L__BB0_422:
	add.s32 	%r205, %r204, 1;
	setp.lt.s32 	%p317, %r205, %r43;
	@%p317 bra 	$L__BB0_424;
	st.local.v2.u32 	[%rd3], {%r268, %r205};
	mov.u64 	%rd587, $str$1;
	cvta.global.u64 	%rd588, %rd587;
	add.u64 	%rd589, %SP, 0;
	{ // callseq 29, 0
	.param .b64 param0;
	st.param.b64 	[param0], %rd588;
	.param .b64 param1;
	st.param.b64 	[param1], %rd589;
	.param .b32 retval0;
	call.uni (retval0), 
	vprintf, 
	(
	param0, 
	param1
	);
	ld.param.b32 	%r421, [retval0];
	} // callseq 29
	bra.uni 	$L__BB0_425;
$L__BB0_424:
	ld.local.f64 	%fd2616, [%rd101];
	ld.local.f64 	%fd2617, [%rd108+8];
	mul.f64 	%fd2618, %fd2616, %fd2617;
	cvt.u64.u32 	%rd590, %r186;
	add.s64 	%rd591, %rd107, %rd590;
	shl.b64 	%rd592, %rd591, 3;
	add.s64 	%rd593, %rd6, %rd592;
	st.local.f64 	[%rd593+8], %fd2618;
$L__BB0_425:
	add.s32 	%r562, %r562, 2;
$L__BB0_426:
	setp.eq.s32 	%p318, %r58, 0;
	@%p318 bra 	$L__BB0_430;
	add.s32 	%r208, %r562, %r186;
	setp.lt.s32 	%p319, %r208, %r43;
	@%p319 bra 	$L__BB0_429;
	st.local.v2.u32 	[%rd3], {%r268, %r208};
	mov.u64 	%rd594, $str$1;
	cvta.global.u64 	%rd595, %rd594;
	add.u64 	%rd596, %SP, 0;
	{ // callseq 30, 0
	.param .b64 param0;
	st.param.b64 	[param0], %rd595;
	.param .b64 param1;
	st.param.b64 	[param1], %rd596;
	.param .b32 retval0;
	call.uni (retval0), 
	vprintf, 
	(
	param0, 
	param1
	);
	ld.param.b32 	%r423, [retval0];
	} // callseq 30
	bra.uni 	$L__BB0_430;
$L__BB0_429:
	ld.local.f64 	%fd2619, [%rd101];
	mul.wide.u32 	%rd597, %r562, 8;
	add.s64 	%rd598, %rd16, %rd597;
	ld.local.f64 	%fd2620, [%rd598];
	mul.f64 	%fd2621, %fd2619, %fd2620;
	mul.wide.u32 	%rd599, %r208, 8;
	add.s64 	%rd600, %rd6, %rd599;
	st.local.f64 	[%rd600], %fd2621;
$L__BB0_430:
	add.s32 	%r559, %r559, 1;
	setp.eq.s32 	%p320, %r559, %r268;
	@%p320 bra 	$L__BB0_431;
	bra.uni 	$L__BB0_375;
$L__BB0_431:
	@%p52 bra 	$L__BB0_502;
	mov.b32 	%r564, 0;
$L__BB0_433:
	setp.lt.u32 	%p322, %r29, 7;
	mul.lo.s32 	%r211, %r564, %r268;
	mul.wide.u32 	%rd601, %r564, 8;
	add.s64 	%rd109, %rd16, %rd601;
	mov.b32 	%r567, 0;
	@%p322 bra 	$L__BB0_460;
	mov.b32 	%r565, 0;
$L__BB0_435:
	.pragma "nounroll";
	add.s32 	%r213, %r565, %r211;
	setp.ge.s32 	%p323, %r213, %r43;
	mul.wide.u32 	%rd602, %r565, 8;
	add.s64 	%rd110, %rd16, %rd602;
	mul.wide.u32 	%rd603, %r213, 8;
	add.s64 	%rd111, %rd7, %rd603;
	@%p323 bra 	$L__BB0_437;
	ld.local.f64 	%fd2622, [%rd109];
	ld.local.f64 	%fd2623, [%rd110];
	mul.f64 	%fd2624, %fd2622, %fd2623;
	st.local.f64 	[%rd111], %fd2624;
	bra.uni 	$L__BB0_438;
$L__BB0_437:
	st.local.v2.u32 	[%rd2], {%r268, %r213};
	mov.u64 	%rd604, $str$1;
	cvta.global.u64 	%rd605, %rd604;
	add.u64 	%rd606, %SP, 0;
	{ // callseq 31, 0
	.param .b64 param0;
	st.param.b64 	[param0], %rd605;
	.param .b64 param1;
	st.param.b64 	[param1], %rd606;
	.param .b32 retval0;
	call.uni (retval0), 
	vprintf, 
	(
	param0, 
	param1
	);
	ld.param.b32 	%r428, [retval0];
	} // callseq 31
$L__BB0_438:
	add.s32 	%r214, %r213, 1;
	setp.lt.s32 	%p324, %r214, %r43;
	@%p324 bra 	$L__BB0_440;
	st.local.v2.u32 	[%rd2], {%r268, %r214};
	mov.u64 	%rd607, $str$1;
	cvta.global.u64 	%rd608, %rd607;
	add.u64 	%rd609, %SP, 0;
	{ // callseq 32, 0
	.param .b64 param0;
	st.param.b64 	[param0], %rd608;
	.param .b64 param1;
	st.param.b64 	[param1], %rd609;
	.param .b32 retval0;
	call.uni (retval0), 
	vprintf, 
	(
	param0, 
	param1
	);
	ld.param.b32 	%r430, [retval0];
	} // callseq 32
	bra.uni 	$L__BB0_441;
$L__BB0_440:
	ld.local.f64 	%fd2625, [%rd109];
	ld.local.f64 	%fd2626, [%rd110+8];
	mul.f64 	%fd2627, %fd2625, %fd2626;
	st.local.f64 	[%rd111+8], %fd2627;
$L__BB0_441:
	add.s32 	%r215, %r213, 2;
	setp.lt.s32 	%p325, %r215, %r43;
	@%p325 bra 	$L__BB0_443;
	st.local.v2.u32 	[%rd2], {%r268, %r215};
	mov.u64 	%rd610, $str$1;
	cvta.global.u64 	%rd611, %rd610;
	add.u64 	%rd612, %SP, 0;
	{ // callseq 33, 0
	.param .b64 param0;
	st.param.b64 	[param0], %rd611;
	.param .b64 param1;
	st.param.b64 	[param1], %rd612;
	.param .b32 retval0;
	call.uni (retval0), 
	vprintf, 
	(
	param0, 
	param1
	);
	ld.param.b32 	%r432, [retval0];
	} // callseq 33
	bra.uni 	$L__BB0_444;
$L__BB0_443:
	ld.local.f64 	%fd2628, [%rd109];
	ld.local.f64 	%fd2629, [%rd110+16];
	mul.f64 	%fd2630, %fd2628, %fd2629;
	st.local.f64 	[%rd111+16], %fd2630;
$L__BB0_444:
	add.s32 	%r216, %r213, 3;
	setp.lt.s32 	%p326, %r216, %r43;
	@%p326 bra 	$L__BB0_446;
	st.local.v2.u32 	[%rd2], {%r268, %r216};
	mov.u64 	%rd613, $str$1;
	cvta.global.u64 	%rd614, %rd613;
	add.u64 	%rd615, %SP, 0;
	{ // callseq 34, 0
	.param .b64 param0;
	st.param.b64 	[param0], %rd614;
	.param .b64 param1;
	st.param.b64 	[param1], %rd615;
	.param .b32 retval0;
	call.uni (retval0), 
	vprintf, 
	(
	param0, 
	param1
	);
	ld.param.b32 	%r434, [retval0];
	} // callseq 34
	bra.uni 	$L__BB0_447;
$L__BB0_446:
	ld.local.f64 	%fd2631, [%rd109];
	ld.local.f64 	%fd2632, [%rd110+24];
	mul.f64 	%fd2633, %fd2631, %fd2632;
	st.local.f64 	[%rd111+24], %fd2633;
$L__BB0_447:
	add.s32 	%r217, %r213, 4;
	setp.lt.s32 	%p327, %r217, %r43;
	@%p327 bra 	$L__BB0_449;
	st.local.v2.u32 	[%rd2], {%r268, %r217};
	mov.u64 	%rd616, $str$1;
	cvta.global.u64 	%rd617, %rd616;
	add.u64 	%rd618, %SP, 0;
	{ // callseq 35, 0
	.param .b64 param0;
	st.param.b64 	[param0], %rd617;
	.param .b64 param1;
	st.param.b64 	[param1], %rd618;
	.param .b32 retval0;
	call.uni (retval0), 
	vprintf, 
	(
	param0, 
	param1
	);
	ld.param.b32 	%r436, [retval0];
	} // callseq 35
	bra.uni 	$L__BB0_450;
$L__BB0_449:
	ld.local.f64 	%fd2634, [%rd109];
	ld.local.f64 	%fd2635, [%rd110+32];
	mul.f64 	%fd2636, %fd2634, %fd2635;
	st.local.f64 	[%rd111+32], %fd2636;
$L__BB0_450:
	add.s32 	%r218, %r213, 5;
	setp.lt.s32 	%p328, %r218, %r43;
	@%p328 bra 	$L__BB0_452;
	st.local.v2.u32 	[%rd2], {%r268, %r218};
	mov.u64 	%rd619, $str$1;
	cvta.global.u64 	%rd620, %rd619;
	add.u64 	%rd621, %SP, 0;
	{ // callseq 36, 0
	.param .b64 param0;
	st.param.b64 	[param0], %rd620;
	.param .b64 param1;
	st.param.b64 	[param1], %rd621;
	.param .b32 retval0;
	call.uni (retval0), 
	vprintf, 
	(
	param0, 
	param1
	);
	ld.param.b32 	%r438, [retval0];
	} // callseq 36
	bra.uni 	$L__BB0_453;
$L__BB0_452:
	ld.local.f64 	%fd2637, [%rd109];
	ld.local.f64 	%fd2638, [%rd110+40];
	mul.f64 	%fd2639, %fd2637, %fd2638;
	st.local.f64 	[%rd111+40], %fd2639;
$L__BB0_453:
	add.s32 	%r219, %r213, 6;
	setp.lt.s32 	%p329, %r219, %r43;
	@%p329 bra 	$L__BB0_455;
	st.local.v2.u32 	[%rd2], {%r268, %r219};
	mov.u64 	%rd622, $str$1;
	cvta.global.u64 	%rd623, %rd622;
	add.u64 	%rd624, %SP, 0;
	{ // callseq 37, 0
	.param .b64 param0;
	st.param.b64 	[param0], %rd623;
	.param .b64 param1;
	st.param.b64 	[param1], %rd624;
	.param .b32 retval0;
	call.uni (retval0), 
	vprintf, 
	(
	param0, 
	param1
	);
	ld.param.b32 	%r440, [retval0];
	} // callseq 37
	bra.uni 	$L__BB0_456;
$L__BB0_455:
	ld.local.f64 	%fd2640, [%rd109];
	ld.local.f64 	%fd2641, [%rd110+48];
	mul.f64 	%fd2642, %fd2640, %fd2641;
	st.local.f64 	[%rd111+48], %fd2642;
$L__BB0_456:
	add.s32 	%r220, %r213, 7;
	setp.lt.s32 	%p330, %r220, %r43;
	@%p330 bra 	$L__BB0_458;
	st.local.v2.u32 	[%rd2], {%r268, %r220};
	mov.u64 	%rd625, $str$1;
	cvta.global.u64 	%rd626, %rd625;
	add.u64 	%rd627, %SP, 0;
	{ // callseq 38, 0
	.param .b64 param0;
	st.param.b64 	[param0], %rd626;
	.param .b64 param1;
	st.param.b64 	[param1], %rd627;
	.param .b32 retval0;
	call.uni (retval0), 
	vprintf, 
	(
	param0, 
	param1
	);
	ld.param.b32 	%r442, [retval0];
	} // callseq 38
	bra.uni 	$L__BB0_459;
$L__BB0_458:
	ld.local.f64 	%fd2643, [%rd109];
	ld.local.f64 	%fd2644, [%rd110+56];
	mul.f64 	%fd2645, %fd2643, %fd2644;
	st.local.f64 	[%rd111+56], %fd2645;
$L__BB0_459:
	add.s32 	%r565, %r565, 8;
	setp.ne.s32 	%p331, %r565, %r57;
	mov.u32 	%r567, %r57;
	@%p331 bra 	$L__BB0_435;
$L__BB0_460:
	setp.eq.s32 	%p332, %r47, 0;
	@%p332 bra 	$L__BB0_488;
	setp.lt.u32 	%p333, %r48, 3;
	@%p333 bra 	$L__BB0_475;
	add.s32 	%r223, %r567, %r211;
	setp.lt.s32 	%p334, %r223, %r43;
	cvt.u64.u32 	%rd112, %r567;
	mul.wide.u32 	%rd628, %r567, 8;
	add.s64 	%rd113, %rd16, %rd628;
	@%p334 bra 	$L__BB0_464;
	st.local.v2.u32 	[%rd2], {%r268, %r223};
	mov.u64 	%rd629, $str$1;
	cvta.global.u64 	%rd630, %rd629;
	add.u64 	%rd631, %SP, 0;
	{ // callseq 39, 0
	.param .b64 param0;
	st.param.b64 	[param0], %rd630;
	.param .b64 param1;
	st.param.b64 	[param1], %rd631;
	.param .b32 retval0;
	call.uni (retval0), 
	vprintf, 
	(
	param0, 
	param1
	);
	ld.param.b32 	%r444, [retval0];
	} // callseq 39
	bra.uni 	$L__BB0_465;
$L__BB0_464:
	ld.local.f64 	%fd2646, [%rd109];
	ld.local.f64 	%fd2647, [%rd113];
	mul.f64 	%fd2648, %fd2646, %fd2647;
	mul.wide.u32 	%rd632, %r223, 8;
	add.s64 	%rd633, %rd7, %rd632;
	st.local.f64 	[%rd633], %fd2648;
$L__BB0_465:
	add.s32 	%r224, %r223, 1;
	setp.lt.s32 	%p335, %r224, %r43;
	cvt.u64.u32 	%rd634, %r211;
	add.s64 	%rd635, %rd112, %rd634;
	shl.b64 	%rd636, %rd635, 3;
	add.s64 	%rd114, %rd7, %rd636;
	@%p335 bra 	$L__BB0_467;
	st.local.v2.u32 	[%rd2], {%r268, %r224};
	mov.u64 	%rd637, $str$1;
	cvta.global.u64 	%rd638, %rd637;
	add.u64 	%rd639, %SP, 0;
	{ // callseq 40, 0
	.param .b64 param0;
	st.param.b64 	[param0], %rd638;
	.param .b64 param1;
	st.param.b64 	[param1], %rd639;
	.param .b32 retval0;
	call.uni (retval0), 
	vprintf, 
	(
	param0, 
	param1
	);
	ld.param.b32 	%r446, [retval0];
	} // callseq 40
	bra.uni 	$L__BB0_468;
$L__BB0_467:
	ld.local.f64 	%fd2649, [%rd109];
	ld.local.f64 	%fd2650, [%rd113+8];
	mul.f64 	%fd2651, %fd2649, %fd2650;
	st.local.f64 	[%rd114+8], %fd2651;
$L__BB0_468:
	add.s32 	%r225, %r223, 2;
	setp.lt.s32 	%p336, %r225, %r43;
	@%p336 bra 	$L__BB0_470;
	st.local.v2.u32 	[%rd2], {%r268, %r225};
	mov.u64 	%rd640, $str$1;
	cvta.global.u64 	%rd641, %rd640;
	add.u64 	%rd642, %SP, 0;
	{ // callseq 41, 0
	.param .b64 param0;
	st.param.b64 	[param0], %rd641;
	.param .b64 param1;
	st.param.b64 	[param1], %rd642;
	.param .b32 retval0;
	call.uni (retval0), 
	vprintf, 
	(
	param0, 
	param1
	);
	ld.param.b32 	%r448, [retval0];
	} // callseq 41
	bra.uni 	$L__BB0_471;
$L__BB0_470:
	ld.local.f64 	%fd2652, [%rd109];
	ld.local.f64 	%fd2653, [%rd113+16];
	mul.f64 	%fd2654, %fd2652, %fd2653;
	st.local.f64 	[%rd114+16], %fd2654;
$L__BB0_471:
	add.s32 	%r226, %r223, 3;
	setp.lt.s32 	%p337, %r226, %r43;
	@%p337 bra 	$L__BB0_473;
	st.local.v2.u32 	[%rd2], {%r268, %r226};
	mov.u64 	%rd643, $str$1;
	cvta.global.u64 	%rd644, %rd643;
	add.u64 	%rd645, %SP, 0;
	{ // callseq 42, 0
	.param .b64 param0;
	st.param.b64 	[param0], %rd644;
	.param .b64 param1;
	st.param.b64 	[param1], %rd645;
	.param .b32 retval0;
	call.uni (retval0), 
	vprintf, 
	(
	param0, 
	param1
	);
	ld.param.b32 	%r450, [retval0];
	} // callseq 42
	bra.uni 	$L__BB0_474;
$L__BB0_473:
	ld.local.f64 	%fd2655, [%rd109];
	ld.local.f64 	%fd2656, [%rd113+24];
	mul.f64 	%fd2657, %fd2655, %fd2656;
	st.local.f64 	[%rd114+24], %fd2657;
$L__BB0_474:
	add.s32 	%r567, %r567, 4;
$L__BB0_475:
	setp.eq.s32 	%p338, %r44, 0;
	@%p338 bra 	$L__BB0_488;
	setp.eq.s32 	%p339, %r51, 0;
	@%p339 bra 	$L__BB0_484;
	add.s32 	%r229, %r567, %r211;
	setp.lt.s32 	%p340, %r229, %r43;
	cvt.u64.u32 	%rd115, %r567;
	mul.wide.u32 	%rd646, %r567, 8;
	add.s64 	%rd116, %rd16, %rd646;
	@%p340 bra 	$L__BB0_479;
	st.local.v2.u32 	[%rd2], {%r268, %r229};
	mov.u64 	%rd647, $str$1;
	cvta.global.u64 	%rd648, %rd647;
	add.u64 	%rd649, %SP, 0;
	{ // callseq 43, 0
	.param .b64 param0;
	st.param.b64 	[param0], %rd648;
	.param .b64 param1;
	st.param.b64 	[param1], %rd649;
	.param .b32 retval0;
	call.uni (retval0), 
	vprintf, 
	(
	param0, 
	param1
	);
	ld.param.b32 	%r452, [retval0];
	} // callseq 43
	bra.uni 	$L__BB0_480;
$L__BB0_479:
	ld.local.f64 	%fd2658, [%rd109];
	ld.local.f64 	%fd2659, [%rd116];
	mul.f64 	%fd2660, %fd2658, %fd2659;
	mul.wide.u32 	%rd650, %r229, 8;
	add.s64 	%rd651, %rd7, %rd650;
	st.local.f64 	[%rd651], %fd2660;
$L__BB0_480:
	add.s32 	%r230, %r229, 1;
	setp.lt.s32 	%p341, %r230, %r43;
	@%p341 bra 	$L__BB0_482;
	st.local.v2.u32 	[%rd2], {%r268, %r230};
	mov.u64 	%rd652, $str$1;
	cvta.global.u64 	%rd653, %rd652;
	add.u64 	%rd654, %SP, 0;
	{ // callseq 44, 0
	.param .b64 param0;
	st.param.b64 	[param0], %rd653;
	.param .b64 param1;
	st.param.b64 	[param1], %rd654;
	.param .b32 retval0;
	call.uni (retval0), 
	vprintf, 
	(
	param0, 
	param1
	);
	ld.param.b32 	%r454, [retval0];
	} // callseq 44
	bra.uni 	$L__BB0_483;
$L__BB0_482:
	ld.local.f64 	%fd2661, [%rd109];
	ld.local.f64 	%fd2662, [%rd116+8];
	mul.f64 	%fd2663, %fd2661, %fd2662;
	cvt.u64.u32 	%rd655, %r211;
	add.s64 	%rd656, %rd115, %rd655;
	shl.b64 	%rd657, %rd656, 3;
	add.s64 	%rd658, %rd7, %rd657;
	st.local.f64 	[%rd658+8], %fd2663;
$L__BB0_483:
	add.s32 	%r567, %r567, 2;
$L__BB0_484:
	setp.eq.s32 	%p342, %r58, 0;
	@%p342 bra 	$L__BB0_488;
	add.s32 	%r233, %r567, %r211;
	setp.lt.s32 	%p343, %r233, %r43;
	@%p343 bra 	$L__BB0_487;
	st.local.v2.u32 	[%rd2], {%r268, %r233};
	mov.u64 	%rd659, $str$1;
	cvta.global.u64 	%rd660, %rd659;
	add.u64 	%rd661, %SP, 0;
	{ // callseq 45, 0
	.param .b64 param0;
	st.param.b64 	[param0], %rd660;
	.param .b64 param1;
	st.param.b64 	[param1], %rd661;
	.param .b32 retval0;
	call.uni (retval0), 
	vprintf, 
	(
	param0, 
	param1
	);
	ld.param.b32 	%r456, [retval0];
	} // callseq 45
	bra.uni 	$L__BB0_488;
$L__BB0_487:
	ld.local.f64 	%fd2664, [%rd109];
	mul.wide.u32 	%rd662, %r567, 8;
	add.s64 	%rd663, %rd16, %rd662;
	ld.local.f64 	%fd2665, [%rd663];
	mul.f64 	%fd2666, %fd2664, %fd2665;
	mul.wide.u32 	%rd664, %r233, 8;
	add.s64 	%rd665, %rd7, %rd664;
	st.local.f64 	[%rd665], %fd2666;
$L__BB0_488:
	add.s32 	%r564, %r564, 1;
	setp.ne.s32 	%p344, %r564, %r268;
	@%p344 bra 	$L__BB0_433;
	mov.b32 	%r569, 0;
$L__BB0_490:
	mul.lo.s32 	%r236, %r569, %r268;
	mov.b32 	%r572, 0;
	@%p322 bra 	$L__BB0_493;
	mov.b32 	%r570, 0;
$L__BB0_492:
	.pragma "nounroll";
	add.s32 	%r461, %r570, %r236;
	setp.eq.s32 	%p346, %r569, %r570;
	selp.f64 	%fd2667, 0d3FF0000000000000, 0d0000000000000000, %p346;
	mul.wide.u32 	%rd666, %r461, 8;
	add.s64 	%rd667, %rd5, %rd666;
	ld.local.f64 	%fd2668, [%rd667];
	mul.f64 	%fd2669, %fd187, %fd2668;
	sub.f64 	%fd2670, %fd2667, %fd2669;
	add.s64 	%rd668, %rd10, %rd666;
	ld.local.f64 	%fd2671, [%rd668];
	mul.f64 	%fd2672, %fd2671, %fd2670;
	add.s64 	%rd669, %rd6, %rd666;
	ld.local.f64 	%fd2673, [%rd669];
	mul.f64 	%fd2674, %fd187, %fd2673;
	sub.f64 	%fd2675, %fd2667, %fd2674;
	mul.f64 	%fd2676, %fd2672, %fd2675;
	add.s64 	%rd670, %rd7, %rd666;
	ld.local.f64 	%fd2677, [%rd670];
	fma.rn.f64 	%fd2678, %fd187, %fd2677, %fd2676;
	st.local.f64 	[%rd668], %fd2678;
	add.s32 	%r462, %r570, 1;
	setp.eq.s32 	%p347, %r569, %r462;
	selp.f64 	%fd2679, 0d3FF0000000000000, 0d0000000000000000, %p347;
	ld.local.f64 	%fd2680, [%rd667+8];
	mul.f64 	%fd2681, %fd187, %fd2680;
	sub.f64 	%fd2682, %fd2679, %fd2681;
	ld.local.f64 	%fd2683, [%rd668+8];
	mul.f64 	%fd2684, %fd2683, %fd2682;
	ld.local.f64 	%fd2685, [%rd669+8];
	mul.f64 	%fd2686, %fd187, %fd2685;
	sub.f64 	%fd2687, %fd2679, %fd2686;
	mul.f64 	%fd2688, %fd2684, %fd2687;
	ld.local.f64 	%fd2689, [%rd670+8];
	fma.rn.f64 	%fd2690, %fd187, %fd2689, %fd2688;
	st.local.f64 	[%rd668+8], %fd2690;
	add.s32 	%r463, %r570, 2;
	setp.eq.s32 	%p348, %r569, %r463;
	selp.f64 	%fd2691, 0d3FF0000000000000, 0d0000000000000000, %p348;
	ld.local.f64 	%fd2692, [%rd667+16];
	mul.f64 	%fd2693, %fd187, %fd2692;
	sub.f64 	%fd2694, %fd2691, %fd2693;
	ld.local.f64 	%fd2695, [%rd668+16];
	mul.f64 	%fd2696, %fd2695, %fd2694;
	ld.local.f64 	%fd2697, [%rd669+16];
	mul.f64 	%fd2698, %fd187, %fd2697;
	sub.f64 	%fd2699, %fd2691, %fd2698;
	mul.f64 	%fd2700, %fd2696, %fd2699;
	ld.local.f64 	%fd2701, [%rd670+16];
	fma.rn.f64 	%fd2702, %fd187, %fd2701, %fd2700;
	st.local.f64 	[%rd668+16], %fd2702;
	add.s32 	%r464, %r570, 3;
	setp.eq.s32 	%p349, %r569, %r464;
	selp.f64 	%fd2703, 0d3FF0000000000000, 0d0000000000000000, %p349;
	ld.local.f64 	%fd2704, [%rd667+24];
	mul.f64 	%fd2705, %fd187, %fd2704;
	sub.f64 	%fd2706, %fd2703, %fd2705;
	ld.local.f64 	%fd2707, [%rd668+24];
	mul.f64 	%fd2708, %fd2707, %fd2706;
	ld.local.f64 	%fd2709, [%rd669+24];
	mul.f64 	%fd2710, %fd187, %fd2709;
	sub.f64 	%fd2711, %fd2703, %fd2710;
	mul.f64 	%fd2712, %fd2708, %fd2711;
	ld.local.f64 	%fd2713, [%rd670+24];
	fma.rn.f64 	%fd2714, %fd187, %fd2713, %fd2712;
	st.local.f64 	[%rd668+24], %fd2714;
	add.s32 	%r465, %r570, 4;
	setp.eq.s32 	%p350, %r569, %r465;
	selp.f64 	%fd2715, 0d3FF0000000000000, 0d0000000000000000, %p350;
	ld.local.f64 	%fd2716, [%rd667+32];
	mul.f64 	%fd2717, %fd187, %fd2716;
	sub.f64 	%fd2718, %fd2715, %fd2717;
	ld.local.f64 	%fd2719, [%rd668+32];
	mul.f64 	%fd2720, %fd2719, %fd2718;
	ld.local.f64 	%fd2721, [%rd669+32];
	mul.f64 	%fd2722, %fd187, %fd2721;
	sub.f64 	%fd2723, %fd2715, %fd2722;
	mul.f64 	%fd2724, %fd2720, %fd2723;
	ld.local.f64 	%fd2725, [%rd670+32];
	fma.rn.f64 	%fd2726, %fd187, %fd2725, %fd2724;
	st.local.f64 	[%rd668+32], %fd2726;
	add.s32 	%r466, %r570, 5;
	setp.eq.s32 	%p351, %r569, %r466;
	selp.f64 	%fd2727, 0d3FF0000000000000, 0d0000000000000000, %p351;
	ld.local.f64 	%fd2728, [%rd667+40];
	mul.f64 	%fd2729, %fd187, %fd2728;
	sub.f64 	%fd2730, %fd2727, %fd2729;
	ld.local.f64 	%fd2731, [%rd668+40];
	mul.f64 	%fd2732, %fd2731, %fd2730;
	ld.local.f64 	%fd2733, [%rd669+40];
	mul.f64 	%fd2734, %fd187, %fd2733;
	sub.f64 	%fd2735, %fd2727, %fd2734;
	mul.f64 	%fd2736, %fd2732, %fd2735;
	ld.local.f64 	%fd2737, [%rd670+40];
	fma.rn.f64 	%fd2738, %fd187, %fd2737, %fd2736;
	st.local.f64 	[%rd668+40], %fd2738;
	add.s32 	%r467, %r570, 6;
	setp.eq.s32 	%p352, %r569, %r467;
	selp.f64 	%fd2739, 0d3FF0000000000000, 0d0000000000000000, %p352;
	ld.local.f64 	%fd2740, [%rd667+48];
	mul.f64 	%fd2741, %fd187, %fd2740;
	sub.f64 	%fd2742, %fd2739, %fd2741;
	ld.local.f64 	%fd2743, [%rd668+48];
	mul.f64 	%fd2744, %fd2743, %fd2742;
	ld.local.f64 	%fd2745, [%rd669+48];
	mul.f64 	%fd2746, %fd187, %fd2745;
	sub.f64 	%fd2747, %fd2739, %fd2746;
	mul.f64 	%fd2748, %fd2744, %fd2747;
	ld.local.f64 	%fd2749, [%rd670+48];
	fma.rn.f64 	%fd2750, %fd187, %fd2749, %fd2748;
	st.local.f64 	[%rd668+48], %fd2750;
	add.s32 	%r468, %r570, 7;
	setp.eq.s32 	%p353, %r569, %r468;
	selp.f64 	%fd2751, 0d3FF0000000000000, 0d0000000000000000, %p353;
	ld.local.f64 	%fd2752, [%rd667+56];
	mul.f64 	%fd2753, %fd187, %fd2752;
	sub.f64 	%fd2754, %fd2751, %fd2753;
	ld.local.f64 	%fd2755, [%rd668+56];
	mul.f64 	%fd2756, %fd2755, %fd2754;
	ld.local.f64 	%fd2757, [%rd669+56];
	mul.f64 	%fd2758, %fd187, %fd2757;
	sub.f64 	%fd2759, %fd2751, %fd2758;
	mul.f64 	%fd2760, %fd2756, %fd2759;
	ld.local.f64 	%fd2761, [%rd670+56];
	fma.rn.f64 	%fd2762, %fd187, %fd2761, %fd2760;
	st.local.f64 	[%rd668+56], %fd2762;
	add.s32 	%r570, %r570, 8;
	setp.ne.s32 	%p354, %r570, %r57;
	mov.u32 	%r572, %r57;
	@%p354 bra 	$L__BB0_492;
$L__BB0_493:
	@%p332 bra 	$L__BB0_501;
	setp.lt.u32 	%p356, %r48, 3;
	@%p356 bra 	$L__BB0_496;
	add.s32 	%r469, %r572, %r236;
	setp.eq.s32 	%p357, %r569, %r572;
	selp.f64 	%fd2763, 0d3FF0000000000000, 0d0000000000000000, %p357;
	mul.wide.u32 	%rd671, %r469, 8;
	add.s64 	%rd672, %rd5, %rd671;
	ld.local.f64 	%fd2764, [%rd672];
	mul.f64 	%fd2765, %fd187, %fd2764;
	sub.f64 	%fd2766, %fd2763, %fd2765;
	add.s64 	%rd673, %rd10, %rd671;
	ld.local.f64 	%fd2767, [%rd673];
	mul.f64 	%fd2768, %fd2767, %fd2766;
	add.s64 	%rd674, %rd6, %rd671;
	ld.local.f64 	%fd2769, [%rd674];
	mul.f64 	%fd2770, %fd187, %fd2769;
	sub.f64 	%fd2771, %fd2763, %fd2770;
	mul.f64 	%fd2772, %fd2768, %fd2771;
	add.s64 	%rd675, %rd7, %rd671;
	ld.local.f64 	%fd2773, [%rd675];
	fma.rn.f64 	%fd2774, %fd187, %fd2773, %fd2772;
	st.local.f64 	[%rd673], %fd2774;
	add.s32 	%r470, %r572, 1;
	setp.eq.s32 	%p358, %r569, %r470;
	selp.f64 	%fd2775, 0d3FF0000000000000, 0d0000000000000000, %p358;
	cvt.u64.u32 	%rd676, %r236;
	cvt.u64.u32 	%rd677, %r572;
	add.s64 	%rd678, %rd677, %rd676;
	shl.b64 	%rd679, %rd678, 3;
	add.s64 	%rd680, %rd5, %rd679;
	ld.local.f64 	%fd2776, [%rd680+8];
	mul.f64 	%fd2777, %fd187, %fd2776;
	sub.f64 	%fd2778, %fd2775, %fd2777;
	add.s64 	%rd681, %rd10, %rd679;
	ld.local.f64 	%fd2779, [%rd681+8];
	mul.f64 	%fd2780, %fd2779, %fd2778;
	add.s64 	%rd682, %rd6, %rd679;
	ld.local.f64 	%fd2781, [%rd682+8];
	mul.f64 	%fd2782, %fd187, %fd2781;
	sub.f64 	%fd2783, %fd2775, %fd2782;
	mul.f64 	%fd2784, %fd2780, %fd2783;
	add.s64 	%rd683, %rd7, %rd679;
	ld.local.f64 	%fd2785, [%rd683+8];
	fma.rn.f64 	%fd2786, %fd187, %fd2785, %fd2784;
	st.local.f64 	[%rd681+8], %fd2786;
	add.s32 	%r471, %r572, 2;
	setp.eq.s32 	%p359, %r569, %r471;
	selp.f64 	%fd2787, 0d3FF0000000000000, 0d0000000000000000, %p359;
	ld.local.f64 	%fd2788, [%rd680+16];
	mul.f64 	%fd2789, %fd187, %fd2788;
	sub.f64 	%fd2790, %fd2787, %fd2789;
	ld.local.f64 	%fd2791, [%rd681+16];
	mul.f64 	%fd2792, %fd2791, %fd2790;
	ld.local.f64 	%fd2793, [%rd682+16];
	mul.f64 	%fd2794, %fd187, %fd2793;
	sub.f64 	%fd2795, %fd2787, %fd2794;
	mul.f64 	%fd2796, %fd2792, %fd2795;
	ld.local.f64 	%fd2797, [%rd683+16];
	fma.rn.f64 	%fd2798, %fd187, %fd2797, %fd2796;
	st.local.f64 	[%rd681+16], %fd2798;
	add.s32 	%r472, %r572, 3;
	setp.eq.s32 	%p360, %r569, %r472;
	selp.f64 	%fd2799, 0d3FF0000000000000, 0d0000000000000000, %p360;
	ld.local.f64 	%fd2800, [%rd680+24];
	mul.f64 	%fd2801, %fd187, %fd2800;
	sub.f64 	%fd2802, %fd2799, %fd2801;
	ld.local.f64 	%fd2803, [%rd681+24];
	mul.f64 	%fd2804, %fd2803, %fd2802;
	ld.local.f64 	%fd2805, [%rd682+24];
	mul.f64 	%fd2806, %fd187, %fd2805;
	sub.f64 	%fd2807, %fd2799, %fd2806;
	mul.f64 	%fd2808, %fd2804, %fd2807;
	ld.local.f64 	%fd2809, [%rd683+24];
	fma.rn.f64 	%fd2810, %fd187, %fd2809, %fd2808;
	st.local.f64 	[%rd681+24], %fd2810;
	add.s32 	%r572, %r572, 4;
$L__BB0_496:
	setp.eq.s32 	%p361, %r44, 0;
	@%p361 bra 	$L__BB0_501;
	setp.eq.s32 	%p362, %r51, 0;
	@%p362 bra 	$L__BB0_499;
	add.s32 	%r473, %r572, %r236;
	setp.eq.s32 	%p363, %r569, %r572;
	selp.f64 	%fd2811, 0d3FF0000000000000, 0d0000000000000000, %p363;
	mul.wide.u32 	%rd684, %r473, 8;
	add.s64 	%rd685, %rd5, %rd684;
	ld.local.f64 	%fd2812, [%rd685];
	mul.f64 	%fd2813, %fd187, %fd2812;
	sub.f64 	%fd2814, %fd2811, %fd2813;
	add.s64 	%rd686, %rd10, %rd684;
	ld.local.f64 	%fd2815, [%rd686];
	mul.f64 	%fd2816, %fd2815, %fd2814;
	add.s64 	%rd687, %rd6, %rd684;
	ld.local.f64 	%fd2817, [%rd687];
	mul.f64 	%fd2818, %fd187, %fd2817;
	sub.f64 	%fd2819, %fd2811, %fd2818;
	mul.f64 	%fd2820, %fd2816, %fd2819;
	add.s64 	%rd688, %rd7, %rd684;
	ld.local.f64 	%fd2821, [%rd688];
	fma.rn.f64 	%fd2822, %fd187, %fd2821, %fd2820;
	st.local.f64 	[%rd686], %fd2822;
	add.s32 	%r474, %r572, 1;
	setp.eq.s32 	%p364, %r569, %r474;
	selp.f64 	%fd2823, 0d3FF0000000000000, 0d0000000000000000, %p364;
	cvt.u64.u32 	%rd689, %r236;
	cvt.u64.u32 	%rd690, %r572;
	add.s64 	%rd691, %rd690, %rd689;
	shl.b64 	%rd692, %rd691, 3;
	add.s64 	%rd693, %rd5, %rd692;
	ld.local.f64 	%fd2824, [%rd693+8];
	mul.f64 	%fd2825, %fd187, %fd2824;
	sub.f64 	%fd2826, %fd2823, %fd2825;
	add.s64 	%rd694, %rd10, %rd692;
	ld.local.f64 	%fd2827, [%rd694+8];
	mul.f64 	%fd2828, %fd2827, %fd2826;
	add.s64 	%rd695, %rd6, %rd692;
	ld.local.f64 	%fd2829, [%rd695+8];
	mul.f64 	%fd2830, %fd187, %fd2829;
	sub.f64 	%fd2831, %fd2823, %fd2830;
	mul.f64 	%fd2832, %fd2828, %fd2831;
	add.s64 	%rd696, %rd7, %rd692;
	ld.local.f64 	%fd2833, [%rd696+8];
	fma.rn.f64 	%fd2834, %fd187, %fd2833, %fd2832;
	st.local.f64 	[%rd694+8], %fd2834;
	add.s32 	%r572, %r572, 2;
$L__BB0_499:
	setp.eq.s32 	%p365, %r58, 0;
	@%p365 bra 	$L__BB0_501;
	add.s32 	%r475, %r572, %r236;
	setp.eq.s32 	%p366, %r569, %r572;
	selp.f64 	%fd2835, 0d3FF0000000000000, 0d0000000000000000, %p366;
	mul.wide.u32 	%rd697, %r475, 8;
	add.s64 	%rd698, %rd5, %rd697;
	ld.local.f64 	%fd2836, [%rd698];
	mul.f64 	%fd2837, %fd187, %fd2836;
	sub.f64 	%fd2838, %fd2835, %fd2837;
	add.s64 	%rd699, %rd10, %rd697;
	ld.local.f64 	%fd2839, [%rd699];
	mul.f64 	%fd2840, %fd2839, %fd2838;
	add.s64 	%rd700, %rd6, %rd697;
	ld.local.f64 	%fd2841, [%rd700];
	mul.f64 	%fd2842, %fd187, %fd2841;
	sub.f64 	%fd2843, %fd2835, %fd2842;
	mul.f64 	%fd2844, %fd2840, %fd2843;
	add.s64 	%rd701, %rd7, %rd697;
	ld.local.f64 	%fd2845, [%rd701];
	fma.rn.f64 	%fd2846, %fd187, %fd2845, %fd2844;
	st.local.f64 	[%rd699], %fd2846;
$L__BB0_501:
	add.s32 	%r569, %r569, 1;
	setp.eq.s32 	%p367, %r569, %r268;
	@%p367 bra 	$L__BB0_502;
	bra.uni 	$L__BB0_490;
$L__BB0_502:
	setp.lt.s32 	%p368, %r268, 2;
	mov.f64 	%fd3240, 0d0000000000000000;
	@%p368 bra 	$L__BB0_514;
	setp.lt.u32 	%p369, %r42, 7;
	mov.f64 	%fd3240, 0d0000000000000000;
	mov.b32 	%r576, 0;
	@%p369 bra 	$L__BB0_506;
	ld.local.f64 	%fd3232, [%rd13];
	mov.f64 	%fd3240, 0d0000000000000000;
	mov.b32 	%r574, 0;
$L__BB0_505:
	.pragma "nounroll";
	mul.wide.u32 	%rd702, %r574, 8;
	add.s64 	%rd703, %rd13, %rd702;
	ld.local.f64 	%fd2851, [%rd703+8];
	mul.f64 	%fd2852, %fd3232, %fd3232;
	sub.f64 	%fd2853, %fd2851, %fd2852;
	mul.f64 	%fd2854, %fd2853, %fd2853;
	mul.f64 	%fd2855, %fd2854, 0d4059000000000000;
	mov.f64 	%fd2856, 0d3FF0000000000000;
	sub.f64 	%fd2857, %fd2856, %fd3232;
	fma.rn.f64 	%fd2858, %fd2857, %fd2857, %fd2855;
	add.f64 	%fd2859, %fd3240, %fd2858;
	ld.local.v2.f64 	{%fd2860, %fd2861}, [%rd703+16];
	mul.f64 	%fd2862, %fd2851, %fd2851;
	sub.f64 	%fd2863, %fd2860, %fd2862;
	mul.f64 	%fd2864, %fd2863, %fd2863;
	mul.f64 	%fd2865, %fd2864, 0d4059000000000000;
	sub.f64 	%fd2866, %fd2856, %fd2851;
	fma.rn.f64 	%fd2867, %fd2866, %fd2866, %fd2865;
	add.f64 	%fd2868, %fd2859, %fd2867;
	mul.f64 	%fd2869, %fd2860, %fd2860;
	sub.f64 	%fd2870, %fd2861, %fd2869;
	mul.f64 	%fd2871, %fd2870, %fd2870;
	mul.f64 	%fd2872, %fd2871, 0d4059000000000000;
	sub.f64 	%fd2873, %fd2856, %fd2860;
	fma.rn.f64 	%fd2874, %fd2873, %fd2873, %fd2872;
	add.f64 	%fd2875, %fd2868, %fd2874;
	ld.local.v2.f64 	{%fd2876, %fd2877}, [%rd703+32];
	mul.f64 	%fd2878, %fd2861, %fd2861;
	sub.f64 	%fd2879, %fd2876, %fd2878;
	mul.f64 	%fd2880, %fd2879, %fd2879;
	mul.f64 	%fd2881, %fd2880, 0d4059000000000000;
	sub.f64 	%fd2882, %fd2856, %fd2861;
	fma.rn.f64 	%fd2883, %fd2882, %fd2882, %fd2881;
	add.f64 	%fd2884, %fd2875, %fd2883;
	mul.f64 	%fd2885, %fd2876, %fd2876;
	sub.f64 	%fd2886, %fd2877, %fd2885;
	mul.f64 	%fd2887, %fd2886, %fd2886;
	mul.f64 	%fd2888, %fd2887, 0d4059000000000000;
	sub.f64 	%fd2889, %fd2856, %fd2876;
	fma.rn.f64 	%fd2890, %fd2889, %fd2889, %fd2888;
	add.f64 	%fd2891, %fd2884, %fd2890;
	ld.local.v2.f64 	{%fd2892, %fd2893}, [%rd703+48];
	mul.f64 	%fd2894, %fd2877, %fd2877;
	sub.f64 	%fd2895, %fd2892, %fd2894;
	mul.f64 	%fd2896, %fd2895, %fd2895;
	mul.f64 	%fd2897, %fd2896, 0d4059000000000000;
	sub.f64 	%fd2898, %fd2856, %fd2877;
	fma.rn.f64 	%fd2899, %fd2898, %fd2898, %fd2897;
	add.f64 	%fd2900, %fd2891, %fd2899;
	mul.f64 	%fd2901, %fd2892, %fd2892;
	sub.f64 	%fd2902, %fd2893, %fd2901;
	mul.f64 	%fd2903, %fd2902, %fd2902;
	mul.f64 	%fd2904, %fd2903, 0d4059000000000000;
	sub.f64 	%fd2905, %fd2856, %fd2892;
	fma.rn.f64 	%fd2906, %fd2905, %fd2905, %fd2904;
	add.f64 	%fd2907, %fd2900, %fd2906;
	add.s32 	%r574, %r574, 8;
	ld.local.f64 	%fd3232, [%rd703+64];
	mul.f64 	%fd2908, %fd2893, %fd2893;
	sub.f64 	%fd2909, %fd3232, %fd2908;
	mul.f64 	%fd2910, %fd2909, %fd2909;
	mul.f64 	%fd2911, %fd2910, 0d4059000000000000;
	sub.f64 	%fd2912, %fd2856, %fd2893;
	fma.rn.f64 	%fd2913, %fd2912, %fd2912, %fd2911;
	add.f64 	%fd3240, %fd2907, %fd2913;
	setp.ne.s32 	%p370, %r574, %r54;
	mov.u32 	%r576, %r54;
	@%p370 bra 	$L__BB0_505;
$L__BB0_506:
	setp.eq.s32 	%p371, %r53, 0;
	@%p371 bra 	$L__BB0_514;
	setp.lt.u32 	%p372, %r49, 3;
	@%p372 bra 	$L__BB0_509;
	mul.wide.u32 	%rd704, %r576, 8;
	add.s64 	%rd705, %rd13, %rd704;
	ld.local.f64 	%fd2915, [%rd705+8];
	ld.local.f64 	%fd2916, [%rd705];
	mul.f64 	%fd2917, %fd2916, %fd2916;
	sub.f64 	%fd2918, %fd2915, %fd2917;
	mul.f64 	%fd2919, %fd2918, %fd2918;
	mul.f64 	%fd2920, %fd2919, 0d4059000000000000;
	mov.f64 	%fd2921, 0d3FF0000000000000;
	sub.f64 	%fd2922, %fd2921, %fd2916;
	fma.rn.f64 	%fd2923, %fd2922, %fd2922, %fd2920;
	add.f64 	%fd2924, %fd3240, %fd2923;
	ld.local.f64 	%fd2925, [%rd705+16];
	mul.f64 	%fd2926, %fd2915, %fd2915;
	sub.f64 	%fd2927, %fd2925, %fd2926;
	mul.f64 	%fd2928, %fd2927, %fd2927;
	mul.f64 	%fd2929, %fd2928, 0d4059000000000000;
	sub.f64 	%fd2930, %fd2921, %fd2915;
	fma.rn.f64 	%fd2931, %fd2930, %fd2930, %fd2929;
	add.f64 	%fd2932, %fd2924, %fd2931;
	ld.local.f64 	%fd2933, [%rd705+24];
	mul.f64 	%fd2934, %fd2925, %fd2925;
	sub.f64 	%fd2935, %fd2933, %fd2934;
	mul.f64 	%fd2936, %fd2935, %fd2935;
	mul.f64 	%fd2937, %fd2936, 0d4059000000000000;
	sub.f64 	%fd2938, %fd2921, %fd2925;
	fma.rn.f64 	%fd2939, %fd2938, %fd2938, %fd2937;
	add.f64 	%fd2940, %fd2932, %fd2939;
	add.s32 	%r576, %r576, 4;
	ld.local.f64 	%fd2941, [%rd705+32];
	mul.f64 	%fd2942, %fd2933, %fd2933;
	sub.f64 	%fd2943, %fd2941, %fd2942;
	mul.f64 	%fd2944, %fd2943, %fd2943;
	mul.f64 	%fd2945, %fd2944, 0d4059000000000000;
	sub.f64 	%fd2946, %fd2921, %fd2933;
	fma.rn.f64 	%fd2947, %fd2946, %fd2946, %fd2945;
	add.f64 	%fd3240, %fd2940, %fd2947;
$L__BB0_509:
	setp.eq.s32 	%p373, %r55, 0;
	@%p373 bra 	$L__BB0_514;
	setp.eq.s32 	%p374, %r50, 0;
	@%p374 bra 	$L__BB0_512;
	mul.wide.u32 	%rd706, %r576, 8;
	add.s64 	%rd707, %rd13, %rd706;
	ld.local.f64 	%fd2949, [%rd707+8];
	ld.local.f64 	%fd2950, [%rd707];
	mul.f64 	%fd2951, %fd2950, %fd2950;
	sub.f64 	%fd2952, %fd2949, %fd2951;
	mul.f64 	%fd2953, %fd2952, %fd2952;
	mul.f64 	%fd2954, %fd2953, 0d4059000000000000;
	mov.f64 	%fd2955, 0d3FF0000000000000;
	sub.f64 	%fd2956, %fd2955, %fd2950;
	fma.rn.f64 	%fd2957, %fd2956, %fd2956, %fd2954;
	add.f64 	%fd2958, %fd3240, %fd2957;
	add.s32 	%r576, %r576, 2;
	ld.local.f64 	%fd2959, [%rd707+16];
	mul.f64 	%fd2960, %fd2949, %fd2949;
	sub.f64 	%fd2961, %fd2959, %fd2960;
	mul.f64 	%fd2962, %fd2961, %fd2961;
	mul.f64 	%fd2963, %fd2962, 0d4059000000000000;
	sub.f64 	%fd2964, %fd2955, %fd2949;
	fma.rn.f64 	%fd2965, %fd2964, %fd2964, %fd2963;
	add.f64 	%fd3240, %fd2958, %fd2965;
$L__BB0_512:
	setp.eq.s32 	%p375, %r56, 0;
	@%p375 bra 	$L__BB0_514;
	mul.wide.u32 	%rd708, %r576, 8;
	add.s64 	%rd709, %rd13, %rd708;
	ld.local.f64 	%fd2966, [%rd709+8];
	ld.local.f64 	%fd2967, [%rd709];
	mul.f64 	%fd2968, %fd2967, %fd2967;
	sub.f64 	%fd2969, %fd2966, %fd2968;
	mul.f64 	%fd2970, %fd2969, %fd2969;
	mul.f64 	%fd2971, %fd2970, 0d4059000000000000;
	mov.f64 	%fd2972, 0d3FF0000000000000;
	sub.f64 	%fd2973, %fd2972, %fd2967;
	fma.rn.f64 	%fd2974, %fd2973, %fd2973, %fd2971;
	add.f64 	%fd3240, %fd3240, %fd2974;
$L__BB0_514:
	setp.geu.f64 	%p377, %fd3240, %fd3241;
	or.pred  	%p378, %p377, %p52;
	selp.f64 	%fd3241, %fd3241, %fd3240, %p377;
	@%p378 bra 	$L__BB0_528;
	setp.lt.u32 	%p379, %r29, 15;
	mov.b32 	%r580, 0;
	@%p379 bra 	$L__BB0_518;
	mov.b32 	%r578, 0;
$L__BB0_517:
	.pragma "nounroll";
	mul.wide.u32 	%rd710, %r578, 8;
	add.s64 	%rd711, %rd13, %rd710;
	ld.local.v2.f64 	{%fd2975, %fd2976}, [%rd711];
	add.s64 	%rd712, %rd12, %rd710;
	st.local.v2.f64 	[%rd712], {%fd2975, %fd2976};
	ld.local.v2.f64 	{%fd2977, %fd2978}, [%rd711+16];
	st.local.v2.f64 	[%rd712+16], {%fd2977, %fd2978};
	ld.local.v2.f64 	{%fd2979, %fd2980}, [%rd711+32];
	st.local.v2.f64 	[%rd712+32], {%fd2979, %fd2980};
	ld.local.v2.f64 	{%fd2981, %fd2982}, [%rd711+48];
	st.local.v2.f64 	[%rd712+48], {%fd2981, %fd2982};
	ld.local.v2.f64 	{%fd2983, %fd2984}, [%rd711+64];
	st.local.v2.f64 	[%rd712+64], {%fd2983, %fd2984};
	ld.local.v2.f64 	{%fd2985, %fd2986}, [%rd711+80];
	st.local.v2.f64 	[%rd712+80], {%fd2985, %fd2986};
	ld.local.v2.f64 	{%fd2987, %fd2988}, [%rd711+96];
	st.local.v2.f64 	[%rd712+96], {%fd2987, %fd2988};
	ld.local.v2.f64 	{%fd2989, %fd2990}, [%rd711+112];
	st.local.v2.f64 	[%rd712+112], {%fd2989, %fd2990};
	add.s32 	%r578, %r578, 16;
	setp.ne.s32 	%p380, %r578, %r52;
	mov.u32 	%r580, %r52;
	@%p380 bra 	$L__BB0_517;
$L__BB0_518:
	setp.eq.s32 	%p381, %r45, 0;
	mov.f64 	%fd3241, %fd3240;
	@%p381 bra 	$L__BB0_528;
	setp.lt.u32 	%p382, %r46, 7;
	@%p382 bra 	$L__BB0_521;
	mul.wide.u32 	%rd713, %r580, 8;
	add.s64 	%rd714, %rd13, %rd713;
	ld.local.f64 	%fd2991, [%rd714];
	add.s64 	%rd715, %rd12, %rd713;
	st.local.f64 	[%rd715], %fd2991;
	ld.local.f64 	%fd2992, [%rd714+8];
	st.local.f64 	[%rd715+8], %fd2992;
	ld.local.f64 	%fd2993, [%rd714+16];
	st.local.f64 	[%rd715+16], %fd2993;
	ld.local.f64 	%fd2994, [%rd714+24];
	st.local.f64 	[%rd715+24], %fd2994;
	ld.local.f64 	%fd2995, [%rd714+32];
	st.local.f64 	[%rd715+32], %fd2995;
	ld.local.f64 	%fd2996, [%rd714+40];
	st.local.f64 	[%rd715+40], %fd2996;
	ld.local.f64 	%fd2997, [%rd714+48];
	st.local.f64 	[%rd715+48], %fd2997;
	ld.local.f64 	%fd2998, [%rd714+56];
	st.local.f64 	[%rd715+56], %fd2998;
	add.s32 	%r580, %r580, 8;
$L__BB0_521:
	setp.eq.s32 	%p383, %r47, 0;
	mov.f64 	%fd3241, %fd3240;
	@%p383 bra 	$L__BB0_528;
	setp.lt.u32 	%p384, %r48, 3;
	@%p384 bra 	$L__BB0_524;
	mul.wide.u32 	%rd716, %r580, 8;
	add.s64 	%rd717, %rd13, %rd716;
	ld.local.f64 	%fd2999, [%rd717];
	add.s64 	%rd718, %rd12, %rd716;
	st.local.f64 	[%rd718], %fd2999;
	ld.local.f64 	%fd3000, [%rd717+8];
	st.local.f64 	[%rd718+8], %fd3000;
	ld.local.f64 	%fd3001, [%rd717+16];
	st.local.f64 	[%rd718+16], %fd3001;
	ld.local.f64 	%fd3002, [%rd717+24];
	st.local.f64 	[%rd718+24], %fd3002;
	add.s32 	%r580, %r580, 4;
$L__BB0_524:
	setp.eq.s32 	%p385, %r44, 0;
	mov.f64 	%fd3241, %fd3240;
	@%p385 bra 	$L__BB0_528;
	setp.eq.s32 	%p386, %r44, 1;
	mul.wide.u32 	%rd719, %r580, 8;
	add.s64 	%rd117, %rd13, %rd719;
	ld.local.f64 	%fd3003, [%rd117];
	add.s64 	%rd118, %rd12, %rd719;
	st.local.f64 	[%rd118], %fd3003;
	mov.f64 	%fd3241, %fd3240;
	@%p386 bra 	$L__BB0_528;
	setp.eq.s32 	%p387, %r44, 2;
	ld.local.f64 	%fd3004, [%rd117+8];
	st.local.f64 	[%rd118+8], %fd3004;
	mov.f64 	%fd3241, %fd3240;
	@%p387 bra 	$L__BB0_528;
	ld.local.f64 	%fd3005, [%rd117+16];
	st.local.f64 	[%rd118+16], %fd3005;
	mov.f64 	%fd3241, %fd3240;
$L__BB0_528:
	add.s32 	%r498, %r498, 1;
	setp.ne.s32 	%p388, %r498, 25;
	@%p388 bra 	$L__BB0_42;
$L__BB0_529:
	setp.lt.s32 	%p389, %r268, 2;
	mov.f64 	%fd3250, 0d0000000000000000;
	@%p389 bra 	$L__BB0_541;
	setp.lt.u32 	%p390, %r42, 7;
	mov.f64 	%fd3250, 0d0000000000000000;
	mov.b32 	%r584, 0;
	@%p390 bra 	$L__BB0_533;
	ld.local.f64 	%fd3242, [%rd12];
	add.s64 	%rd750, %rd12, 32;
	and.b32  	%r481, %r29, -8;
	neg.s32 	%r582, %r481;
	mov.f64 	%fd3250, 0d0000000000000000;
$L__BB0_532:
	.pragma "nounroll";
	ld.local.f64 	%fd3010, [%rd750+-24];
	mul.f64 	%fd3011, %fd3242, %fd3242;
	sub.f64 	%fd3012, %fd3010, %fd3011;
	mul.f64 	%fd3013, %fd3012, %fd3012;
	mul.f64 	%fd3014, %fd3013, 0d4059000000000000;
	mov.f64 	%fd3015, 0d3FF0000000000000;
	sub.f64 	%fd3016, %fd3015, %fd3242;
	fma.rn.f64 	%fd3017, %fd3016, %fd3016, %fd3014;
	add.f64 	%fd3018, %fd3250, %fd3017;
	ld.local.v2.f64 	{%fd3019, %fd3020}, [%rd750+-16];
	mul.f64 	%fd3021, %fd3010, %fd3010;
	sub.f64 	%fd3022, %fd3019, %fd3021;
	mul.f64 	%fd3023, %fd3022, %fd3022;
	mul.f64 	%fd3024, %fd3023, 0d4059000000000000;
	sub.f64 	%fd3025, %fd3015, %fd3010;
	fma.rn.f64 	%fd3026, %fd3025, %fd3025, %fd3024;
	add.f64 	%fd3027, %fd3018, %fd3026;
	mul.f64 	%fd3028, %fd3019, %fd3019;
	sub.f64 	%fd3029, %fd3020, %fd3028;
	mul.f64 	%fd3030, %fd3029, %fd3029;
	mul.f64 	%fd3031, %fd3030, 0d4059000000000000;
	sub.f64 	%fd3032, %fd3015, %fd3019;
	fma.rn.f64 	%fd3033, %fd3032, %fd3032, %fd3031;
	add.f64 	%fd3034, %fd3027, %fd3033;
	ld.local.v2.f64 	{%fd3035, %fd3036}, [%rd750];
	mul.f64 	%fd3037, %fd3020, %fd3020;
	sub.f64 	%fd3038, %fd3035, %fd3037;
	mul.f64 	%fd3039, %fd3038, %fd3038;
	mul.f64 	%fd3040, %fd3039, 0d4059000000000000;
	sub.f64 	%fd3041, %fd3015, %fd3020;
	fma.rn.f64 	%fd3042, %fd3041, %fd3041, %fd3040;
	add.f64 	%fd3043, %fd3034, %fd3042;
	mul.f64 	%fd3044, %fd3035, %fd3035;
	sub.f64 	%fd3045, %fd3036, %fd3044;
	mul.f64 	%fd3046, %fd3045, %fd3045;
	mul.f64 	%fd3047, %fd3046, 0d4059000000000000;
	sub.f64 	%fd3048, %fd3015, %fd3035;
	fma.rn.f64 	%fd3049, %fd3048, %fd3048, %fd3047;
	add.f64 	%fd3050, %fd3043, %fd3049;
	ld.local.v2.f64 	{%fd3051, %fd3052}, [%rd750+16];
	mul.f64 	%fd3053, %fd3036, %fd3036;
	sub.f64 	%fd3054, %fd3051, %fd3053;
	mul.f64 	%fd3055, %fd3054, %fd3054;
	mul.f64 	%fd3056, %fd3055, 0d4059000000000000;
	sub.f64 	%fd3057, %fd3015, %fd3036;
	fma.rn.f64 	%fd3058, %fd3057, %fd3057, %fd3056;
	add.f64 	%fd3059, %fd3050, %fd3058;
	mul.f64 	%fd3060, %fd3051, %fd3051;
	sub.f64 	%fd3061, %fd3052, %fd3060;
	mul.f64 	%fd3062, %fd3061, %fd3061;
	mul.f64 	%fd3063, %fd3062, 0d4059000000000000;
	sub.f64 	%fd3064, %fd3015, %fd3051;
	fma.rn.f64 	%fd3065, %fd3064, %fd3064, %fd3063;
	add.f64 	%fd3066, %fd3059, %fd3065;
	ld.local.f64 	%fd3242, [%rd750+32];
	mul.f64 	%fd3067, %fd3052, %fd3052;
	sub.f64 	%fd3068, %fd3242, %fd3067;
	mul.f64 	%fd3069, %fd3068, %fd3068;
	mul.f64 	%fd3070, %fd3069, 0d4059000000000000;
	sub.f64 	%fd3071, %fd3015, %fd3052;
	fma.rn.f64 	%fd3072, %fd3071, %fd3071, %fd3070;
	add.f64 	%fd3250, %fd3066, %fd3072;
	add.s64 	%rd750, %rd750, 64;
	add.s32 	%r582, %r582, 8;
	setp.ne.s32 	%p391, %r582, 0;
	mov.u32 	%r584, %r54;
	@%p391 bra 	$L__BB0_532;
$L__BB0_533:
	setp.eq.s32 	%p392, %r53, 0;
	@%p392 bra 	$L__BB0_541;
	setp.lt.u32 	%p393, %r49, 3;
	@%p393 bra 	$L__BB0_536;
	mul.wide.u32 	%rd720, %r584, 8;
	add.s64 	%rd721, %rd12, %rd720;
	ld.local.f64 	%fd3074, [%rd721+8];
	ld.local.f64 	%fd3075, [%rd721];
	mul.f64 	%fd3076, %fd3075, %fd3075;
	sub.f64 	%fd3077, %fd3074, %fd3076;
	mul.f64 	%fd3078, %fd3077, %fd3077;
	mul.f64 	%fd3079, %fd3078, 0d4059000000000000;
	mov.f64 	%fd3080, 0d3FF0000000000000;
	sub.f64 	%fd3081, %fd3080, %fd3075;
	fma.rn.f64 	%fd3082, %fd3081, %fd3081, %fd3079;
	add.f64 	%fd3083, %fd3250, %fd3082;
	ld.local.f64 	%fd3084, [%rd721+16];
	mul.f64 	%fd3085, %fd3074, %fd3074;
	sub.f64 	%fd3086, %fd3084, %fd3085;
	mul.f64 	%fd3087, %fd3086, %fd3086;
	mul.f64 	%fd3088, %fd3087, 0d4059000000000000;
	sub.f64 	%fd3089, %fd3080, %fd3074;
	fma.rn.f64 	%fd3090, %fd3089, %fd3089, %fd3088;
	add.f64 	%fd3091, %fd3083, %fd3090;
	ld.local.f64 	%fd3092, [%rd721+24];
	mul.f64 	%fd3093, %fd3084, %fd3084;
	sub.f64 	%fd3094, %fd3092, %fd3093;
	mul.f64 	%fd3095, %fd3094, %fd3094;
	mul.f64 	%fd3096, %fd3095, 0d4059000000000000;
	sub.f64 	%fd3097, %fd3080, %fd3084;
	fma.rn.f64 	%fd3098, %fd3097, %fd3097, %fd3096;
	add.f64 	%fd3099, %fd3091, %fd3098;
	add.s32 	%r584, %r584, 4;
	ld.local.f64 	%fd3100, [%rd721+32];
	mul.f64 	%fd3101, %fd3092, %fd3092;
	sub.f64 	%fd3102, %fd3100, %fd3101;
	mul.f64 	%fd3103, %fd3102, %fd3102;
	mul.f64 	%fd3104, %fd3103, 0d4059000000000000;
	sub.f64 	%fd3105, %fd3080, %fd3092;
	fma.rn.f64 	%fd3106, %fd3105, %fd3105, %fd3104;
	add.f64 	%fd3250, %fd3099, %fd3106;
$L__BB0_536:
	setp.eq.s32 	%p394, %r55, 0;
	@%p394 bra 	$L__BB0_541;
	setp.eq.s32 	%p395, %r50, 0;
	@%p395 bra 	$L__BB0_539;
	mul.wide.u32 	%rd722, %r584, 8;
	add.s64 	%rd723, %rd12, %rd722;
	ld.local.f64 	%fd3108, [%rd723+8];
	ld.local.f64 	%fd3109, [%rd723];
	mul.f64 	%fd3110, %fd3109, %fd3109;
	sub.f64 	%fd3111, %fd3108, %fd3110;
	mul.f64 	%fd3112, %fd3111, %fd3111;
	mul.f64 	%fd3113, %fd3112, 0d4059000000000000;
	mov.f64 	%fd3114, 0d3FF0000000000000;
	sub.f64 	%fd3115, %fd3114, %fd3109;
	fma.rn.f64 	%fd3116, %fd3115, %fd3115, %fd3113;
	add.f64 	%fd3117, %fd3250, %fd3116;
	add.s32 	%r584, %r584, 2;
	ld.local.f64 	%fd3118, [%rd723+16];
	mul.f64 	%fd3119, %fd3108, %fd3108;
	sub.f64 	%fd3120, %fd3118, %fd3119;
	mul.f64 	%fd3121, %fd3120, %fd3120;
	mul.f64 	%fd3122, %fd3121, 0d4059000000000000;
	sub.f64 	%fd3123, %fd3114, %fd3108;
	fma.rn.f64 	%fd3124, %fd3123, %fd3123, %fd3122;
	add.f64 	%fd3250, %fd3117, %fd3124;
$L__BB0_539:
	setp.eq.s32 	%p396, %r56, 0;
	@%p396 bra 	$L__BB0_541;
	mul.wide.u32 	%rd724, %r584, 8;
	add.s64 	%rd725, %rd12, %rd724;
	ld.local.f64 	%fd3125, [%rd725+8];
	ld.local.f64 	%fd3126, [%rd725];
	mul.f64 	%fd3127, %fd3126, %fd3126;
	sub.f64 	%fd3128, %fd3125, %fd3127;
	mul.f64 	%fd3129, %fd3128, %fd3128;
	mul.f64 	%fd3130, %fd3129, 0d4059000000000000;
	mov.f64 	%fd3131, 0d3FF0000000000000;
	sub.f64 	%fd3132, %fd3131, %fd3126;
	fma.rn.f64 	%fd3133, %fd3132, %fd3132, %fd3130;
	add.f64 	%fd3250, %fd3250, %fd3133;
$L__BB0_541:
	ld.param.u64 	%rd729, [_ZN4cuda14optimizeKernelEPdS0_ii_param_1];
	cvta.to.global.u64 	%rd726, %rd729;
	mul.wide.s32 	%rd727, %r1, 8;
	add.s64 	%rd728, %rd726, %rd727;
	st.global.f64 	[%rd728], %fd3250;
$L__BB0_542:
	ret;

}


// ===== COMPILED SASS (sm_100) =====

	.target	sm_100

	.elftype	@"ET_EXEC"


//--------------------- .note.nv.tkinfo           --------------------------
	.section	.note.nv.tkinfo,"",@"SHT_NOTE"
	.sectionflags	@"SHF_NOTE_NV_TKINFO"
	.tkinfo
        /*0018*/ 	.word	0x00000002
        /*0030*/ 	.string	""
        /*0030*/ 	.string	"ptxas"
        /*0030*/ 	.string	"Cuda compilation tools, release 13.0, V13.0.88"
        /*0030*/ 	.string	"Build cuda_13.0.r13.0/compiler.36424714_0"
        /*0030*/ 	.string	"-arch sm_100 -m 64 "



//--------------------- .note.nv.cuinfo           --------------------------
	.section	.note.nv.cuinfo,"",@"SHT_NOTE"
	.sectionflags	@"SHF_NOTE_NV_CUINFO"
        /*0018*/ 	.short	0x0002
        /*001a*/ 	.short	0x0064
        /*001c*/ 	.short	0x0082
	.zero		2


//--------------------- .nv.info                  --------------------------
	.section	.nv.info,"",@"SHT_CUDA_INFO"
	.align	4


	//----- nvinfo : EIATTR_REGCOUNT
	.align		4
        /*0000*/ 	.byte	0x04, 0x2f
        /*0002*/ 	.short	(.L_3 - .L_2)
	.align		4
.L_2:
        /*0004*/ 	.word	index@(_ZN4cuda14optimizeKernelEPdS0_ii)
        /*0008*/ 	.word	0x00000068


	//----- nvinfo : EIATTR_FRAME_SIZE
	.align		4
.L_3:
        /*000c*/ 	.byte	0x04, 0x11
        /*000e*/ 	.short	(.L_5 - .L_4)
	.align		4
.L_4:
        /*0010*/ 	.word	index@($__internal_2_$__cuda_sm20_dsqrt_rn_f64_mediumpath_v1)
        /*0014*/ 	.word	0x00000120


	//----- nvinfo : EIATTR_FRAME_SIZE
	.align		4
.L_5:
        /*0018*/ 	.byte	0x04, 0x11
        /*001a*/ 	.short	(.L_7 - .L_6)
	.align		4
.L_6:
        /*001c*/ 	.word	index@($__internal_1_$__cuda_sm20_div_rn_f64_full)
        /*0020*/ 	.word	0x00000120


	//----- nvinfo : EIATTR_FRAME_SIZE
	.align		4
.L_7:
        /*0024*/ 	.byte	0x04, 0x11
        /*0026*/ 	.short	(.L_9 - .L_8)
	.align		4
.L_8:
        /*0028*/ 	.word	index@($__internal_0_$__cuda_sm20_dblrcp_rn_slowpath_v3)
        /*002c*/ 	.word	0x00000120


	//----- nvinfo : EIATTR_FRAME_SIZE
	.align		4
.L_9:
        /*0030*/ 	.byte	0x04, 0x11
        /*0032*/ 	.short	(.L_11 - .L_10)
	.align		4
.L_10:
        /*0034*/ 	.word	index@(_ZN4cuda14optimizeKernelEPdS0_ii)
        /*0038*/ 	.word	0x00000120


	//----- nvinfo : EIATTR_MIN_STACK_SIZE
	.align		4
.L_11:
        /*003c*/ 	.byte	0x04, 0x12
        /*003e*/ 	.short	(.L_13 - .L_12)
	.align		4
.L_12:
        /*0040*/ 	.word	index@(_ZN4cuda14optimizeKernelEPdS0_ii)
        /*0044*/ 	.word	0x00000120
.L_13:


//--------------------- .nv.compat                --------------------------
	.section	.nv.compat,"",@"SHT_CUDA_COMPAT_INFO"
	.align	4
        /*0000*/ 	.byte	0x02, 0x09, 0x00, 0x00, 0x02, 0x02, 0x01, 0x00, 0x02, 0x05, 0x05, 0x00, 0x03, 0x07, 0x01, 0x01
        /*0010*/ 	.byte	0x02, 0x03, 0x00, 0x00, 0x02, 0x06, 0x01, 0x00, 0x04, 0x0b, 0x08, 0x00, 0x01, 0x00, 0x00, 0x00
        /*0020*/ 	.byte	0x00, 0x00, 0x00, 0x00


//--------------------- .nv.info._ZN4cuda14optimizeKernelEPdS0_ii --------------------------
	.section	.nv.info._ZN4cuda14optimizeKernelEPdS0_ii,"",@"SHT_CUDA_INFO"
	.sectionflags	@""
	.align	4


	//----- nvinfo : EIATTR_CUDA_API_VERSION
	.align		4
        /*0000*/ 	.byte	0x04, 0x37
        /*0002*/ 	.short	(.L_15 - .L_14)
.L_14:
        /*0004*/ 	.word	0x00000082


	//----- nvinfo : EIATTR_KPARAM_INFO
	.align		4
.L_15:
        /*0008*/ 	.byte	0x04, 0x17
        /*000a*/ 	.short	(.L_17 - .L_16)
.L_16:
        /*000c*/ 	.word	0x00000000
        /*0010*/ 	.short	0x0003
        /*0012*/ 	.short	0x0014
        /*0014*/ 	.byte	0x00, 0xf0, 0x11, 0x00


	//----- nvinfo : EIATTR_KPARAM_INFO
	.align		4
.L_17:
        /*0018*/ 	.byte	0x04, 0x17
        /*001a*/ 	.short	(.L_19 - .L_18)
.L_18:
        /*001c*/ 	.word	0x00000000
        /*0020*/ 	.short	0x0002
        /*0022*/ 	.short	0x0010
        /*0024*/ 	.byte	0x00, 0xf0, 0x11, 0x00


	//----- nvinfo : EIATTR_KPARAM_INFO
	.align		4
.L_19:
        /*0028*/ 	.byte	0x04, 0x17
        /*002a*/ 	.short	(.L_21 - .L_20)
.L_20:
        /*002c*/ 	.word	0x00000000
        /*0030*/ 	.short	0x0001
        /*0032*/ 	.short	0x0008
        /*0034*/ 	.byte	0x00, 0xf5, 0x21, 0x00


	//----- nvinfo : EIATTR_KPARAM_INFO
	.align		4
.L_21:
        /*0038*/ 	.byte	0x04, 0x17
        /*003a*/ 	.short	(.L_23 - .L_22)
.L_22:
        /*003c*/ 	.word	0x00000000
        /*0040*/ 	.short	0x0000
        /*0042*/ 	.short	0x0000
        /*0044*/ 	.byte	0x00, 0xf5, 0x21, 0x00


	//----- nvinfo : EIATTR_SPARSE_MMA_MASK
	.align		4
.L_23:
        /*0048*/ 	.byte	0x03, 0x50
        /*004a*/ 	.short	0x0000


	//----- nvinfo : EIATTR_MAXREG_COUNT
	.align		4
        /*004c*/ 	.byte	0x03, 0x1b
        /*004e*/ 	.short	0x00ff


	//----- nvinfo : EIATTR_EXTERNS
	.align		4
        /*0050*/ 	.byte	0x04, 0x0f
        /*0052*/ 	.short	(.L_25 - .L_24)


	//   ....[0]....
	.align		4
.L_24:
        /*0054*/ 	.word	index@(vprintf)


	//----- nvinfo : EIATTR_MERCURY_ISA_VERSION
	.align		4
.L_25:
        /*0058*/ 	.byte	0x03, 0x5f
        /*005a*/ 	.short	0x0101


	//----- nvinfo : EIATTR_VRC_CTA_INIT_COUNT
	.align		4
        /*005c*/ 	.byte	0x02, 0x4a
	.zero		1
	.zero		1


	//----- nvinfo : EIATTR_SYSCALL_OFFSETS
	.align		4
        /*0060*/ 	.byte	0x04, 0x46
        /*0062*/ 	.short	(.L_27 - .L_26)


	//   ....[0]....
.L_26:
        /*0064*/ 	.word	0x00001980


	//   ....[1]....
        /*0068*/ 	.word	0x0000dcf0


	//   ....[2]....
        /*006c*/ 	.word	0x0000ddf0


	//   ....[3]....
        /*0070*/ 	.word	0x0000df40


	//   ....[4]....
        /*0074*/ 	.word	0x0000e090


	//   ....[5]....
        /*0078*/ 	.word	0x0000e1e0


	//   ....[6]....
        /*007c*/ 	.word	0x0000e330


	//   ....[7]....
        /*0080*/ 	.word	0x0000e480


	//   ....[8]....
        /*0084*/ 	.word	0x0000e5d0


	//   ....[9]....
        /*0088*/ 	.word	0x0000e7c0


	//   ....[10]....
        /*008c*/ 	.word	0x0000e940


	//   ....[11]....
        /*0090*/ 	.word	0x0000ea90


	//   ....[12]....
        /*0094*/ 	.word	0x0000ebe0


	//   ....[13]....
        /*0098*/ 	.word	0x0000eda0


	//   ....[14]....
        /*009c*/ 	.word	0x0000ef00


	//   ....[15]....
        /*00a0*/ 	.word	0x0000f090


	//   ....[16]....
        /*00a4*/ 	.word	0x0000f390


	//   ....[17]....
        /*00a8*/ 	.word	0x0000f490


	//   ....[18]....
        /*00ac*/ 	.word	0x0000f5e0


	//   ....[19]....
        /*00b0*/ 	.word	0x0000f730


	//   ....[20]....
        /*00b4*/ 	.word	0x0000f880


	//   ....[21]....
        /*00b8*/ 	.word	0x0000f9d0


	//   ....[22]....
        /*00bc*/ 	.word	0x0000fb20


	//   ....[23]....
        /*00c0*/ 	.word	0x0000fc70


	//   ....[24]....
        /*00c4*/ 	.word	0x0000fe50


	//   ....[25]....
        /*00c8*/ 	.word	0x0000ffd0


	//   ....[26]....
        /*00cc*/ 	.word	0x00010120


	//   ....[27]....
        /*00d0*/ 	.word	0x00010270


	//   ....[28]....
        /*00d4*/ 	.word	0x00010430


	//   ....[29]....
        /*00d8*/ 	.word	0x00010590


	//   ....[30]....
        /*00dc*/ 	.word	0x00010720


	//   ....[31]....
        /*00e0*/ 	.word	0x00010a30


	//   ....[32]....
        /*00e4*/ 	.word	0x00010b30


	//   ....[33]....
        /*00e8*/ 	.word	0x00010c80


	//   ....[34]....
        /*00ec*/ 	.word	0x00010dd0


	//   ....[35]....
        /*00f0*/ 	.word	0x00010f20


	//   ....[36]....
        /*00f4*/ 	.word	0x00011070


	//   ....[37]....
        /*00f8*/ 	.word	0x000111c0


	//   ....[38]....
        /*00fc*/ 	.word	0x00011310


	//   ....[39]....
        /*0100*/ 	.word	0x00011500


	//   ....[40]....
        /*0104*/ 	.word	0x00011680


	//   ....[41]....
        /*0108*/ 	.word	0x000117d0


	//   ....[42]....
        /*010c*/ 	.word	0x00011920


	//   ....[43]....
        /*0110*/ 	.word	0x00011ae0


	//   ....[44]....
        /*0114*/ 	.word	0x00011c40


	//   ....[45]....
        /*0118*/ 	.word	0x00011dd0


	//----- nvinfo : EIATTR_EXIT_INSTR_OFFSETS
	.align		4
.L_27:
        /*011c*/ 	.byte	0x04, 0x1c
        /*011e*/ 	.short	(.L_29 - .L_28)


	//   ....[0]....
.L_28:
        /*0120*/ 	.word	0x000000d0


	//   ....[1]....
        /*0124*/ 	.word	0x00014470


	//----- nvinfo : EIATTR_CRS_STACK_SIZE
	.align		4
.L_29:
        /*0128*/ 	.byte	0x04, 0x1e
        /*012a*/ 	.short	(.L_31 - .L_30)
.L_30:
        /*012c*/ 	.word	0x00000000


	//----- nvinfo : EIATTR_CBANK_PARAM_SIZE
	.align		4
.L_31:
        /*0130*/ 	.byte	0x03, 0x19
        /*0132*/ 	.short	0x0018


	//----- nvinfo : EIATTR_PARAM_CBANK
	.align		4
        /*0134*/ 	.byte	0x04, 0x0a
        /*0136*/ 	.short	(.L_33 - .L_32)
	.align		4
.L_32:
        /*0138*/ 	.word	index@(.nv.constant0._ZN4cuda14optimizeKernelEPdS0_ii)
        /*013c*/ 	.short	0x0380
        /*013e*/ 	.short	0x0018


	//----- nvinfo : EIATTR_SW_WAR
	.align		4
.L_33:
        /*0140*/ 	.byte	0x04, 0x36
        /*0142*/ 	.short	(.L_35 - .L_34)
.L_34:
        /*0144*/ 	.word	0x00000008
.L_35:


//--------------------- .nv.callgraph             --------------------------
	.section	.nv.callgraph,"",@"SHT_CUDA_CALLGRAPH"
	.align	4
	.sectionentsize	8
	.align		4
        /*0000*/ 	.word	0x00000000
	.align		4
        /*0004*/ 	.word	0xffffffff
	.align		4
        /*0008*/ 	.word	index@(_ZN4cuda14optimizeKernelEPdS0_ii)
	.align		4
        /*000c*/ 	.word	index@(vprintf)
	.align		4
        /*0010*/ 	.word	0x00000000
	.align		4
        /*0014*/ 	.word	0xfffffffe
	.align		4
        /*0018*/ 	.word	0x00000000
	.align		4
        /*001c*/ 	.word	0xfffffffd
	.align		4
        /*0020*/ 	.word	0x00000000
	.align		4
        /*0024*/ 	.word	0xfffffffc


//--------------------- .nv.constant4             --------------------------
	.section	.nv.constant4,"a",@progbits
	.align	8
	.align		8
.nv.constant4:
        /*0000*/ 	.dword	vprintf
	.align		8
        /*0008*/ 	.dword	$str
	.align		8
        /*0010*/ 	.dword	$str$1


//--------------------- .text._ZN4cuda14optimizeKernelEPdS0_ii --------------------------
	.section	.text._ZN4cuda14optimizeKernelEPdS0_ii,"ax",@progbits
	.align	128
        .global         _ZN4cuda14optimizeKernelEPdS0_ii
        .type           _ZN4cuda14optimizeKernelEPdS0_ii,@function
        .size           _ZN4cuda14optimizeKernelEPdS0_ii,(.L_x_407 - _ZN4cuda14optimizeKernelEPdS0_ii)
        .other          _ZN4cuda14optimizeKernelEPdS0_ii,@"STO_CUDA_ENTRY STV_DEFAULT"
_ZN4cuda14optimizeKernelEPdS0_ii:
.text._ZN4cuda14optimizeKernelEPdS0_ii:
[----:B------:R-:W0:Y:S01]  /*0000*/  LDC R1, c[0x0][0x37c] ;  /* 0x0000df00ff017b82 */ /* 0x000e220000000800 */
[----:B------:R-:W1:Y:S01]  /*0010*/  S2R R0, SR_TID.X ;  /* 0x0000000000007919 */ /* 0x000e620000002100 */
[----:B------:R-:W2:Y:S06]  /*0020*/  LDCU UR39, c[0x0][0x2fc] ;  /* 0x00005f80ff2777ac */ /* 0x000eac0008000800 */
[----:B------:R-:W1:Y:S01]  /*0030*/  S2UR UR4, SR_CTAID.X ;  /* 0x00000000000479c3 */ /* 0x000e620000002500 */
[----:B0-----:R-:W-:Y:S01]  /*0040*/  VIADD R1, R1, 0xfffffee0 ;  /* 0xfffffee001017836 */ /* 0x001fe20000000000 */
[----:B------:R-:W0:Y:S04]  /*0050*/  LDCU UR5, c[0x0][0x390] ;  /* 0x00007200ff0577ac */ /* 0x000e280008000800 */
[----:B------:R-:W-:Y:S01]  /*0060*/  R2UR UR40, R1 ;  /* 0x00000000012872ca */ /* 0x000fe200000e0000 */
[----:B------:R-:W3:Y:S01]  /*0070*/  LDCU UR38, c[0x0][0x2f8] ;  /* 0x00005f00ff2677ac */ /* 0x000ee20008000800 */
[----:B------:R-:W1:Y:S11]  /*0080*/  LDC R85, c[0x0][0x360] ;  /* 0x0000d800ff557b82 */ /* 0x000e760000000800 */
[----:B---3--:R-:W-:-:S04]  /*0090*/  UIADD3 UR38, UP0, UPT, UR40, UR38, URZ ;  /* 0x0000002628267290 */ /* 0x008fc8000ff1e0ff */
[----:B--2---:R-:W-:Y:S01]  /*00a0*/  UIADD3.X UR39, UPT, UPT, URZ, UR39, URZ, UP0, !UPT ;  /* 0x00000027ff277290 */ /* 0x004fe200087fe4ff */
[----:B-1----:R-:W-:-:S05]  /*00b0*/  IMAD R85, R85, UR4, R0 ;  /* 0x0000000455557c24 */ /* 0x002fca000f8e0200 */
[----:B0-----:R-:W-:-:S13]  /*00c0*/  ISETP.GE.AND P0, PT, R85, UR5, PT ;  /* 0x0000000555007c0c */ /* 0x001fda000bf06270 */
[----:B------:R-:W-:Y:S05]  /*00d0*/  @P0 EXIT ;  /* 0x000000000000094d */ /* 0x000fea0003800000 */
[----:B------:R-:W0:Y:S01]  /*00e0*/  LDCU UR4, c[0x0][0x394] ;  /* 0x00007280ff0477ac */ /* 0x000e220008000800 */
[----:B------:R1:W-:Y:S01]  /*00f0*/  STL.128 [R1+0x70], RZ ;  /* 0x000070ff01007387 */ /* 0x0003e20000100c00 */
[----:B------:R-:W-:Y:S01]  /*0100*/  VIADD R2, R1, 0x70 ;  /* 0x0000007001027836 */ /* 0x000fe20000000000 */
[----:B------:R-:W-:Y:S02]  /*0110*/  UIADD3 UR41, UPT, UPT, UR40, 0x90, URZ ;  /* 0x0000009028297890 */ /* 0x000fe4000fffe0ff */
[----:B------:R1:W-:Y:S01]  /*0120*/  STL.128 [R1+0x80], RZ ;  /* 0x000080ff01007387 */ /* 0x0003e20000100c00 */
[----:B------:R-:W-:Y:S02]  /*0130*/  UIADD3 UR42, UPT, UPT, UR40, 0xa0, URZ ;  /* 0x000000a0282a7890 */ /* 0x000fe4000fffe0ff */
[----:B------:R-:W-:Y:S01]  /*0140*/  UIADD3 UR43, UPT, UPT, UR40, 0xb0, URZ ;  /* 0x000000b0282b7890 */ /* 0x000fe2000fffe0ff */
[----:B------:R1:W-:Y:S01]  /*0150*/  STL.128 [R1+0x90], RZ ;  /* 0x000090ff01007387 */ /* 0x0003e20000100c00 */
[----:B------:R-:W-:Y:S01]  /*0160*/  UIADD3 UR44, UPT, UPT, UR40, 0xe0, URZ ;  /* 0x000000e0282c7890 */ /* 0x000fe2000fffe0ff */
[----:B------:R-:W2:Y:S02]  /*0170*/  LDCU.64 UR36, c[0x0][0x358] ;  /* 0x00006b00ff2477ac */ /* 0x000ea40008000a00 */
[----:B------:R1:W-:Y:S01]  /*0180*/  STL.128 [R1+0xa0], RZ ;  /* 0x0000a0ff01007387 */ /* 0x0003e20000100c00 */
[----:B------:R-:W-:-:S03]  /*0190*/  UIADD3 UR40, UPT, UPT, UR40, 0xf0, URZ ;  /* 0x000000f028287890 */ /* 0x000fc6000fffe0ff */
[----:B------:R1:W-:Y:S01]  /*01a0*/  STL.128 [R1+0xb0], RZ ;  /* 0x0000b0ff01007387 */ /* 0x0003e20000100c00 */
[----:B0-----:R-:W-:-:S03]  /*01b0*/  IMAD.U32 R0, RZ, RZ, UR4 ;  /* 0x00000004ff007e24 */ /* 0x001fc6000f8e00ff */
[----:B------:R1:W-:Y:S02]  /*01c0*/  STL.128 [R1+0xc0], RZ ;  /* 0x0000c0ff01007387 */ /* 0x0003e40000100c00 */
[----:B------:R-:W-:Y:S02]  /*01d0*/  ISETP.GE.AND P0, PT, R0, 0x1, PT ;  /* 0x000000010000780c */ /* 0x000fe40003f06270 */
[----:B------:R1:W-:Y:S04]  /*01e0*/  STL.128 [R1+0xd0], RZ ;  /* 0x0000d0ff01007387 */ /* 0x0003e80000100c00 */
[----:B------:R1:W-:Y:S04]  /*01f0*/  STL.128 [R1+0xe0], RZ ;  /* 0x0000e0ff01007387 */ /* 0x0003e80000100c00 */
[----:B------:R1:W-:Y:S03]  /*0200*/  STL.128 [R1+0xf0], RZ ;  /* 0x0000f0ff01007387 */ /* 0x0003e60000100c00 */
[----:B--2---:R-:W-:Y:S05]  /*0210*/  @!P0 BRA `(.L_x_0) ;  /* 0x0000000c00888947 */ /* 0x004fea0003800000 */
[C---:B------:R-:W-:Y:S01]  /*0220*/  LOP3.LUT R36, R0.reuse, 0x7, RZ, 0xc0, !PT ;  /* 0x0000000700247812 */ /* 0x040fe200078ec0ff */
[C---:B------:R-:W-:Y:S01]  /*0230*/  VIADD R14, R0.reuse, 0xffffffff ;  /* 0xffffffff000e7836 */ /* 0x040fe20000000000 */
[----:B------:R-:W-:Y:S01]  /*0240*/  LOP3.LUT R37, R0, 0x3, RZ, 0xc0, !PT ;  /* 0x0000000300257812 */ /* 0x000fe200078ec0ff */
[----:B------:R-:W-:Y:S02]  /*0250*/  IMAD.MOV.U32 R15, RZ, RZ, RZ ;  /* 0x000000ffff0f7224 */ /* 0x000fe400078e00ff */
[----:B------:R-:W-:-:S05]  /*0260*/  VIADD R3, R36, 0xffffffff ;  /* 0xffffffff24037836 */ /* 0x000fca0000000000 */
[----:B------:R-:W-:Y:S02]  /*0270*/  ISETP.GE.U32.AND P0, PT, R3, 0x3, PT ;  /* 0x000000030300780c */ /* 0x000fe40003f06070 */
[----:B------:R-:W-:-:S11]  /*0280*/  LOP3.LUT R3, R0, 0x7ffffff8, RZ, 0xc0, !PT ;  /* 0x7ffffff800037812 */ /* 0x000fd600078ec0ff */
.L_x_6:
[----:B0-----:R-:W0:Y:S01]  /*0290*/  LDC R0, c[0x0][0x394] ;  /* 0x0000e500ff007b82 */ /* 0x001e220000000800 */
[----:B------:R-:W-:Y:S01]  /*02a0*/  ISETP.GE.U32.AND P1, PT, R14, 0x7, PT ;  /* 0x000000070e00780c */ /* 0x000fe20003f26070 */
[----:B------:R-:W-:Y:S02]  /*02b0*/  IMAD.MOV.U32 R12, RZ, RZ, RZ ;  /* 0x000000ffff0c7224 */ /* 0x000fe400078e00ff */
[----:B0-----:R-:W-:-:S10]  /*02c0*/  IMAD R19, R15, R0, RZ ;  /* 0x000000000f137224 */ /* 0x001fd400078e02ff */
[----:B--2---:R-:W-:Y:S05]  /*02d0*/  @!P1 BRA `(.L_x_1) ;  /* 0x0000000000ac9947 */ /* 0x004fea0003800000 */
[----:B------:R-:W-:-:S05]  /*02e0*/  UMOV UR4, URZ ;  /* 0x000000ff00047c82 */ /* 0x000fca0008000000 */
.L_x_2:
[----:B------:R-:W-:Y:S02]  /*02f0*/  UIADD3 UR5, UPT, UPT, UR4, 0x1, URZ ;  /* 0x0000000104057890 */ /* 0x000fe4000fffe0ff */
[----:B------:R-:W-:Y:S01]  /*0300*/  ISETP.NE.AND P1, PT, R15, UR4, PT ;  /* 0x000000040f007c0c */ /* 0x000fe2000bf25270 */
[----:B------:R-:W-:Y:S02]  /*0310*/  UIADD3 UR6, UPT, UPT, UR4, 0x2, URZ ;  /* 0x0000000204067890 */ /* 0x000fe4000fffe0ff */
[----:B0-----:R-:W-:Y:S01]  /*0320*/  VIADD R7, R19, UR4 ;  /* 0x0000000413077c36 */ /* 0x001fe20008000000 */
[----:B------:R-:W-:Y:S01]  /*0330*/  UIADD3 UR7, UPT, UPT, UR4, 0x3, URZ ;  /* 0x0000000304077890 */ /* 0x000fe2000fffe0ff */
[----:B------:R-:W-:Y:S01]  /*0340*/  FSEL R5, RZ, 1.875, P1 ;  /* 0x3ff00000ff057808 */ /* 0x000fe20000800000 */
[----:B------:R-:W-:Y:S01]  /*0350*/  IMAD.MOV.U32 R4, RZ, RZ, RZ ;  /* 0x000000ffff047224 */ /* 0x000fe200078e00ff */
[C---:B------:R-:W-:Y:S01]  /*0360*/  ISETP.NE.AND P2, PT, R15.reuse, UR5, PT ;  /* 0x000000050f007c0c */ /* 0x040fe2000bf45270 */
[----:B------:R-:W-:Y:S01]  /*0370*/  UIADD3 UR5, UPT, UPT, UR4, 0x4, URZ ;  /* 0x0000000404057890 */ /* 0x000fe2000fffe0ff */
[----:B------:R-:W-:Y:S01]  /*0380*/  ISETP.NE.AND P1, PT, R15, UR6, PT ;  /* 0x000000060f007c0c */ /* 0x000fe2000bf25270 */
[----:B------:R-:W-:Y:S01]  /*0390*/  UIADD3 UR6, UPT, UPT, UR4, 0x5, URZ ;  /* 0x0000000504067890 */ /* 0x000fe2000fffe0ff */
[----:B------:R-:W-:Y:S01]  /*03a0*/  LEA R17, R7, R2, 0x3 ;  /* 0x0000000207117211 */ /* 0x000fe200078e18ff */
[----:B------:R-:W-:Y:S01]  /*03b0*/  UIADD3 UR8, UPT, UPT, UR4, 0x6, URZ ;  /* 0x0000000604087890 */ /* 0x000fe2000fffe0ff */
[----:B------:R-:W-:Y:S01]  /*03c0*/  FSEL R7, RZ, 1.875, P2 ;  /* 0x3ff00000ff077808 */ /* 0x000fe20001000000 */
[----:B------:R-:W-:Y:S01]  /*03d0*/  IMAD.MOV.U32 R6, RZ, RZ, RZ ;  /* 0x000000ffff067224 */ /* 0x000fe200078e00ff */
[C---:B------:R-:W-:Y:S01]  /*03e0*/  ISETP.NE.AND P2, PT, R15.reuse, UR5, PT ;  /* 0x000000050f007c0c */ /* 0x040fe2000bf45270 */
[----:B------:R-:W-:Y:S01]  /*03f0*/  UIADD3 UR5, UPT, UPT, UR4, 0x7, URZ ;  /* 0x0000000704057890 */ /* 0x000fe2000fffe0ff */
[----:B------:R-:W-:Y:S01]  /*0400*/  FSEL R9, RZ, 1.875, P1 ;  /* 0x3ff00000ff097808 */ /* 0x000fe20000800000 */
[----:B------:R0:W-:Y:S01]  /*0410*/  STL.64 [R17], R4 ;  /* 0x0000000411007387 */ /* 0x0001e20000100a00 */
[C---:B------:R-:W-:Y:S01]  /*0420*/  ISETP.NE.AND P1, PT, R15.reuse, UR7, PT ;  /* 0x000000070f007c0c */ /* 0x040fe2000bf25270 */
[----:B------:R-:W-:Y:S01]  /*0430*/  IMAD.MOV.U32 R8, RZ, RZ, RZ ;  /* 0x000000ffff087224 */ /* 0x000fe200078e00ff */
[C---:B------:R-:W-:Y:S01]  /*0440*/  ISETP.NE.AND P3, PT, R15.reuse, UR8, PT ;  /* 0x000000080f007c0c */ /* 0x040fe2000bf65270 */
[----:B------:R2:W-:Y:S01]  /*0450*/  STL.64 [R17+0x8], R6 ;  /* 0x0000080611007387 */ /* 0x0005e20000100a00 */
[----:B------:R-:W-:Y:S01]  /*0460*/  FSEL R11, RZ, 1.875, P1 ;  /* 0x3ff00000ff0b7808 */ /* 0x000fe20000800000 */
[----:B------:R-:W-:Y:S01]  /*0470*/  IMAD.MOV.U32 R10, RZ, RZ, RZ ;  /* 0x000000ffff0a7224 */ /* 0x000fe200078e00ff */
[C---:B------:R-:W-:Y:S01]  /*0480*/  ISETP.NE.AND P1, PT, R15.reuse, UR6, PT ;  /* 0x000000060f007c0c */ /* 0x040fe2000bf25270 */
[----:B------:R3:W-:Y:S01]  /*0490*/  STL.64 [R17+0x10], R8 ;  /* 0x0000100811007387 */ /* 0x0007e20000100a00 */
[----:B------:R-:W-:Y:S01]  /*04a0*/  IMAD.MOV.U32 R12, RZ, RZ, RZ ;  /* 0x000000ffff0c7224 */ /* 0x000fe200078e00ff */
[----:B------:R-:W-:Y:S01]  /*04b0*/  UIADD3 UR4, UPT, UPT, UR4, 0x8, URZ ;  /* 0x0000000804047890 */ /* 0x000fe2000fffe0ff */
[----:B0-----:R-:W-:Y:S01]  /*04c0*/  FSEL R5, RZ, 1.875, P2 ;  /* 0x3ff00000ff057808 */ /* 0x001fe20001000000 */
[----:B------:R0:W-:Y:S01]  /*04d0*/  STL.64 [R17+0x18], R10 ;  /* 0x0000180a11007387 */ /* 0x0001e20000100a00 */
[----:B------:R-:W-:-:S02]  /*04e0*/  ISETP.NE.AND P2, PT, R15, UR5, PT ;  /* 0x000000050f007c0c */ /* 0x000fc4000bf45270 */
[----:B--2---:R-:W-:Y:S01]  /*04f0*/  FSEL R7, RZ, 1.875, P1 ;  /* 0x3ff00000ff077808 */ /* 0x004fe20000800000 */
[----:B------:R0:W-:Y:S01]  /*0500*/  STL.64 [R17+0x20], R4 ;  /* 0x0000200411007387 */ /* 0x0001e20000100a00 */
[----:B------:R-:W-:Y:S02]  /*0510*/  FSEL R13, RZ, 1.875, P2 ;  /* 0x3ff00000ff0d7808 */ /* 0x000fe40001000000 */
[----:B---3--:R-:W-:Y:S01]  /*0520*/  FSEL R9, RZ, 1.875, P3 ;  /* 0x3ff00000ff097808 */ /* 0x008fe20001800000 */
[----:B------:R0:W-:Y:S01]  /*0530*/  STL.64 [R17+0x28], R6 ;  /* 0x0000280611007387 */ /* 0x0001e20000100a00 */
[----:B------:R-:W-:-:S03]  /*0540*/  ISETP.NE.AND P1, PT, R3, UR4, PT ;  /* 0x0000000403007c0c */ /* 0x000fc6000bf25270 */
[----:B------:R0:W-:Y:S04]  /*0550*/  STL.64 [R17+0x30], R8 ;  /* 0x0000300811007387 */ /* 0x0001e80000100a00 */
[----:B------:R0:W-:Y:S06]  /*0560*/  STL.64 [R17+0x38], R12 ;  /* 0x0000380c11007387 */ /* 0x0001ec0000100a00 */
[----:B------:R-:W-:Y:S05]  /*0570*/  @P1 BRA `(.L_x_2) ;  /* 0xfffffffc005c1947 */ /* 0x000fea000383ffff */
[----:B0-----:R-:W-:-:S07]  /*0580*/  IMAD.MOV.U32 R12, RZ, RZ, R3 ;  /* 0x000000ffff0c7224 */ /* 0x001fce00078e0003 */
.L_x_1:
[----:B------:R-:W-:-:S13]  /*0590*/  ISETP.NE.AND P1, PT, R36, RZ, PT ;  /* 0x000000ff2400720c */ /* 0x000fda0003f25270 */
[----:B------:R-:W-:Y:S05]  /*05a0*/  @!P1 BRA `(.L_x_3) ;  /* 0x0000000000c89947 */ /* 0x000fea0003800000 */
[----:B------:R-:W-:Y:S01]  /*05b0*/  ISETP.NE.AND P6, PT, R37, RZ, PT ;  /* 0x000000ff2500720c */ /* 0x000fe20003fc5270 */
[----:B------:R-:W-:-:S12]  /*05c0*/  @!P0 BRA `(.L_x_4) ;  /* 0x0000000000608947 */ /* 0x000fd80003800000 */
[C---:B------:R-:W-:Y:S01]  /*05d0*/  VIADD R4, R12.reuse, 0x1 ;  /* 0x000000010c047836 */ /* 0x040fe20000000000 */
[C---:B------:R-:W-:Y:S01]  /*05e0*/  IADD3 R8, PT, PT, R12.reuse, 0x3, RZ ;  /* 0x000000030c087810 */ /* 0x040fe20007ffe0ff */
[----:B------:R-:W-:Y:S01]  /*05f0*/  VIADD R6, R12, 0x2 ;  /* 0x000000020c067836 */ /* 0x000fe20000000000 */
[----:B------:R-:W-:Y:S01]  /*0600*/  ISETP.NE.AND P2, PT, R15, R12, PT ;  /* 0x0000000c0f00720c */ /* 0x000fe20003f45270 */
[--C-:B------:R-:W-:Y:S01]  /*0610*/  IMAD.IADD R5, R19, 0x1, R12.reuse ;  /* 0x0000000113057824 */ /* 0x100fe200078e020c */
[----:B------:R-:W-:Y:S01]  /*0620*/  ISETP.NE.AND P3, PT, R15, R4, PT ;  /* 0x000000040f00720c */ /* 0x000fe20003f65270 */
[----:B------:R-:W-:Y:S01]  /*0630*/  IMAD.IADD R4, R19, 0x1, R12 ;  /* 0x0000000113047824 */ /* 0x000fe200078e020c */
[----:B------:R-:W-:Y:S01]  /*0640*/  ISETP.NE.AND P4, PT, R15, R6, PT ;  /* 0x000000060f00720c */ /* 0x000fe20003f85270 */
[----:B------:R-:W-:Y:S01]  /*0650*/  IMAD R13, R5, 0x8, R2 ;  /* 0x00000008050d7824 */ /* 0x000fe200078e0202 */
[----:B------:R-:W-:Y:S01]  /*0660*/  ISETP.NE.AND P5, PT, R15, R8, PT ;  /* 0x000000080f00720c */ /* 0x000fe20003fa5270 */
[----:B------:R-:W-:Y:S01]  /*0670*/  IMAD.U32 R17, R4, 0x8, R1 ;  /* 0x0000000804117824 */ /* 0x000fe200078e0001 */
[----:B------:R-:W-:Y:S01]  /*0680*/  FSEL R5, RZ, 1.875, P2 ;  /* 0x3ff00000ff057808 */ /* 0x000fe20001000000 */
[----:B------:R-:W-:Y:S01]  /*0690*/  IMAD.MOV.U32 R4, RZ, RZ, RZ ;  /* 0x000000ffff047224 */ /* 0x000fe200078e00ff */
[----:B------:R-:W-:Y:S01]  /*06a0*/  FSEL R7, RZ, 1.875, P3 ;  /* 0x3ff00000ff077808 */ /* 0x000fe20001800000 */
[----:B------:R-:W-:Y:S01]  /*06b0*/  IMAD.MOV.U32 R6, RZ, RZ, RZ ;  /* 0x000000ffff067224 */ /* 0x000fe200078e00ff */
[----:B------:R-:W-:Y:S01]  /*06c0*/  FSEL R9, RZ, 1.875, P4 ;  /* 0x3ff00000ff097808 */ /* 0x000fe20002000000 */
[----:B------:R-:W-:Y:S01]  /*06d0*/  IMAD.MOV.U32 R8, RZ, RZ, RZ ;  /* 0x000000ffff087224 */ /* 0x000fe200078e00ff */
[----:B------:R-:W-:Y:S01]  /*06e0*/  FSEL R11, RZ, 1.875, P5 ;  /* 0x3ff00000ff0b7808 */ /* 0x000fe20002800000 */
[----:B------:R-:W-:Y:S01]  /*06f0*/  IMAD.MOV.U32 R10, RZ, RZ, RZ ;  /* 0x000000ffff0a7224 */ /* 0x000fe200078e00ff */
[----:B------:R0:W-:Y:S01]  /*0700*/  STL.64 [R13], R4 ;  /* 0x000000040d007387 */ /* 0x0001e20000100a00 */
[----:B------:R-:W-:-:S03]  /*0710*/  IADD3 R12, PT, PT, R12, 0x4, RZ ;  /* 0x000000040c0c7810 */ /* 0x000fc60007ffe0ff */
[----:B------:R0:W-:Y:S04]  /*0720*/  STL.64 [R17+0x78], R6 ;  /* 0x0000780611007387 */ /* 0x0001e80000100a00 */
[----:B------:R0:W-:Y:S04]  /*0730*/  STL.64 [R17+0x80], R8 ;  /* 0x0000800811007387 */ /* 0x0001e80000100a00 */
[----:B------:R0:W-:Y:S02]  /*0740*/  STL.64 [R17+0x88], R10 ;  /* 0x0000880a11007387 */ /* 0x0001e40000100a00 */
.L_x_4:
[----:B------:R-:W-:Y:S05]  /*0750*/  @!P6 BRA `(.L_x_3) ;  /* 0x00000000005ce947 */ /* 0x000fea0003800000 */
[----:B------:R-:W-:Y:S02]  /*0760*/  ISETP.NE.AND P2, PT, R37, 0x1, PT ;  /* 0x000000012500780c */ /* 0x000fe40003f45270 */
[----:B------:R-:W-:-:S11]  /*0770*/  LOP3.LUT P3, RZ, R0, 0x1, RZ, 0xc0, !PT ;  /* 0x0000000100ff7812 */ /* 0x000fd6000786c0ff */
[----:B------:R-:W-:Y:S05]  /*0780*/  @!P2 BRA `(.L_x_5) ;  /* 0x000000000038a947 */ /* 0x000fea0003800000 */
[----:B0-----:R-:W-:Y:S01]  /*0790*/  VIADD R4, R12, 0x1 ;  /* 0x000000010c047836 */ /* 0x001fe20000000000 */
[----:B------:R-:W-:Y:S01]  /*07a0*/  ISETP.NE.AND P2, PT, R15, R12, PT ;  /* 0x0000000c0f00720c */ /* 0x000fe20003f45270 */
[--C-:B------:R-:W-:Y:S02]  /*07b0*/  IMAD.IADD R7, R19, 0x1, R12.reuse ;  /* 0x0000000113077824 */ /* 0x100fe400078e020c */
[----:B------:R-:W-:Y:S01]  /*07c0*/  IMAD.MOV.U32 R6, RZ, RZ, RZ ;  /* 0x000000ffff067224 */ /* 0x000fe200078e00ff */
[----:B------:R-:W-:Y:S01]  /*07d0*/  ISETP.NE.AND P4, PT, R15, R4, PT ;  /* 0x000000040f00720c */ /* 0x000fe20003f85270 */
[----:B------:R-:W-:Y:S01]  /*07e0*/  IMAD.IADD R4, R19, 0x1, R12 ;  /* 0x0000000113047824 */ /* 0x000fe200078e020c */
[----:B------:R-:W-:Y:S01]  /*07f0*/  FSEL R5, RZ, 1.875, P2 ;  /* 0x3ff00000ff057808 */ /* 0x000fe20001000000 */
[----:B------:R-:W-:Y:S01]  /*0800*/  IMAD R9, R7, 0x8, R2 ;  /* 0x0000000807097824 */ /* 0x000fe200078e0202 */
[----:B------:R-:W-:Y:S01]  /*0810*/  FSEL R7, RZ, 1.875, P4 ;  /* 0x3ff00000ff077808 */ /* 0x000fe20002000000 */
[----:B------:R-:W-:-:S02]  /*0820*/  IMAD.U32 R11, R4, 0x8, R1 ;  /* 0x00000008040b7824 */ /* 0x000fc400078e0001 */
[----:B------:R-:W-:Y:S02]  /*0830*/  IMAD.MOV.U32 R4, RZ, RZ, RZ ;  /* 0x000000ffff047224 */ /* 0x000fe400078e00ff */
[----:B------:R-:W-:-:S03]  /*0840*/  VIADD R12, R12, 0x2 ;  /* 0x000000020c0c7836 */ /* 0x000fc60000000000 */
[----:B------:R2:W-:Y:S04]  /*0850*/  STL.64 [R9], R4 ;  /* 0x0000000409007387 */ /* 0x0005e80000100a00 */
[----:B------:R2:W-:Y:S02]  /*0860*/  STL.64 [R11+0x78], R6 ;  /* 0x000078060b007387 */ /* 0x0005e40000100a00 */
.L_x_5:
[-C--:B0-2---:R-:W-:Y:S01]  /*0870*/  @P3 IADD3 R7, PT, PT, R19, R12.reuse, RZ ;  /* 0x0000000c13073210 */ /* 0x085fe20007ffe0ff */
[----:B------:R-:W-:Y:S01]  /*0880*/  @P3 IMAD.MOV.U32 R4, RZ, RZ, RZ ;  /* 0x000000ffff043224 */ /* 0x000fe200078e00ff */
[----:B------:R-:W-:-:S03]  /*0890*/  @P3 ISETP.NE.AND P2, PT, R15, R12, PT ;  /* 0x0000000c0f00320c */ /* 0x000fc60003f45270 */
[----:B------:R-:W-:Y:S01]  /*08a0*/  @P3 IMAD R7, R7, 0x8, R2 ;  /* 0x0000000807073824 */ /* 0x000fe200078e0202 */
[----:B------:R-:W-:-:S05]  /*08b0*/  @P3 FSEL R5, RZ, 1.875, P2 ;  /* 0x3ff00000ff053808 */ /* 0x000fca0001000000 */
[----:B------:R2:W-:Y:S04]  /*08c0*/  @P3 STL.64 [R7], R4 ;  /* 0x0000000407003387 */ /* 0x0005e80000100a00 */
.L_x_3:
[----:B------:R-:W-:-:S05]  /*08d0*/  VIADD R15, R15, 0x1 ;  /* 0x000000010f0f7836 */ /* 0x000fca0000000000 */
[----:B------:R-:W-:-:S13]  /*08e0*/  ISETP.NE.AND P2, PT, R15, R0, PT ;  /* 0x000000000f00720c */ /* 0x000fda0003f45270 */
[----:B------:R-:W-:Y:S05]  /*08f0*/  @P2 BRA `(.L_x_6) ;  /* 0xfffffff800642947 */ /* 0x000fea000383ffff */
[----:B------:R-:W-:Y:S01]  /*0900*/  ISETP.GE.U32.AND P0, PT, R14, 0xf, PT ;  /* 0x0000000f0e00780c */ /* 0x000fe20003f06070 */
[----:B------:R-:W-:Y:S01]  /*0910*/  IMAD.MOV.U32 R3, RZ, RZ, RZ ;  /* 0x000000ffff037224 */ /* 0x000fe200078e00ff */
[----:B------:R-:W-:-:S04]  /*0920*/  LOP3.LUT R40, R0, 0xf, RZ, 0xc0, !PT ;  /* 0x0000000f00287812 */ /* 0x000fc800078ec0ff */
[----:B------:R-:W-:-:S07]  /*0930*/  ISETP.NE.AND P2, PT, R40, RZ, PT ;  /* 0x000000ff2800720c */ /* 0x000fce0003f45270 */
[----:B------:R-:W-:Y:S06]  /*0940*/  @!P0 BRA `(.L_x_7) ;  /* 0x0000000000c08947 */ /* 0x000fec0003800000 */
[----:B------:R-:W-:Y:S01]  /*0950*/  LOP3.LUT R3, R0, 0x7ffffff0, RZ, 0xc0, !PT ;  /* 0x7ffffff000037812 */ /* 0x000fe200078ec0ff */
[----:B------:R-:W-:-:S07]  /*0960*/  IMAD.MOV.U32 R38, RZ, RZ, RZ ;  /* 0x000000ffff267224 */ /* 0x000fce00078e00ff */
.L_x_8:
[----:B0-2---:R-:W0:Y:S01]  /*0970*/  LDC.64 R4, c[0x0][0x380] ;  /* 0x0000e000ff047b82 */ /* 0x005e220000000a00 */
[----:B------:R-:W-:-:S04]  /*0980*/  IMAD R7, R38, R0, R85 ;  /* 0x0000000026077224 */ /* 0x000fc800078e0255 */
[----:B0-----:R-:W-:-:S04]  /*0990*/  IMAD.WIDE R4, R7, 0x8, R4 ;  /* 0x0000000807047825 */ /* 0x001fc800078e0204 */
[C---:B------:R-:W-:Y:S02]  /*09a0*/  IMAD.WIDE.U32 R6, R0.reuse, 0x8, R4 ;  /* 0x0000000800067825 */ /* 0x040fe400078e0004 */
[----:B------:R-:W2:Y:S02]  /*09b0*/  LDG.E.64 R4, desc[UR36][R4.64] ;  /* 0x0000002404047981 */ /* 0x000ea4000c1e1b00 */
[C---:B------:R-:W-:Y:S02]  /*09c0*/  IMAD.WIDE.U32 R8, R0.reuse, 0x8, R6 ;  /* 0x0000000800087825 */ /* 0x040fe400078e0006 */
[----:B------:R-:W2:Y:S02]  /*09d0*/  LDG.E.64 R6, desc[UR36][R6.64] ;  /* 0x0000002406067981 */ /* 0x000ea4000c1e1b00 */
[C---:B------:R-:W-:Y:S02]  /*09e0*/  IMAD.WIDE.U32 R10, R0.reuse, 0x8, R8 ;  /* 0x00000008000a7825 */ /* 0x040fe400078e0008 */
[----:B------:R-:W3:Y:S02]  /*09f0*/  LDG.E.64 R8, desc[UR36][R8.64] ;  /* 0x0000002408087981 */ /* 0x000ee4000c1e1b00 */
[----:B------:R-:W-:-:S02]  /*0a00*/  IMAD.WIDE.U32 R12, R0, 0x8, R10 ;  /* 0x00000008000c7825 */ /* 0x000fc400078e000a */
[----:B------:R-:W3:Y:S02]  /*0a10*/  LDG.E.64 R10, desc[UR36][R10.64] ;  /* 0x000000240a0a7981 */ /* 0x000ee4000c1e1b00 */
[C---:B------:R-:W-:Y:S02]  /*0a20*/  IMAD.WIDE.U32 R14, R0.reuse, 0x8, R12 ;  /* 0x00000008000e7825 */ /* 0x040fe400078e000c */
[----:B------:R-:W4:Y:S02]  /*0a30*/  LDG.E.64 R12, desc[UR36][R12.64] ;  /* 0x000000240c0c7981 */ /* 0x000f24000c1e1b00 */
[C---:B------:R-:W-:Y:S02]  /*0a40*/  IMAD.WIDE.U32 R16, R0.reuse, 0x8, R14 ;  /* 0x0000000800107825 */ /* 0x040fe400078e000e */
[----:B------:R-:W4:Y:S02]  /*0a50*/  LDG.E.64 R14, desc[UR36][R14.64] ;  /* 0x000000240e0e7981 */ /* 0x000f24000c1e1b00 */
[----:B------:R-:W-:-:S02]  /*0a60*/  IMAD.WIDE.U32 R18, R0, 0x8, R16 ;  /* 0x0000000800127825 */ /* 0x000fc400078e0010 */
[----:B------:R-:W5:Y:S02]  /*0a70*/  LDG.E.64 R16, desc[UR36][R16.64] ;  /* 0x0000002410107981 */ /* 0x000f64000c1e1b00 */
[C---:B------:R-:W-:Y:S02]  /*0a80*/  IMAD.WIDE.U32 R20, R0.reuse, 0x8, R18 ;  /* 0x0000000800147825 */ /* 0x040fe400078e0012 */
[----:B------:R-:W5:Y:S02]  /*0a90*/  LDG.E.64 R18, desc[UR36][R18.64] ;  /* 0x0000002412127981 */ /* 0x000f64000c1e1b00 */
[C---:B------:R-:W-:Y:S02]  /*0aa0*/  IMAD.WIDE.U32 R22, R0.reuse, 0x8, R20 ;  /* 0x0000000800167825 */ /* 0x040fe400078e0014 */
[----:B------:R-:W5:Y:S02]  /*0ab0*/  LDG.E.64 R20, desc[UR36][R20.64] ;  /* 0x0000002414147981 */ /* 0x000f64000c1e1b00 */
        /* <DEDUP_REMOVED lines=10> */
[----:B------:R-:W-:Y:S02]  /*0b60*/  IMAD.WIDE.U32 R34, R0, 0x8, R32 ;  /* 0x0000000800227825 */ /* 0x000fe400078e0020 */
[----:B------:R-:W5:Y:S04]  /*0b70*/  LDG.E.64 R32, desc[UR36][R32.64] ;  /* 0x0000002420207981 */ /* 0x000f68000c1e1b00 */
[----:B------:R-:W5:Y:S01]  /*0b80*/  LDG.E.64 R34, desc[UR36][R34.64] ;  /* 0x0000002422227981 */ /* 0x000f62000c1e1b00 */
[C---:B------:R-:W-:Y:S01]  /*0b90*/  LEA R39, R38.reuse, UR42, 0x3 ;  /* 0x0000002a26277c11 */ /* 0x040fe2000f8e18ff */
[----:B------:R-:W-:-:S05]  /*0ba0*/  VIADD R38, R38, 0x10 ;  /* 0x0000001026267836 */ /* 0x000fca0000000000 */
[----:B------:R-:W-:Y:S01]  /*0bb0*/  ISETP.NE.AND P0, PT, R38, R3, PT ;  /* 0x000000032600720c */ /* 0x000fe20003f05270 */
[----:B--2---:R0:W-:Y:S04]  /*0bc0*/  STL.128 [R39], R4 ;  /* 0x0000000427007387 */ /* 0x0041e80000100c00 */
[----:B---3--:R0:W-:Y:S04]  /*0bd0*/  STL.128 [R39+0x10], R8 ;  /* 0x0000100827007387 */ /* 0x0081e80000100c00 */
[----:B----4-:R0:W-:Y:S04]  /*0be0*/  STL.128 [R39+0x20], R12 ;  /* 0x0000200c27007387 */ /* 0x0101e80000100c00 */
[----:B-----5:R0:W-:Y:S04]  /*0bf0*/  STL.128 [R39+0x30], R16 ;  /* 0x0000301027007387 */ /* 0x0201e80000100c00 */
[----:B------:R0:W-:Y:S04]  /*0c00*/  STL.128 [R39+0x40], R20 ;  /* 0x0000401427007387 */ /* 0x0001e80000100c00 */
[----:B------:R0:W-:Y:S04]  /*0c10*/  STL.128 [R39+0x50], R24 ;  /* 0x0000501827007387 */ /* 0x0001e80000100c00 */
[----:B------:R0:W-:Y:S04]  /*0c20*/  STL.128 [R39+0x60], R28 ;  /* 0x0000601c27007387 */ /* 0x0001e80000100c00 */
[----:B------:R0:W-:Y:S01]  /*0c30*/  STL.128 [R39+0x70], R32 ;  /* 0x0000702027007387 */ /* 0x0001e20000100c00 */
[----:B------:R-:W-:Y:S05]  /*0c40*/  @P0 BRA `(.L_x_8) ;  /* 0xfffffffc00480947 */ /* 0x000fea000383ffff */
.L_x_7:
[----:B------:R-:W-:Y:S05]  /*0c50*/  @!P2 BRA `(.L_x_0) ;  /* 0x0000000000f8a947 */ /* 0x000fea0003800000 */
[----:B------:R-:W-:-:S13]  /*0c60*/  ISETP.GE.U32.AND P0, PT, R40, 0x8, PT ;  /* 0x000000082800780c */ /* 0x000fda0003f06070 */
[----:B------:R-:W-:Y:S05]  /*0c70*/  @!P0 BRA `(.L_x_9) ;  /* 0x0000000000708947 */ /* 0x000fea0003800000 */
[----:B0-2---:R-:W0:Y:S01]  /*0c80*/  LDC.64 R4, c[0x0][0x380] ;  /* 0x0000e000ff047b82 */ /* 0x005e220000000a00 */
[----:B------:R-:W-:-:S04]  /*0c90*/  IMAD R7, R3, R0, R85 ;  /* 0x0000000003077224 */ /* 0x000fc800078e0255 */
[----:B0-----:R-:W-:-:S04]  /*0ca0*/  IMAD.WIDE R4, R7, 0x8, R4 ;  /* 0x0000000807047825 */ /* 0x001fc800078e0204 */
[C---:B------:R-:W-:Y:S02]  /*0cb0*/  IMAD.WIDE.U32 R6, R0.reuse, 0x8, R4 ;  /* 0x0000000800067825 */ /* 0x040fe400078e0004 */
[----:B------:R-:W2:Y:S02]  /*0cc0*/  LDG.E.64 R4, desc[UR36][R4.64] ;  /* 0x0000002404047981 */ /* 0x000ea4000c1e1b00 */
[C---:B------:R-:W-:Y:S02]  /*0cd0*/  IMAD.WIDE.U32 R8, R0.reuse, 0x8, R6 ;  /* 0x0000000800087825 */ /* 0x040fe400078e0006 */
[----:B------:R-:W3:Y:S02]  /*0ce0*/  LDG.E.64 R6, desc[UR36][R6.64] ;  /* 0x0000002406067981 */ /* 0x000ee4000c1e1b00 */
        /* <DEDUP_REMOVED lines=9> */
[----:B------:R-:W5:Y:S04]  /*0d80*/  LDG.E.64 R16, desc[UR36][R16.64] ;  /* 0x0000002410107981 */ /* 0x000f68000c1e1b00 */
[----:B------:R-:W5:Y:S01]  /*0d90*/  LDG.E.64 R18, desc[UR36][R18.64] ;  /* 0x0000002412127981 */ /* 0x000f62000c1e1b00 */
[C---:B------:R-:W-:Y:S01]  /*0da0*/  LEA R21, R3.reuse, UR42, 0x3 ;  /* 0x0000002a03157c11 */ /* 0x040fe2000f8e18ff */
[----:B------:R-:W-:-:S04]  /*0db0*/  VIADD R3, R3, 0x8 ;  /* 0x0000000803037836 */ /* 0x000fc80000000000 */
[----:B--2---:R0:W-:Y:S04]  /*0dc0*/  STL.64 [R21], R4 ;  /* 0x0000000415007387 */ /* 0x0041e80000100a00 */
[----:B---3--:R0:W-:Y:S04]  /*0dd0*/  STL.64 [R21+0x8], R6 ;  /* 0x0000080615007387 */ /* 0x0081e80000100a00 */
[----:B----4-:R0:W-:Y:S04]  /*0de0*/  STL.64 [R21+0x10], R8 ;  /* 0x0000100815007387 */ /* 0x0101e80000100a00 */
[----:B-----5:R0:W-:Y:S04]  /*0df0*/  STL.64 [R21+0x18], R10 ;  /* 0x0000180a15007387 */ /* 0x0201e80000100a00 */
[----:B------:R0:W-:Y:S04]  /*0e00*/  STL.64 [R21+0x20], R12 ;  /* 0x0000200c15007387 */ /* 0x0001e80000100a00 */
[----:B------:R0:W-:Y:S04]  /*0e10*/  STL.64 [R21+0x28], R14 ;  /* 0x0000280e15007387 */ /* 0x0001e80000100a00 */
[----:B------:R0:W-:Y:S04]  /*0e20*/  STL.64 [R21+0x30], R16 ;  /* 0x0000301015007387 */ /* 0x0001e80000100a00 */
[----:B------:R0:W-:Y:S02]  /*0e30*/  STL.64 [R21+0x38], R18 ;  /* 0x0000381215007387 */ /* 0x0001e40000100a00 */
.L_x_9:
[----:B------:R-:W-:Y:S05]  /*0e40*/  @!P1 BRA `(.L_x_0) ;  /* 0x00000000007c9947 */ /* 0x000fea0003800000 */
[----:B------:R-:W-:Y:S02]  /*0e50*/  ISETP.GE.U32.AND P0, PT, R36, 0x4, PT ;  /* 0x000000042400780c */ /* 0x000fe40003f06070 */
[----:B------:R-:W-:-:S11]  /*0e60*/  ISETP.NE.AND P1, PT, R37, RZ, PT ;  /* 0x000000ff2500720c */ /* 0x000fd60003f25270 */
        /* <DEDUP_REMOVED lines=8> */
[----:B------:R-:W-:Y:S02]  /*0ef0*/  IMAD.WIDE.U32 R10, R0, 0x8, R8 ;  /* 0x00000008000a7825 */ /* 0x000fe400078e0008 */
[----:B------:R-:W4:Y:S04]  /*0f00*/  LDG.E.64 R8, desc[UR36][R8.64] ;  /* 0x0000002408087981 */ /* 0x000f28000c1e1b00 */
[----:B------:R-:W5:Y:S01]  /*0f10*/  LDG.E.64 R10, desc[UR36][R10.64] ;  /* 0x000000240a0a7981 */ /* 0x000f62000c1e1b00 */
[C---:B------:R-:W-:Y:S01]  /*0f20*/  LEA R13, R3.reuse, UR42, 0x3 ;  /* 0x0000002a030d7c11 */ /* 0x040fe2000f8e18ff */
[----:B------:R-:W-:-:S04]  /*0f30*/  VIADD R3, R3, 0x4 ;  /* 0x0000000403037836 */ /* 0x000fc80000000000 */
[----:B--2---:R0:W-:Y:S04]  /*0f40*/  STL.64 [R13], R4 ;  /* 0x000000040d007387 */ /* 0x0041e80000100a00 */
[----:B---3--:R0:W-:Y:S04]  /*0f50*/  STL.64 [R13+0x8], R6 ;  /* 0x000008060d007387 */ /* 0x0081e80000100a00 */
[----:B----4-:R0:W-:Y:S04]  /*0f60*/  STL.64 [R13+0x10], R8 ;  /* 0x000010080d007387 */ /* 0x0101e80000100a00 */
[----:B-----5:R0:W-:Y:S02]  /*0f70*/  STL.64 [R13+0x18], R10 ;  /* 0x0000180a0d007387 */ /* 0x0201e40000100a00 */
.L_x_10:
[----:B------:R-:W-:Y:S05]  /*0f80*/  @!P1 BRA `(.L_x_0) ;  /* 0x00000000002c9947 */ /* 0x000fea0003800000 */
[----:B0-2---:R-:W0:Y:S01]  /*0f90*/  LDC.64 R6, c[0x0][0x380] ;  /* 0x0000e000ff067b82 */ /* 0x005e220000000a00 */
[----:B------:R-:W-:-:S05]  /*0fa0*/  UMOV UR4, URZ ;  /* 0x000000ff00047c82 */ /* 0x000fca0008000000 */
.L_x_11:
[----:B---3--:R-:W-:-:S04]  /*0fb0*/  IMAD R5, R3, R0, R85 ;  /* 0x0000000003057224 */ /* 0x008fc800078e0255 */
[----:B0-----:R-:W-:-:S06]  /*0fc0*/  IMAD.WIDE R4, R5, 0x8, R6 ;  /* 0x0000000805047825 */ /* 0x001fcc00078e0206 */
[----:B------:R-:W2:Y:S01]  /*0fd0*/  LDG.E.64 R4, desc[UR36][R4.64] ;  /* 0x0000002404047981 */ /* 0x000ea2000c1e1b00 */
[C---:B------:R-:W-:Y:S01]  /*0fe0*/  LEA R9, R3.reuse, UR42, 0x3 ;  /* 0x0000002a03097c11 */ /* 0x040fe2000f8e18ff */
[----:B------:R-:W-:Y:S01]  /*0ff0*/  UIADD3 UR4, UPT, UPT, UR4, 0x1, URZ ;  /* 0x0000000104047890 */ /* 0x000fe2000fffe0ff */
[----:B------:R-:W-:-:S05]  /*1000*/  IADD3 R3, PT, PT, R3, 0x1, RZ ;  /* 0x0000000103037810 */ /* 0x000fca0007ffe0ff */
[----:B------:R-:W-:Y:S01]  /*1010*/  ISETP.NE.AND P0, PT, R37, UR4, PT ;  /* 0x0000000425007c0c */ /* 0x000fe2000bf05270 */
[----:B--2---:R3:W-:-:S12]  /*1020*/  STL.64 [R9], R4 ;  /* 0x0000000409007387 */ /* 0x0047d80000100a00 */
[----:B------:R-:W-:Y:S05]  /*1030*/  @P0 BRA `(.L_x_11) ;  /* 0xfffffffc00dc0947 */ /* 0x000fea000383ffff */
.L_x_0:
[C---:B------:R-:W-:Y:S01]  /*1040*/  ISETP.GE.AND P0, PT, R0.reuse, 0x2, PT ;  /* 0x000000020000780c */ /* 0x040fe20003f06270 */
[----:B0-----:R-:W-:Y:S01]  /*1050*/  VIADD R16, R0, 0xffffffff ;  /* 0xffffffff00107836 */ /* 0x001fe20000000000 */
[----:B------:R-:W-:-:S11]  /*1060*/  CS2R R88, SRZ ;  /* 0x0000000000587805 */ /* 0x000fd6000001ff00 */
[----:B------:R-:W-:Y:S05]  /*1070*/  @!P0 BRA `(.L_x_12) ;  /* 0x0000000800088947 */ /* 0x000fea0003800000 */
[----:B------:R-:W-:Y:S01]  /*1080*/  VIADD R0, R0, 0xfffffffe ;  /* 0xfffffffe00007836 */ /* 0x000fe20000000000 */
[----:B------:R-:W-:Y:S02]  /*1090*/  LOP3.LUT R17, R16, 0x7, RZ, 0xc0, !PT ;  /* 0x0000000710117812 */ /* 0x000fe400078ec0ff */
[----:B------:R-:W-:Y:S02]  /*10a0*/  CS2R R88, SRZ ;  /* 0x0000000000587805 */ /* 0x000fe4000001ff00 */
[----:B------:R-:W-:Y:S01]  /*10b0*/  ISETP.GE.U32.AND P0, PT, R0, 0x7, PT ;  /* 0x000000070000780c */ /* 0x000fe20003f06070 */
[----:B------:R-:W-:Y:S01]  /*10c0*/  IMAD.MOV.U32 R0, RZ, RZ, RZ ;  /* 0x000000ffff007224 */ /* 0x000fe200078e00ff */
[----:B------:R-:W-:-:S11]  /*10d0*/  ISETP.NE.AND P1, PT, R17, RZ, PT ;  /* 0x000000ff1100720c */ /* 0x000fd60003f25270 */
[----:B------:R-:W-:Y:S05]  /*10e0*/  @!P0 BRA `(.L_x_13) ;  /* 0x0000000000f48947 */ /* 0x000fea0003800000 */
[----:B------:R0:W5:Y:S01]  /*10f0*/  LDL.64 R18, [R1+0xa0] ;  /* 0x0000a00001127983 */ /* 0x0001620000100a00 */
[----:B------:R-:W-:Y:S01]  /*1100*/  LOP3.LUT R0, R16, 0xfffffff8, RZ, 0xc0, !PT ;  /* 0xfffffff810007812 */ /* 0x000fe200078ec0ff */
[----:B------:R-:W-:Y:S01]  /*1110*/  IMAD.MOV.U32 R3, RZ, RZ, RZ ;  /* 0x000000ffff037224 */ /* 0x000fe200078e00ff */
[----:B------:R-:W-:-:S07]  /*1120*/  CS2R R88, SRZ ;  /* 0x0000000000587805 */ /* 0x000fce000001ff00 */
.L_x_14:
[----:B------:R-:W-:-:S05]  /*1130*/  LEA R30, R3, UR42, 0x3 ;  /* 0x0000002a031e7c11 */ /* 0x000fca000f8e18ff */
[----:B------:R-:W4:Y:S04]  /*1140*/  LDL.64 R20, [R30+0x8] ;  /* 0x000008001e147983 */ /* 0x000f280000100a00 */
[----:B------:R-:W4:Y:S04]  /*1150*/  LDL.128 R12, [R30+0x10] ;  /* 0x000010001e0c7983 */ /* 0x000f280000100c00 */
[----:B---3--:R-:W3:Y:S04]  /*1160*/  LDL.128 R8, [R30+0x20] ;  /* 0x000020001e087983 */ /* 0x008ee80000100c00 */
[----:B--2---:R-:W2:Y:S01]  /*1170*/  LDL.128 R4, [R30+0x30] ;  /* 0x000030001e047983 */ /* 0x004ea20000100c00 */
[----:B-----5:R-:W-:-:S02]  /*1180*/  DADD R24, -R18, 1 ;  /* 0x3ff0000012187429 */ /* 0x020fc40000000100 */
[----:B----4-:R-:W-:Y:S01]  /*1190*/  DFMA R22, -R18, R18, R20 ;  /* 0x000000121216722b */ /* 0x010fe20000000114 */
[----:B------:R-:W4:Y:S01]  /*11a0*/  LDL.64 R18, [R30+0x40] ;  /* 0x000040001e127983 */ /* 0x000f220000100a00 */
[----:B------:R-:W-:Y:S01]  /*11b0*/  VIADD R3, R3, 0x8 ;  /* 0x0000000803037836 */ /* 0x000fe20000000000 */
[----:B------:R-:W-:Y:S02]  /*11c0*/  DFMA R26, -R20, R20, R12 ;  /* 0x00000014141a722b */ /* 0x000fe4000000010c */
[----:B------:R-:W-:-:S03]  /*11d0*/  DFMA R28, -R12, R12, R14 ;  /* 0x0000000c0c1c722b */ /* 0x000fc6000000010e */
[----:B------:R-:W-:Y:S01]  /*11e0*/  DMUL R22, R22, R22 ;  /* 0x0000001616167228 */ /* 0x000fe20000000000 */
[----:B------:R-:W-:Y:S01]  /*11f0*/  ISETP.NE.AND P0, PT, R3, R0, PT ;  /* 0x000000000300720c */ /* 0x000fe20003f05270 */
[----:B------:R-:W-:Y:S02]  /*1200*/  DADD R20, -R20, 1 ;  /* 0x3ff0000014147429 */ /* 0x000fe40000000100 */
[----:B------:R-:W-:Y:S02]  /*1210*/  DMUL R26, R26, R26 ;  /* 0x0000001a1a1a7228 */ /* 0x000fe40000000000 */
[----:B------:R-:W-:Y:S02]  /*1220*/  DMUL R28, R28, R28 ;  /* 0x0000001c1c1c7228 */ /* 0x000fe40000000000 */
[----:B------:R-:W-:Y:S02]  /*1230*/  DMUL R22, R22, 100 ;  /* 0x4059000016167828 */ /* 0x000fe40000000000 */
[----:B------:R-:W-:-:S02]  /*1240*/  DADD R12, -R12, 1 ;  /* 0x3ff000000c0c7429 */ /* 0x000fc40000000100 */
[----:B------:R-:W-:Y:S02]  /*1250*/  DMUL R26, R26, 100 ;  /* 0x405900001a1a7828 */ /* 0x000fe40000000000 */
[----:B------:R-:W-:Y:S02]  /*1260*/  DMUL R28, R28, 100 ;  /* 0x405900001c1c7828 */ /* 0x000fe40000000000 */
[----:B------:R-:W-:Y:S02]  /*1270*/  DFMA R22, R24, R24, R22 ;  /* 0x000000181816722b */ /* 0x000fe40000000016 */
[----:B---3--:R-:W-:Y:S02]  /*1280*/  DFMA R24, -R14, R14, R8 ;  /* 0x0000000e0e18722b */ /* 0x008fe40000000108 */
[----:B------:R-:W-:Y:S02]  /*1290*/  DFMA R26, R20, R20, R26 ;  /* 0x00000014141a722b */ /* 0x000fe4000000001a */
[----:B------:R-:W-:-:S02]  /*12a0*/  DFMA R20, -R8, R8, R10 ;  /* 0x000000080814722b */ /* 0x000fc4000000010a */
[----:B------:R-:W-:Y:S02]  /*12b0*/  DADD R22, R22, R88 ;  /* 0x0000000016167229 */ /* 0x000fe40000000058 */
[----:B------:R-:W-:Y:S02]  /*12c0*/  DMUL R24, R24, R24 ;  /* 0x0000001818187228 */ /* 0x000fe40000000000 */
[----:B------:R-:W-:Y:S02]  /*12d0*/  DFMA R28, R12, R12, R28 ;  /* 0x0000000c0c1c722b */ /* 0x000fe4000000001c */
[----:B------:R-:W-:Y:S02]  /*12e0*/  DADD R14, -R14, 1 ;  /* 0x3ff000000e0e7429 */ /* 0x000fe40000000100 */
[----:B------:R-:W-:Y:S02]  /*12f0*/  DMUL R20, R20, R20 ;  /* 0x0000001414147228 */ /* 0x000fe40000000000 */
[----:B------:R-:W-:-:S02]  /*1300*/  DMUL R24, R24, 100 ;  /* 0x4059000018187828 */ /* 0x000fc40000000000 */
[----:B------:R-:W-:Y:S02]  /*1310*/  DADD R22, R22, R26 ;  /* 0x0000000016167229 */ /* 0x000fe4000000001a */
[----:B--2---:R-:W-:Y:S02]  /*1320*/  DFMA R12, -R10, R10, R4 ;  /* 0x0000000a0a0c722b */ /* 0x004fe40000000104 */
[----:B------:R-:W-:Y:S02]  /*1330*/  DADD R8, -R8, 1 ;  /* 0x3ff0000008087429 */ /* 0x000fe40000000100 */
[----:B------:R-:W-:Y:S02]  /*1340*/  DMUL R20, R20, 100 ;  /* 0x4059000014147828 */ /* 0x000fe40000000000 */
[----:B------:R-:W-:Y:S02]  /*1350*/  DFMA R24, R14, R14, R24 ;  /* 0x0000000e0e18722b */ /* 0x000fe40000000018 */
[----:B------:R-:W-:-:S02]  /*1360*/  DADD R22, R22, R28 ;  /* 0x0000000016167229 */ /* 0x000fc4000000001c */
[----:B------:R-:W-:Y:S02]  /*1370*/  DFMA R14, -R4, R4, R6 ;  /* 0x00000004040e722b */ /* 0x000fe40000000106 */
[----:B------:R-:W-:Y:S02]  /*1380*/  DMUL R12, R12, R12 ;  /* 0x0000000c0c0c7228 */ /* 0x000fe40000000000 */
[----:B------:R-:W-:Y:S02]  /*1390*/  DFMA R20, R8, R8, R20 ;  /* 0x000000080814722b */ /* 0x000fe40000000014 */
[----:B------:R-:W-:Y:S02]  /*13a0*/  DADD R22, R22, R24 ;  /* 0x0000000016167229 */ /* 0x000fe40000000018 */
[----:B------:R-:W-:Y:S02]  /*13b0*/  DADD R10, -R10, 1 ;  /* 0x3ff000000a0a7429 */ /* 0x000fe40000000100 */
[----:B------:R-:W-:-:S02]  /*13c0*/  DMUL R14, R14, R14 ;  /* 0x0000000e0e0e7228 */ /* 0x000fc40000000000 */
[----:B------:R-:W-:Y:S02]  /*13d0*/  DMUL R12, R12, 100 ;  /* 0x405900000c0c7828 */ /* 0x000fe40000000000 */
[----:B------:R-:W-:Y:S02]  /*13e0*/  DADD R20, R22, R20 ;  /* 0x0000000016147229 */ /* 0x000fe40000000014 */
[----:B------:R-:W-:Y:S02]  /*13f0*/  DADD R4, -R4, 1 ;  /* 0x3ff0000004047429 */ /* 0x000fe40000000100 */
[----:B------:R-:W-:Y:S02]  /*1400*/  DMUL R14, R14, 100 ;  /* 0x405900000e0e7828 */ /* 0x000fe40000000000 */
[----:B------:R-:W-:-:S06]  /*1410*/  DFMA R12, R10, R10, R12 ;  /* 0x0000000a0a0c722b */ /* 0x000fcc000000000c */
[----:B------:R-:W-:Y:S02]  /*1420*/  DFMA R14, R4, R4, R14 ;  /* 0x00000004040e722b */ /* 0x000fe4000000000e */
[----:B------:R-:W-:-:S08]  /*1430*/  DADD R12, R20, R12 ;  /* 0x00000000140c7229 */ /* 0x000fd0000000000c */
[----:B------:R-:W-:Y:S02]  /*1440*/  DADD R12, R12, R14 ;  /* 0x000000000c0c7229 */ /* 0x000fe4000000000e */
[C---:B----4-:R-:W-:Y:S02]  /*1450*/  DFMA R8, -R6.reuse, R6, R18 ;  /* 0x000000060608722b */ /* 0x050fe40000000112 */
[----:B------:R-:W-:-:S06]  /*1460*/  DADD R6, -R6, 1 ;  /* 0x3ff0000006067429 */ /* 0x000fcc0000000100 */
[----:B------:R-:W-:-:S08]  /*1470*/  DMUL R8, R8, R8 ;  /* 0x0000000808087228 */ /* 0x000fd00000000000 */
[----:B------:R-:W-:-:S08]  /*1480*/  DMUL R8, R8, 100 ;  /* 0x4059000008087828 */ /* 0x000fd00000000000 */
[----:B------:R-:W-:-:S08]  /*1490*/  DFMA R8, R6, R6, R8 ;  /* 0x000000060608722b */ /* 0x000fd00000000008 */
[----:B------:R-:W-:Y:S01]  /*14a0*/  DADD R88, R12, R8 ;  /* 0x000000000c587229 */ /* 0x000fe20000000008 */
[----:B------:R-:W-:Y:S10]  /*14b0*/  @P0 BRA `(.L_x_14) ;  /* 0xfffffffc001c0947 */ /* 0x000ff4000383ffff */
.L_x_13:
[----:B------:R-:W-:Y:S05]  /*14c0*/  @!P1 BRA `(.L_x_12) ;  /* 0x0000000000f49947 */ /* 0x000fea0003800000 */
[----:B------:R-:W-:Y:S02]  /*14d0*/  ISETP.GE.U32.AND P0, PT, R17, 0x4, PT ;  /* 0x000000041100780c */ /* 0x000fe40003f06070 */
[----:B------:R-:W-:-:S04]  /*14e0*/  LOP3.LUT R24, R16, 0x3, RZ, 0xc0, !PT ;  /* 0x0000000310187812 */ /* 0x000fc800078ec0ff */
[----:B------:R-:W-:-:S07]  /*14f0*/  ISETP.NE.AND P1, PT, R24, RZ, PT ;  /* 0x000000ff1800720c */ /* 0x000fce0003f25270 */
[----:B------:R-:W-:Y:S06]  /*1500*/  @!P0 BRA `(.L_x_15) ;  /* 0x0000000000748947 */ /* 0x000fec0003800000 */
[----:B------:R-:W-:-:S05]  /*1510*/  LEA R3, R0, UR42, 0x3 ;  /* 0x0000002a00037c11 */ /* 0x000fca000f8e18ff */
[----:B------:R-:W4:Y:S04]  /*1520*/  LDL.128 R20, [R3] ;  /* 0x0000000003147983 */ /* 0x000f280000100c00 */
[----:B--23--:R-:W2:Y:S04]  /*1530*/  LDL.128 R4, [R3+0x10] ;  /* 0x0000100003047983 */ /* 0x00cea80000100c00 */
[----:B------:R-:W3:Y:S01]  /*1540*/  LDL.64 R18, [R3+0x20] ;  /* 0x0000200003127983 */ /* 0x000ee20000100a00 */
[----:B------:R-:W-:Y:S01]  /*1550*/  VIADD R0, R0, 0x4 ;  /* 0x0000000400007836 */ /* 0x000fe20000000000 */
[----:B----4-:R-:W-:-:S02]  /*1560*/  DFMA R8, -R20, R20, R22 ;  /* 0x000000141408722b */ /* 0x010fc40000000116 */
[----:B------:R-:W-:Y:S02]  /*1570*/  DADD R10, -R20, 1 ;  /* 0x3ff00000140a7429 */ /* 0x000fe40000000100 */
[----:B--2---:R-:W-:Y:S02]  /*1580*/  DFMA R12, -R22, R22, R4 ;  /* 0x00000016160c722b */ /* 0x004fe40000000104 */
[----:B------:R-:W-:Y:S02]  /*1590*/  DFMA R14, -R4, R4, R6 ;  /* 0x00000004040e722b */ /* 0x000fe40000000106 */
[----:B------:R-:W-:Y:S02]  /*15a0*/  DMUL R8, R8, R8 ;  /* 0x0000000808087228 */ /* 0x000fe40000000000 */
[----:B---3--:R-:W-:Y:S02]  /*15b0*/  DFMA R18, -R6, R6, R18 ;  /* 0x000000060612722b */ /* 0x008fe40000000112 */
[----:B------:R-:W-:-:S02]  /*15c0*/  DMUL R12, R12, R12 ;  /* 0x0000000c0c0c7228 */ /* 0x000fc40000000000 */
[----:B------:R-:W-:Y:S02]  /*15d0*/  DMUL R14, R14, R14 ;  /* 0x0000000e0e0e7228 */ /* 0x000fe40000000000 */
[----:B------:R-:W-:Y:S02]  /*15e0*/  DMUL R8, R8, 100 ;  /* 0x4059000008087828 */ /* 0x000fe40000000000 */
[----:B------:R-:W-:Y:S02]  /*15f0*/  DADD R4, -R4, 1 ;  /* 0x3ff0000004047429 */ /* 0x000fe40000000100 */
[----:B------:R-:W-:Y:S02]  /*1600*/  DMUL R12, R12, 100 ;  /* 0x405900000c0c7828 */ /* 0x000fe40000000000 */
[----:B------:R-:W-:Y:S02]  /*1610*/  DMUL R14, R14, 100 ;  /* 0x405900000e0e7828 */ /* 0x000fe40000000000 */
[----:B------:R-:W-:-:S02]  /*1620*/  DFMA R8, R10, R10, R8 ;  /* 0x0000000a0a08722b */ /* 0x000fc40000000008 */
[----:B------:R-:W-:Y:S02]  /*1630*/  DADD R10, -R22, 1 ;  /* 0x3ff00000160a7429 */ /* 0x000fe40000000100 */
[----:B------:R-:W-:Y:S02]  /*1640*/  DMUL R18, R18, R18 ;  /* 0x0000001212127228 */ /* 0x000fe40000000000 */
[----:B------:R-:W-:Y:S02]  /*1650*/  DFMA R14, R4, R4, R14 ;  /* 0x00000004040e722b */ /* 0x000fe4000000000e */
[----:B------:R-:W-:Y:S02]  /*1660*/  DADD R8, R88, R8 ;  /* 0x0000000058087229 */ /* 0x000fe40000000008 */
[----:B------:R-:W-:Y:S02]  /*1670*/  DFMA R12, R10, R10, R12 ;  /* 0x0000000a0a0c722b */ /* 0x000fe4000000000c */
[----:B------:R-:W-:-:S02]  /*1680*/  DADD R6, -R6, 1 ;  /* 0x3ff0000006067429 */ /* 0x000fc40000000100 */
[----:B------:R-:W-:-:S04]  /*1690*/  DMUL R18, R18, 100 ;  /* 0x4059000012127828 */ /* 0x000fc80000000000 */
[----:B------:R-:W-:-:S04]  /*16a0*/  DADD R8, R8, R12 ;  /* 0x0000000008087229 */ /* 0x000fc8000000000c */
[----:B------:R-:W-:-:S04]  /*16b0*/  DFMA R18, R6, R6, R18 ;  /* 0x000000060612722b */ /* 0x000fc80000000012 */
[----:B------:R-:W-:-:S08]  /*16c0*/  DADD R8, R8, R14 ;  /* 0x0000000008087229 */ /* 0x000fd0000000000e */
[----:B------:R-:W-:-:S11]  /*16d0*/  DADD R88, R8, R18 ;  /* 0x0000000008587229 */ /* 0x000fd60000000012 */
.L_x_15:
[----:B------:R-:W-:Y:S05]  /*16e0*/  @!P1 BRA `(.L_x_12) ;  /* 0x00000000006c9947 */ /* 0x000fea0003800000 */
[----:B------:R-:W-:Y:S02]  /*16f0*/  ISETP.NE.AND P0, PT, R24, 0x1, PT ;  /* 0x000000011800780c */ /* 0x000fe40003f05270 */
[----:B--23--:R-:W-:-:S04]  /*1700*/  LOP3.LUT R4, R16, 0x1, RZ, 0xc0, !PT ;  /* 0x0000000110047812 */ /* 0x00cfc800078ec0ff */
[----:B------:R-:W-:-:S07]  /*1710*/  ISETP.NE.U32.AND P1, PT, R4, 0x1, PT ;  /* 0x000000010400780c */ /* 0x000fce0003f25070 */
[----:B------:R-:W-:-:S05]  /*1720*/  @P0 LEA R3, R0, UR42, 0x3 ;  /* 0x0000002a00030c11 */ /* 0x000fca000f8e18ff */
[----:B------:R-:W2:Y:S01]  /*1730*/  @P0 LDL.128 R4, [R3] ;  /* 0x0000000003040983 */ /* 0x000ea20000100c00 */
[----:B------:R-:W-:-:S03]  /*1740*/  @P0 VIADD R0, R0, 0x2 ;  /* 0x0000000200000836 */ /* 0x000fc60000000000 */
[----:B------:R-:W3:Y:S02]  /*1750*/  @P0 LDL.64 R14, [R3+0x10] ;  /* 0x00001000030e0983 */ /* 0x000ee40000100a00 */
[----:B------:R-:W-:-:S06]  /*1760*/  @!P1 LEA R8, R0, UR42, 0x3 ;  /* 0x0000002a00089c11 */ /* 0x000fcc000f8e18ff */
[----:B------:R-:W4:Y:S01]  /*1770*/  @!P1 LDL.128 R8, [R8] ;  /* 0x0000000008089983 */ /* 0x000f220000100c00 */
[----:B--2---:R-:W-:Y:S02]  /*1780*/  @P0 DFMA R12, -R4, R4, R6 ;  /* 0x00000004040c022b */ /* 0x004fe40000000106 */
[----:B---3--:R-:W-:Y:S02]  /*1790*/  @P0 DFMA R18, -R6, R6, R14 ;  /* 0x000000060612022b */ /* 0x008fe4000000010e */
[----:B------:R-:W-:-:S04]  /*17a0*/  @P0 DADD R14, -R4, 1 ;  /* 0x3ff00000040e0429 */ /* 0x000fc80000000100 */
[----:B------:R-:W-:Y:S02]  /*17b0*/  @P0 DMUL R12, R12, R12 ;  /* 0x0000000c0c0c0228 */ /* 0x000fe40000000000 */
[----:B------:R-:W-:Y:S02]  /*17c0*/  @P0 DADD R6, -R6, 1 ;  /* 0x3ff0000006060429 */ /* 0x000fe40000000100 */
[----:B------:R-:W-:Y:S02]  /*17d0*/  @P0 DMUL R18, R18, R18 ;  /* 0x0000001212120228 */ /* 0x000fe40000000000 */
[----:B----4-:R-:W-:Y:S02]  /*17e0*/  @!P1 DFMA R4, -R8, R8, R10 ;  /* 0x000000080804922b */ /* 0x010fe4000000010a */
[----:B------:R-:W-:-:S04]  /*17f0*/  @P0 DMUL R12, R12, 100 ;  /* 0x405900000c0c0828 */ /* 0x000fc80000000000 */
[----:B------:R-:W-:Y:S02]  /*1800*/  @P0 DMUL R18, R18, 100 ;  /* 0x4059000012120828 */ /* 0x000fe40000000000 */
[----:B------:R-:W-:Y:S02]  /*1810*/  @!P1 DMUL R4, R4, R4 ;  /* 0x0000000404049228 */ /* 0x000fe40000000000 */
[----:B------:R-:W-:-:S04]  /*1820*/  @P0 DFMA R12, R14, R14, R12 ;  /* 0x0000000e0e0c022b */ /* 0x000fc8000000000c */
[----:B------:R-:W-:Y:S02]  /*1830*/  @P0 DFMA R18, R6, R6, R18 ;  /* 0x000000060612022b */ /* 0x000fe40000000012 */
[----:B------:R-:W-:Y:S02]  /*1840*/  @!P1 DADD R6, -R8, 1 ;  /* 0x3ff0000008069429 */ /* 0x000fe40000000100 */
[----:B------:R-:W-:Y:S02]  /*1850*/  @P0 DADD R12, R88, R12 ;  /* 0x00000000580c0229 */ /* 0x000fe4000000000c */
[----:B------:R-:W-:-:S06]  /*1860*/  @!P1 DMUL R4, R4, 100 ;  /* 0x4059000004049828 */ /* 0x000fcc0000000000 */
[----:B------:R-:W-:Y:S02]  /*1870*/  @P0 DADD R88, R12, R18 ;  /* 0x000000000c580229 */ /* 0x000fe40000000012 */
[----:B------:R-:W-:-:S08]  /*1880*/  @!P1 DFMA R4, R6, R6, R4 ;  /* 0x000000060604922b */ /* 0x000fd00000000004 */
[----:B------:R-:W-:-:S11]  /*1890*/  @!P1 DADD R88, R88, R4 ;  /* 0x0000000058589229 */ /* 0x000fd60000000004 */
.L_x_12:
[----:B------:R-:W-:Y:S01]  /*18a0*/  ISETP.NE.AND P0, PT, R85, RZ, PT ;  /* 0x000000ff5500720c */ /* 0x000fe20003f05270 */
[----:B------:R-:W-:-:S12]  /*18b0*/  BSSY.RECONVERGENT B6, `(.L_x_16) ;  /* 0x000000e000067945 */ /* 0x000fd80003800200 */
[----:B------:R-:W-:Y:S05]  /*18c0*/  @P0 BRA `(.L_x_17) ;  /* 0x0000000000300947 */ /* 0x000fea0003800000 */
[----:B------:R-:W-:Y:S01]  /*18d0*/  MOV R0, 0x0 ;  /* 0x0000000000007802 */ /* 0x000fe20000000f00 */
[----:B------:R4:W-:Y:S01]  /*18e0*/  STL.64 [R1+0x110], R88 ;  /* 0x0001105801007387 */ /* 0x0009e20000100a00 */
[----:B------:R-:W5:Y:S02]  /*18f0*/  LDCU.64 UR6, c[0x4][0x8] ;  /* 0x01000100ff0677ac */ /* 0x000f640008000a00 */
[----:B---3--:R4:W3:Y:S01]  /*1900*/  LDC.64 R8, c[0x4][R0] ;  /* 0x0100000000087b82 */ /* 0x0088e20000000a00 */
[----:B------:R-:W-:-:S04]  /*1910*/  UIADD3 UR4, UP0, UPT, UR38, 0x110, URZ ;  /* 0x0000011026047890 */ /* 0x000fc8000ff1e0ff */
[----:B------:R-:W-:Y:S02]  /*1920*/  UIADD3.X UR5, UPT, UPT, URZ, UR39, URZ, UP0, !UPT ;  /* 0x00000027ff057290 */ /* 0x000fe400087fe4ff */
[----:B------:R-:W-:-:S04]  /*1930*/  IMAD.U32 R6, RZ, RZ, UR4 ;  /* 0x00000004ff067e24 */ /* 0x000fc8000f8e00ff */
[----:B--2---:R-:W-:Y:S02]  /*1940*/  IMAD.U32 R7, RZ, RZ, UR5 ;  /* 0x00000005ff077e24 */ /* 0x004fe4000f8e00ff */
[----:B-----5:R-:W-:Y:S01]  /*1950*/  IMAD.U32 R4, RZ, RZ, UR6 ;  /* 0x00000006ff047e24 */ /* 0x020fe2000f8e00ff */
[----:B----4-:R-:W-:-:S07]  /*1960*/  MOV R5, UR7 ;  /* 0x0000000700057c02 */ /* 0x010fce0008000f00 */
[----:B------:R-:W-:-:S07]  /*1970*/  LEPC R20, `(.L_x_17) ;  /* 0x000000001014794e */ /* 0x000fce0000000000 */
[----:B01-3--:R-:W-:Y:S05]  /*1980*/  CALL.ABS.NOINC R8 ;  /* 0x0000000008007343 */ /* 0x00bfea0003c00000 */
.L_x_17:
[----:B------:R-:W-:Y:S05]  /*1990*/  BSYNC.RECONVERGENT B6 ;  /* 0x0000000000067941 */ /* 0x000fea0003800200 */
.L_x_16:
[----:B------:R-:W4:Y:S01]  /*19a0*/  LDC R77, c[0x0][0x394] ;  /* 0x0000e500ff4d7b82 */ /* 0x000f220000000800 */
[C---:B------:R-:W-:Y:S01]  /*19b0*/  IADD3 R86, P0, PT, R16.reuse, -0x1, RZ ;  /* 0xffffffff10567810 */ /* 0x040fe20007f1e0ff */
[----:B------:R-:W-:Y:S01]  /*19c0*/  HFMA2 R91, -RZ, RZ, 2.693359375, 0.00083160400390625 ;  /* 0x416312d0ff5b7431 */ /* 0x000fe200000001ff */
[----:B------:R-:W-:Y:S01]  /*19d0*/  SHF.R.S32.HI R30, RZ, 0x1f, R16 ;  /* 0x0000001fff1e7819 */ /* 0x000fe20000011410 */
[----:B------:R-:W-:Y:S01]  /*19e0*/  BSSY.RECONVERGENT B6, `(.L_x_18) ;  /* 0x000121e000067945 */ /* 0x000fe20003800200 */
[----:B------:R-:W-:Y:S01]  /*19f0*/  IADD3 R31, P1, PT, R16, -0x2, RZ ;  /* 0xfffffffe101f7810 */ /* 0x000fe20007f3e0ff */
[----:B------:R-:W-:Y:S01]  /*1a00*/  IMAD.MOV.U32 R76, RZ, RZ, RZ ;  /* 0x000000ffff4c7224 */ /* 0x000fe200078e00ff */
[C---:B------:R-:W-:Y:S01]  /*1a10*/  IADD3.X R87, PT, PT, R30.reuse, -0x1, RZ, P0, !PT ;  /* 0xffffffff1e577810 */ /* 0x040fe200007fe4ff */
[----:B------:R-:W-:Y:S01]  /*1a20*/  IMAD.MOV.U32 R75, RZ, RZ, RZ ;  /* 0x000000ffff4b7224 */ /* 0x000fe200078e00ff */
[----:B------:R-:W-:Y:S01]  /*1a30*/  IADD3.X R30, PT, PT, R30, -0x1, RZ, P1, !PT ;  /* 0xffffffff1e1e7810 */ /* 0x000fe20000ffe4ff */
[C---:B------:R-:W-:Y:S01]  /*1a40*/  VIADD R18, R1.reuse, 0x30 ;  /* 0x0000003001127836 */ /* 0x040fe20000000000 */
[----:B------:R-:W-:Y:S01]  /*1a50*/  LOP3.LUT R72, R86, 0x7, RZ, 0xc0, !PT ;  /* 0x0000000756487812 */ /* 0x000fe200078ec0ff */
[C---:B------:R-:W-:Y:S01]  /*1a60*/  VIADD R22, R1.reuse, 0x50 ;  /* 0x0000005001167836 */ /* 0x040fe20000000000 */
[----:B------:R-:W-:Y:S01]  /*1a70*/  LOP3.LUT R17, R16, 0xfffffff8, RZ, 0xc0, !PT ;  /* 0xfffffff810117812 */ /* 0x000fe200078ec0ff */
[----:B------:R-:W-:Y:S01]  /*1a80*/  VIADD R24, R1, 0x10 ;  /* 0x0000001001187836 */ /* 0x000fe20000000000 */
[----:B------:R-:W-:Y:S01]  /*1a90*/  LOP3.LUT R86, R86, 0xfffffff8, RZ, 0xc0, !PT ;  /* 0xfffffff856567812 */ /* 0x000fe200078ec0ff */
[----:B------:R-:W-:-:S02]  /*1aa0*/  IMAD.MOV.U32 R90, RZ, RZ, 0x0 ;  /* 0x00000000ff5a7424 */ /* 0x000fc400078e00ff */
[C---:B----4-:R-:W-:Y:S01]  /*1ab0*/  VIADD R0, R77.reuse, 0x6 ;  /* 0x000000064d007836 */ /* 0x050fe20000000000 */
[C---:B------:R-:W-:Y:S01]  /*1ac0*/  LOP3.LUT R19, R77.reuse, 0x3, RZ, 0xc0, !PT ;  /* 0x000000034d137812 */ /* 0x040fe200078ec0ff */
[C---:B------:R-:W-:Y:S01]  /*1ad0*/  VIADD R79, R77.reuse, 0x7 ;  /* 0x000000074d4f7836 */ /* 0x040fe20000000000 */
[C---:B------:R-:W-:Y:S01]  /*1ae0*/  LOP3.LUT R25, R77.reuse, 0xf, RZ, 0xc0, !PT ;  /* 0x0000000f4d197812 */ /* 0x040fe200078ec0ff */
[C---:B------:R-:W-:Y:S01]  /*1af0*/  VIADD R78, R77.reuse, 0x3 ;  /* 0x000000034d4e7836 */ /* 0x040fe20000000000 */
[----:B------:R-:W-:Y:S01]  /*1b00*/  LOP3.LUT R0, R0, 0x7, RZ, 0xc0, !PT ;  /* 0x0000000700007812 */ /* 0x000fe200078ec0ff */
[----:B------:R-:W-:Y:S01]  /*1b10*/  VIADD R23, R77, 0xfffffffe ;  /* 0xfffffffe4d177836 */ /* 0x000fe20000000000 */
[----:B------:R-:W-:Y:S01]  /*1b20*/  LOP3.LUT R74, R19, 0x2, RZ, 0x3c, !PT ;  /* 0x00000002134a7812 */ /* 0x000fe200078e3cff */
[C---:B------:R-:W-:Y:S01]  /*1b30*/  IMAD R84, R77.reuse, R77, RZ ;  /* 0x0000004d4d547224 */ /* 0x040fe200078e02ff */
[----:B------:R-:W-:Y:S01]  /*1b40*/  LOP3.LUT R26, R77, 0x7, RZ, 0xc0, !PT ;  /* 0x000000074d1a7812 */ /* 0x000fe200078ec0ff */
[----:B------:R-:W-:Y:S01]  /*1b50*/  VIADD R83, R25, 0xffffffff ;  /* 0xffffffff19537836 */ /* 0x000fe20000000000 */
[----:B------:R-:W-:Y:S01]  /*1b60*/  LOP3.LUT R82, R79, 0x7, RZ, 0xc0, !PT ;  /* 0x000000074f527812 */ /* 0x000fe200078ec0ff */
[----:B------:R-:W-:Y:S01]  /*1b70*/  VIADD R80, R19, 0xffffffff ;  /* 0xffffffff13507836 */ /* 0x000fe20000000000 */
[----:B------:R-:W-:Y:S01]  /*1b80*/  IADD3 R57, P0, PT, R0, -0x1, RZ ;  /* 0xffffffff00397810 */ /* 0x000fe20007f1e0ff */
[----:B------:R-:W-:Y:S01]  /*1b90*/  VIADD R29, R26, 0xffffffff ;  /* 0xffffffff1a1d7836 */ /* 0x000fe20000000000 */
[----:B------:R-:W-:Y:S01]  /*1ba0*/  IADD3 R59, P1, PT, R74, -0x1, RZ ;  /* 0xffffffff4a3b7810 */ /* 0x000fe20007f3e0ff */
[----:B------:R-:W-:Y:S01]  /*1bb0*/  VIADD R82, R82, 0xffffffff ;  /* 0xffffffff52527836 */ /* 0x000fe20000000000 */
[----:B------:R-:W-:Y:S01]  /*1bc0*/  LOP3.LUT R81, R78, 0x3, RZ, 0xc0, !PT ;  /* 0x000000034e517812 */ /* 0x000fe200078ec0ff */
[----:B------:R-:W-:Y:S01]  /*1bd0*/  IMAD.X R56, RZ, RZ, -0x1, P0 ;  /* 0xffffffffff387424 */ /* 0x000fe200000e06ff */
[C---:B------:R-:W-:Y:S01]  /*1be0*/  LOP3.LUT R27, R77.reuse, 0x7ffffff0, RZ, 0xc0, !PT ;  /* 0x7ffffff04d1b7812 */ /* 0x040fe200078ec0ff */
[----:B------:R-:W-:Y:S01]  /*1bf0*/  IMAD.X R58, RZ, RZ, -0x1, P1 ;  /* 0xffffffffff3a7424 */ /* 0x000fe200008e06ff */
[----:B------:R-:W-:-:S02]  /*1c00*/  LOP3.LUT R28, R77, 0x7ffffff8, RZ, 0xc0, !PT ;  /* 0x7ffffff84d1c7812 */ /* 0x000fc400078ec0ff */
[----:B------:R-:W-:Y:S02]  /*1c10*/  LOP3.LUT R77, R77, 0x1, RZ, 0xc0, !PT ;  /* 0x000000014d4d7812 */ /* 0x000fe400078ec0ff */
[----:B------:R-:W-:Y:S02]  /*1c20*/  LOP3.LUT R79, R79, 0x3, RZ, 0xc0, !PT ;  /* 0x000000034f4f7812 */ /* 0x000fe400078ec0ff */
[----:B------:R-:W-:Y:S02]  /*1c30*/  LOP3.LUT R78, R78, 0x1, RZ, 0xc0, !PT ;  /* 0x000000014e4e7812 */ /* 0x000fe400078ec0ff */
[----:B------:R-:W-:Y:S02]  /*1c40*/  LOP3.LUT R73, R0, 0x3, RZ, 0xc0, !PT ;  /* 0x0000000300497812 */ /* 0x000fe400078ec0ff */
[----:B------:R-:W-:Y:S02]  /*1c50*/  LOP3.LUT R74, R74, 0x1, RZ, 0xc0, !PT ;  /* 0x000000014a4a7812 */ /* 0x000fe400078ec0ff */
[----:B------:R-:W-:-:S07]  /*1c60*/  IADD3 R81, PT, PT, R81, -0x1, RZ ;  /* 0xffffffff51517810 */ /* 0x000fce0007ffe0ff */
.L_x_385:
[----:B01234-:R-:W2:Y:S01]  /*1c70*/  LDL.128 R4, [R1+0xa0] ;  /* 0x0000a00001047983 */ /* 0x01fea20000100c00 */
[----:B------:R-:W-:Y:S01]  /*1c80*/  ISETP.GE.U32.AND P1, PT, R16, 0x2, PT ;  /* 0x000000021000780c */ /* 0x000fe20003f26070 */
[C---:B--2---:R-:W-:Y:S02]  /*1c90*/  DADD R8, -R4.reuse, 1 ;  /* 0x3ff0000004087429 */ /* 0x044fe40000000100 */
[C---:B------:R-:W-:Y:S02]  /*1ca0*/  DMUL R10, R4.reuse, -400 ;  /* 0xc0790000040a7828 */ /* 0x040fe40000000000 */
[----:B------:R-:W-:-:S04]  /*1cb0*/  DFMA R12, -R4, R4, R6 ;  /* 0x00000004040c722b */ /* 0x000fc80000000106 */
[----:B------:R-:W-:-:S08]  /*1cc0*/  DADD R8, R8, R8 ;  /* 0x0000000008087229 */ /* 0x000fd00000000008 */
[----:B------:R-:W-:-:S07]  /*1cd0*/  DFMA R8, R10, R12, -R8 ;  /* 0x0000000c0a08722b */ /* 0x000fce0000000808 */
[----:B------:R2:W-:Y:S01]  /*1ce0*/  STL.64 [R1+0x90], R8 ;  /* 0x0000900801007387 */ /* 0x0005e20000100a00 */
[----:B------:R-:W-:Y:S05]  /*1cf0*/  @!P1 BRA `(.L_x_19) ;  /* 0x0000000800909947 */ /* 0x000fea0003800000 */
[----:B------:R-:W-:Y:S01]  /*1d00*/  ISETP.GE.U32.AND P2, PT, R31, 0x7, PT ;  /* 0x000000071f00780c */ /* 0x000fe20003f46070 */
[----:B------:R-:W-:Y:S01]  /*1d10*/  IMAD.MOV.U32 R0, RZ, RZ, 0x1 ;  /* 0x00000001ff007424 */ /* 0x000fe200078e00ff */
[----:B------:R-:W-:Y:S02]  /*1d20*/  ISETP.NE.U32.AND P0, PT, R72, RZ, PT ;  /* 0x000000ff4800720c */ /* 0x000fe40003f05070 */
[----:B------:R-:W-:Y:S02]  /*1d30*/  ISETP.GE.U32.AND.EX P2, PT, R30, RZ, PT, P2 ;  /* 0x000000ff1e00720c */ /* 0x000fe40003f46120 */
[----:B------:R-:W-:-:S11]  /*1d40*/  ISETP.NE.AND.EX P0, PT, RZ, RZ, PT, P0 ;  /* 0x000000ffff00720c */ /* 0x000fd60003f05300 */
[----:B------:R-:W-:Y:S05]  /*1d50*/  @!P2 BRA `(.L_x_20) ;  /* 0x000000040030a947 */ /* 0x000fea0003800000 */
[----:B------:R-:W-:Y:S01]  /*1d60*/  BSSY.RECONVERGENT B0, `(.L_x_20) ;  /* 0x000004b000007945 */ /* 0x000fe20003800200 */
[C---:B------:R-:W-:Y:S02]  /*1d70*/  VIADD R41, R1.reuse, 0xb0 ;  /* 0x000000b001297836 */ /* 0x040fe40000000000 */
[----:B------:R-:W-:Y:S02]  /*1d80*/  VIADD R3, R1, 0xe0 ;  /* 0x000000e001037836 */ /* 0x000fe40000000000 */
[----:B------:R-:W-:Y:S02]  /*1d90*/  IMAD.MOV.U32 R0, RZ, RZ, 0x1 ;  /* 0x00000001ff007424 */ /* 0x000fe400078e00ff */
[----:B------:R-:W-:-:S07]  /*1da0*/  IMAD.MOV.U32 R40, RZ, RZ, RZ ;  /* 0x000000ffff287224 */ /* 0x000fce00078e00ff */
.L_x_21:
[----:B--2---:R-:W2:Y:S01]  /*1db0*/  LDL.128 R8, [R3+-0x30] ;  /* 0xffffd00003087983 */ /* 0x004ea20000100c00 */
[----:B------:R-:W-:Y:S02]  /*1dc0*/  DADD R20, -R6, 1 ;  /* 0x3ff0000006147429 */ /* 0x000fe40000000100 */
[----:B------:R-:W-:Y:S02]  /*1dd0*/  DFMA R4, -R4, R4, R6 ;  /* 0x000000040404722b */ /* 0x000fe40000000106 */
[----:B------:R-:W-:-:S04]  /*1de0*/  DMUL R12, R6, 400 ;  /* 0x40790000060c7828 */ /* 0x000fc80000000000 */
[----:B------:R-:W-:-:S08]  /*1df0*/  DADD R20, R20, R20 ;  /* 0x0000000014147229 */ /* 0x000fd00000000014 */
[----:B------:R-:W-:Y:S02]  /*1e00*/  DFMA R4, R4, 200, -R20 ;  /* 0x406900000404782b */ /* 0x000fe40000000814 */
[----:B--2---:R-:W-:-:S08]  /*1e10*/  DFMA R14, -R6, R6, R8 ;  /* 0x00000006060e722b */ /* 0x004fd00000000108 */
[----:B------:R-:W-:-:S07]  /*1e20*/  DFMA R36, -R12, R14, R4 ;  /* 0x0000000e0c24722b */ /* 0x000fce0000000104 */
[----:B------:R2:W-:Y:S04]  /*1e30*/  STL.64 [R41+-0x18], R36 ;  /* 0xffffe82429007387 */ /* 0x0005e80000100a00 */
[----:B------:R-:W3:Y:S01]  /*1e40*/  LDL.128 R4, [R3+-0x20] ;  /* 0xffffe00003047983 */ /* 0x000ee20000100c00 */
[----:B------:R-:W-:Y:S02]  /*1e50*/  DADD R32, -R8, 1 ;  /* 0x3ff0000008207429 */ /* 0x000fe40000000100 */
[----:B------:R-:W-:Y:S02]  /*1e60*/  DADD R12, -R10, 1 ;  /* 0x3ff000000a0c7429 */ /* 0x000fe40000000100 */
[C---:B------:R-:W-:Y:S02]  /*1e70*/  DFMA R20, -R8.reuse, R8, R10 ;  /* 0x000000080814722b */ /* 0x040fe4000000010a */
[----:B------:R-:W-:-:S02]  /*1e80*/  DMUL R8, R8, 400 ;  /* 0x4079000008087828 */ /* 0x000fc40000000000 */
[----:B------:R-:W-:Y:S02]  /*1e90*/  DADD R32, R32, R32 ;  /* 0x0000000020207229 */ /* 0x000fe40000000020 */
[----:B------:R-:W-:-:S06]  /*1ea0*/  DADD R12, R12, R12 ;  /* 0x000000000c0c7229 */ /* 0x000fcc000000000c */
[----:B------:R-:W-:Y:S02]  /*1eb0*/  DFMA R32, R14, 200, -R32 ;  /* 0x406900000e20782b */ /* 0x000fe40000000820 */
[C---:B------:R-:W-:Y:S02]  /*1ec0*/  DMUL R14, R10.reuse, 400 ;  /* 0x407900000a0e7828 */ /* 0x040fe40000000000 */
[----:B---3--:R-:W-:Y:S02]  /*1ed0*/  DFMA R34, -R10, R10, R4 ;  /* 0x0000000a0a22722b */ /* 0x008fe40000000104 */
[----:B------:R-:W-:Y:S02]  /*1ee0*/  DFMA R10, R20, 200, -R12 ;  /* 0x40690000140a782b */ /* 0x000fe4000000080c */
[----:B------:R-:W-:-:S06]  /*1ef0*/  DFMA R12, -R8, R20, R32 ;  /* 0x00000014080c722b */ /* 0x000fcc0000000120 */
[----:B------:R-:W-:-:S07]  /*1f00*/  DFMA R14, -R14, R34, R10 ;  /* 0x000000220e0e722b */ /* 0x000fce000000010a */
[----:B------:R3:W-:Y:S04]  /*1f10*/  STL.128 [R41+-0x10], R12 ;  /* 0xfffff00c29007387 */ /* 0x0007e80000100c00 */
[----:B------:R-:W4:Y:S01]  /*1f20*/  LDL.128 R8, [R3+-0x10] ;  /* 0xfffff00003087983 */ /* 0x000f220000100c00 */
[----:B--2---:R-:W-:Y:S02]  /*1f30*/  DADD R36, -R4, 1 ;  /* 0x3ff0000004247429 */ /* 0x004fe40000000100 */
[----:B------:R-:W-:Y:S02]  /*1f40*/  DADD R20, -R6, 1 ;  /* 0x3ff0000006147429 */ /* 0x000fe40000000100 */
[C---:B------:R-:W-:Y:S02]  /*1f50*/  DFMA R32, -R4.reuse, R4, R6 ;  /* 0x000000040420722b */ /* 0x040fe40000000106 */
[----:B------:R-:W-:-:S02]  /*1f60*/  DMUL R38, R4, 400 ;  /* 0x4079000004267828 */ /* 0x000fc40000000000 */
[----:B------:R-:W-:Y:S02]  /*1f70*/  DADD R36, R36, R36 ;  /* 0x0000000024247229 */ /* 0x000fe40000000024 */
[----:B------:R-:W-:Y:S02]  /*1f80*/  DADD R20, R20, R20 ;  /* 0x0000000014147229 */ /* 0x000fe40000000014 */
[----:B------:R-:W-:-:S04]  /*1f90*/  DMUL R4, R6, 400 ;  /* 0x4079000006047828 */ /* 0x000fc80000000000 */
[----:B------:R-:W-:Y:S02]  /*1fa0*/  DFMA R34, R34, 200, -R36 ;  /* 0x406900002222782b */ /* 0x000fe40000000824 */
[----:B---3--:R-:W-:-:S06]  /*1fb0*/  DFMA R14, R32, 200, -R20 ;  /* 0x40690000200e782b */ /* 0x008fcc0000000814 */
[----:B------:R-:W-:Y:S02]  /*1fc0*/  DFMA R12, -R38, R32, R34 ;  /* 0x00000020260c722b */ /* 0x000fe40000000122 */
[----:B----4-:R-:W-:-:S08]  /*1fd0*/  DFMA R36, -R6, R6, R8 ;  /* 0x000000060624722b */ /* 0x010fd00000000108 */
[----:B------:R-:W-:-:S07]  /*1fe0*/  DFMA R14, -R4, R36, R14 ;  /* 0x00000024040e722b */ /* 0x000fce000000010e */
[----:B------:R2:W-:Y:S04]  /*1ff0*/  STL.128 [R41], R12 ;  /* 0x0000000c29007387 */ /* 0x0005e80000100c00 */
[----:B------:R3:W4:Y:S01]  /*2000*/  LDL.128 R4, [R3] ;  /* 0x0000000003047983 */ /* 0x0007220000100c00 */
[----:B------:R-:W-:Y:S01]  /*2010*/  DADD R42, -R8, 1 ;  /* 0x3ff00000082a7429 */ /* 0x000fe20000000100 */
[----:B------:R-:W-:Y:S01]  /*2020*/  IADD3 R86, P4, PT, R16, -0x1, RZ ;  /* 0xffffffff10567810 */ /* 0x000fe20007f9e0ff */
[----:B------:R-:W-:Y:S01]  /*2030*/  DADD R38, -R10, 1 ;  /* 0x3ff000000a267429 */ /* 0x000fe20000000100 */
[----:B------:R-:W-:Y:S01]  /*2040*/  IADD3 R0, P2, PT, R0, 0x8, RZ ;  /* 0x0000000800007810 */ /* 0x000fe20007f5e0ff */
[C---:B------:R-:W-:Y:S01]  /*2050*/  DFMA R32, -R8.reuse, R8, R10 ;  /* 0x000000080820722b */ /* 0x040fe2000000010a */
[----:B------:R-:W-:Y:S01]  /*2060*/  LOP3.LUT R86, R86, 0xfffffff8, RZ, 0xc0, !PT ;  /* 0xfffffff856567812 */ /* 0x000fe200078ec0ff */
[----:B------:R-:W-:Y:S01]  /*2070*/  DMUL R8, R8, 400 ;  /* 0x4079000008087828 */ /* 0x000fe20000000000 */
[----:B------:R-:W-:Y:S01]  /*2080*/  LEA.HI.X.SX32 R87, R16, 0xffffffff, 0x1, P4 ;  /* 0xffffffff10577811 */ /* 0x000fe200020f0eff */
[----:B------:R-:W-:Y:S01]  /*2090*/  DADD R42, R42, R42 ;  /* 0x000000002a2a7229 */ /* 0x000fe2000000002a */
[----:B------:R-:W-:Y:S01]  /*20a0*/  IMAD.X R40, RZ, RZ, R40, P2 ;  /* 0x000000ffff287224 */ /* 0x000fe200010e0628 */
[----:B------:R-:W-:Y:S01]  /*20b0*/  DADD R38, R38, R38 ;  /* 0x0000000026267229 */ /* 0x000fe20000000026 */
[----:B---3--:R-:W-:-:S05]  /*20c0*/  VIADD R3, R3, 0x40 ;  /* 0x0000004003037836 */ /* 0x008fca0000000000 */
[----:B------:R-:W-:Y:S02]  /*20d0*/  DFMA R36, R36, 200, -R42 ;  /* 0x406900002424782b */ /* 0x000fe4000000082a */
[----:B------:R-:W-:-:S06]  /*20e0*/  DFMA R38, R32, 200, -R38 ;  /* 0x406900002026782b */ /* 0x000fcc0000000826 */
[----:B------:R-:W-:Y:S02]  /*20f0*/  DFMA R8, -R8, R32, R36 ;  /* 0x000000200808722b */ /* 0x000fe40000000124 */
[----:B----4-:R-:W-:Y:S02]  /*2100*/  DADD R34, -R4, 1 ;  /* 0x3ff0000004227429 */ /* 0x010fe40000000100 */
[----:B------:R-:W-:Y:S02]  /*2110*/  DFMA R20, -R10, R10, R4 ;  /* 0x0000000a0a14722b */ /* 0x000fe40000000104 */
[C---:B--2---:R-:W-:Y:S02]  /*2120*/  DMUL R12, R4.reuse, 400 ;  /* 0x40790000040c7828 */ /* 0x044fe40000000000 */
[----:B------:R-:W-:Y:S02]  /*2130*/  DFMA R14, -R4, R4, R6 ;  /* 0x00000004040e722b */ /* 0x000fe40000000106 */
[----:B------:R-:W-:-:S02]  /*2140*/  DADD R34, R34, R34 ;  /* 0x0000000022227229 */ /* 0x000fc40000000022 */
[----:B------:R-:W-:-:S06]  /*2150*/  DMUL R10, R10, 400 ;  /* 0x407900000a0a7828 */ /* 0x000fcc0000000000 */
[----:B------:R-:W-:Y:S02]  /*2160*/  DFMA R34, R20, 200, -R34 ;  /* 0x406900001422782b */ /* 0x000fe40000000822 */
[----:B------:R-:W-:-:S06]  /*2170*/  DFMA R10, -R10, R20, R38 ;  /* 0x000000140a0a722b */ /* 0x000fcc0000000126 */
[----:B------:R-:W-:Y:S01]  /*2180*/  DFMA R12, -R12, R14, R34 ;  /* 0x0000000e0c0c722b */ /* 0x000fe20000000122 */
[----:B------:R-:W-:Y:S01]  /*2190*/  STL.128 [R41+0x10], R8 ;  /* 0x0000100829007387 */ /* 0x000fe20000100c00 */
[----:B------:R-:W-:-:S04]  /*21a0*/  IADD3 R14, P3, PT, R0, -R86, RZ ;  /* 0x80000056000e7210 */ /* 0x000fc80007f7e0ff */
[----:B------:R-:W-:Y:S01]  /*21b0*/  ISETP.NE.U32.AND P2, PT, R14, 0x1, PT ;  /* 0x000000010e00780c */ /* 0x000fe20003f45070 */
[----:B------:R2:W-:Y:S01]  /*21c0*/  STL.64 [R41+0x20], R12 ;  /* 0x0000200c29007387 */ /* 0x0005e20000100a00 */
[----:B------:R-:W-:-:S04]  /*21d0*/  IADD3.X R14, PT, PT, R40, ~R87, RZ, P3, !PT ;  /* 0x80000057280e7210 */ /* 0x000fc80001ffe4ff */
[----:B------:R-:W-:Y:S01]  /*21e0*/  ISETP.NE.AND.EX P2, PT, R14, RZ, PT, P2 ;  /* 0x000000ff0e00720c */ /* 0x000fe20003f45320 */
[----:B--2---:R-:W-:-:S12]  /*21f0*/  VIADD R41, R41, 0x40 ;  /* 0x0000004029297836 */ /* 0x004fd80000000000 */
[----:B------:R-:W-:Y:S05]  /*2200*/  @P2 BRA `(.L_x_21) ;  /* 0xfffffff800e82947 */ /* 0x000fea000383ffff */
[----:B------:R-:W-:Y:S05]  /*2210*/  BSYNC.RECONVERGENT B0 ;  /* 0x0000000000007941 */ /* 0x000fea0003800200 */
.L_x_20:
[----:B------:R-:W-:Y:S05]  /*2220*/  @!P0 BRA `(.L_x_19) ;  /* 0x0000000400448947 */ /* 0x000fea0003800000 */
[----:B------:R-:W-:Y:S02]  /*2230*/  ISETP.GE.U32.AND P0, PT, R57, 0x3, PT ;  /* 0x000000033900780c */ /* 0x000fe40003f06070 */
[----:B------:R-:W-:Y:S02]  /*2240*/  ISETP.NE.U32.AND P2, PT, R73, RZ, PT ;  /* 0x000000ff4900720c */ /* 0x000fe40003f45070 */
[----:B------:R-:W-:Y:S02]  /*2250*/  ISETP.GE.U32.AND.EX P0, PT, R56, RZ, PT, P0 ;  /* 0x000000ff3800720c */ /* 0x000fe40003f06100 */
[----:B------:R-:W-:-:S11]  /*2260*/  ISETP.NE.AND.EX P2, PT, RZ, RZ, PT, P2 ;  /* 0x000000ffff00720c */ /* 0x000fd60003f45320 */
[----:B------:R-:W-:Y:S05]  /*2270*/  @!P0 BRA `(.L_x_22) ;  /* 0x0000000000908947 */ /* 0x000fea0003800000 */
[----:B------:R-:W-:-:S05]  /*2280*/  IMAD.U32 R3, R0, 0x8, R1 ;  /* 0x0000000800037824 */ /* 0x000fca00078e0001 */
[----:B------:R-:W3:Y:S04]  /*2290*/  LDL.64 R36, [R3+0xa0] ;  /* 0x0000a00003247983 */ /* 0x000ee80000100a00 */
[----:B------:R-:W4:Y:S04]  /*22a0*/  LDL.64 R12, [R3+0xa8] ;  /* 0x0000a800030c7983 */ /* 0x000f280000100a00 */
[----:B------:R-:W5:Y:S04]  /*22b0*/  LDL.64 R10, [R3+0xb0] ;  /* 0x0000b000030a7983 */ /* 0x000f680000100a00 */
[----:B------:R-:W5:Y:S04]  /*22c0*/  LDL.64 R6, [R3+0xb8] ;  /* 0x0000b80003067983 */ /* 0x000f680000100a00 */
[----:B--2---:R-:W2:Y:S01]  /*22d0*/  LDL.64 R8, [R3+0xc0] ;  /* 0x0000c00003087983 */ /* 0x004ea20000100a00 */
[----:B------:R-:W-:Y:S01]  /*22e0*/  VIADD R0, R0, 0x4 ;  /* 0x0000000400007836 */ /* 0x000fe20000000000 */
[----:B---3--:R-:W-:-:S02]  /*22f0*/  DADD R14, -R36, 1 ;  /* 0x3ff00000240e7429 */ /* 0x008fc40000000100 */
[----:B------:R-:W-:Y:S02]  /*2300*/  DFMA R40, -R4, R4, R36 ;  /* 0x000000040428722b */ /* 0x000fe40000000124 */
[----:B----4-:R-:W-:Y:S02]  /*2310*/  DADD R34, -R12, 1 ;  /* 0x3ff000000c227429 */ /* 0x010fe40000000100 */
[----:B------:R-:W-:Y:S02]  /*2320*/  DMUL R38, R36, 400 ;  /* 0x4079000024267828 */ /* 0x000fe40000000000 */
[----:B------:R-:W-:Y:S02]  /*2330*/  DADD R14, R14, R14 ;  /* 0x000000000e0e7229 */ /* 0x000fe4000000000e */
[----:B-----5:R-:W-:Y:S02]  /*2340*/  DADD R20, -R10, 1 ;  /* 0x3ff000000a147429 */ /* 0x020fe40000000100 */
[----:B------:R-:W-:-:S02]  /*2350*/  DADD R32, -R6, 1 ;  /* 0x3ff0000006207429 */ /* 0x000fc40000000100 */
[----:B------:R-:W-:Y:S02]  /*2360*/  DFMA R36, -R36, R36, R12 ;  /* 0x000000242424722b */ /* 0x000fe4000000010c */
[----:B------:R-:W-:Y:S02]  /*2370*/  DFMA R40, R40, 200, -R14 ;  /* 0x406900002828782b */ /* 0x000fe4000000080e */
[----:B------:R-:W-:Y:S02]  /*2380*/  DFMA R14, -R12, R12, R10 ;  /* 0x0000000c0c0e722b */ /* 0x000fe4000000010a */
[----:B------:R-:W-:Y:S02]  /*2390*/  DFMA R4, -R10, R10, R6 ;  /* 0x0000000a0a04722b */ /* 0x000fe40000000106 */
[----:B------:R-:W-:Y:S02]  /*23a0*/  DADD R34, R34, R34 ;  /* 0x0000000022227229 */ /* 0x000fe40000000022 */
[----:B------:R-:W-:-:S02]  /*23b0*/  DADD R20, R20, R20 ;  /* 0x0000000014147229 */ /* 0x000fc40000000014 */
[----:B------:R-:W-:Y:S02]  /*23c0*/  DADD R32, R32, R32 ;  /* 0x0000000020207229 */ /* 0x000fe40000000020 */
[----:B--2---:R-:W-:Y:S02]  /*23d0*/  DFMA R8, -R6, R6, R8 ;  /* 0x000000060608722b */ /* 0x004fe40000000108 */
[----:B------:R-:W-:Y:S02]  /*23e0*/  DMUL R12, R12, 400 ;  /* 0x407900000c0c7828 */ /* 0x000fe40000000000 */
[----:B------:R-:W-:Y:S02]  /*23f0*/  DMUL R10, R10, 400 ;  /* 0x407900000a0a7828 */ /* 0x000fe40000000000 */
[----:B------:R-:W-:Y:S02]  /*2400*/  DMUL R6, R6, 400 ;  /* 0x4079000006067828 */ /* 0x000fe40000000000 */
[----:B------:R-:W-:-:S02]  /*2410*/  DFMA R34, R36, 200, -R34 ;  /* 0x406900002422782b */ /* 0x000fc40000000822 */
[----:B------:R-:W-:Y:S02]  /*2420*/  DFMA R20, R14, 200, -R20 ;  /* 0x406900000e14782b */ /* 0x000fe40000000814 */
[----:B------:R-:W-:Y:S02]  /*2430*/  DFMA R32, R4, 200, -R32 ;  /* 0x406900000420782b */ /* 0x000fe40000000820 */
[----:B------:R-:W-:Y:S02]  /*2440*/  DFMA R38, -R38, R36, R40 ;  /* 0x000000242626722b */ /* 0x000fe40000000128 */
[----:B------:R-:W-:Y:S02]  /*2450*/  DFMA R12, -R12, R14, R34 ;  /* 0x0000000e0c0c722b */ /* 0x000fe40000000122 */
[----:B------:R-:W-:Y:S02]  /*2460*/  DFMA R10, -R10, R4, R20 ;  /* 0x000000040a0a722b */ /* 0x000fe40000000114 */
[----:B------:R-:W-:Y:S01]  /*2470*/  DFMA R6, -R6, R8, R32 ;  /* 0x000000080606722b */ /* 0x000fe20000000120 */
[----:B------:R3:W-:Y:S04]  /*2480*/  STL.64 [R3+0x90], R38 ;  /* 0x0000902603007387 */ /* 0x0007e80000100a00 */
[----:B------:R3:W-:Y:S04]  /*2490*/  STL.64 [R3+0x98], R12 ;  /* 0x0000980c03007387 */ /* 0x0007e80000100a00 */
[----:B------:R3:W-:Y:S04]  /*24a0*/  STL.64 [R3+0xa0], R10 ;  /* 0x0000a00a03007387 */ /* 0x0007e80000100a00 */
[----:B------:R3:W-:Y:S02]  /*24b0*/  STL.64 [R3+0xa8], R6 ;  /* 0x0000a80603007387 */ /* 0x0007e40000100a00 */
.L_x_22:
[----:B------:R-:W-:Y:S05]  /*24c0*/  @!P2 BRA `(.L_x_19) ;  /* 0x00000000009ca947 */ /* 0x000fea0003800000 */
[----:B------:R-:W-:Y:S02]  /*24d0*/  ISETP.NE.U32.AND P0, PT, R59, RZ, PT ;  /* 0x000000ff3b00720c */ /* 0x000fe40003f05070 */
[----:B------:R-:W-:Y:S02]  /*24e0*/  ISETP.NE.U32.AND P2, PT, R74, RZ, PT ;  /* 0x000000ff4a00720c */ /* 0x000fe40003f45070 */
[----:B------:R-:W-:Y:S02]  /*24f0*/  ISETP.NE.AND.EX P0, PT, R58, RZ, PT, P0 ;  /* 0x000000ff3a00720c */ /* 0x000fe40003f05300 */
[----:B------:R-:W-:-:S11]  /*2500*/  ISETP.NE.AND.EX P2, PT, RZ, RZ, PT, P2 ;  /* 0x000000ffff00720c */ /* 0x000fd60003f45320 */
[----:B------:R-:W-:Y:S05]  /*2510*/  @!P0 BRA `(.L_x_23) ;  /* 0x0000000000548947 */ /* 0x000fea0003800000 */
[----:B---3--:R-:W-:-:S05]  /*2520*/  IMAD.U32 R3, R0, 0x8, R1 ;  /* 0x0000000800037824 */ /* 0x008fca00078e0001 */
[----:B------:R-:W3:Y:S04]  /*2530*/  LDL.64 R12, [R3+0xa0] ;  /* 0x0000a000030c7983 */ /* 0x000ee80000100a00 */
[----:B------:R-:W4:Y:S04]  /*2540*/  LDL.64 R6, [R3+0xa8] ;  /* 0x0000a80003067983 */ /* 0x000f280000100a00 */
[----:B------:R-:W5:Y:S04]  /*2550*/  LDL.64 R14, [R3+0x98] ;  /* 0x00009800030e7983 */ /* 0x000f680000100a00 */
[----:B--2---:R-:W2:Y:S01]  /*2560*/  LDL.64 R8, [R3+0xb0] ;  /* 0x0000b00003087983 */ /* 0x004ea20000100a00 */
[----:B------:R-:W-:Y:S01]  /*2570*/  VIADD R0, R0, 0x2 ;  /* 0x0000000200007836 */ /* 0x000fe20000000000 */
[----:B---3--:R-:W-:-:S02]  /*2580*/  DADD R20, -R12, 1 ;  /* 0x3ff000000c147429 */ /* 0x008fc40000000100 */
[----:B----4-:R-:W-:Y:S02]  /*2590*/  DADD R4, -R6, 1 ;  /* 0x3ff0000006047429 */ /* 0x010fe40000000100 */
[----:B------:R-:W-:Y:S02]  /*25a0*/  DFMA R10, -R12, R12, R6 ;  /* 0x0000000c0c0a722b */ /* 0x000fe40000000106 */
[----:B-----5:R-:W-:Y:S02]  /*25b0*/  DFMA R14, -R14, R14, R12 ;  /* 0x0000000e0e0e722b */ /* 0x020fe4000000010c */
[----:B------:R-:W-:Y:S02]  /*25c0*/  DADD R20, R20, R20 ;  /* 0x0000000014147229 */ /* 0x000fe40000000014 */
[----:B------:R-:W-:Y:S02]  /*25d0*/  DADD R4, R4, R4 ;  /* 0x0000000004047229 */ /* 0x000fe40000000004 */
[----:B--2---:R-:W-:-:S02]  /*25e0*/  DFMA R8, -R6, R6, R8 ;  /* 0x000000060608722b */ /* 0x004fc40000000108 */
[----:B------:R-:W-:Y:S02]  /*25f0*/  DMUL R12, R12, 400 ;  /* 0x407900000c0c7828 */ /* 0x000fe40000000000 */
[----:B------:R-:W-:Y:S02]  /*2600*/  DFMA R14, R14, 200, -R20 ;  /* 0x406900000e0e782b */ /* 0x000fe40000000814 */
[----:B------:R-:W-:Y:S02]  /*2610*/  DMUL R6, R6, 400 ;  /* 0x4079000006067828 */ /* 0x000fe40000000000 */
[----:B------:R-:W-:-:S04]  /*2620*/  DFMA R4, R10, 200, -R4 ;  /* 0x406900000a04782b */ /* 0x000fc80000000804 */
[----:B------:R-:W-:-:S04]  /*2630*/  DFMA R12, -R12, R10, R14 ;  /* 0x0000000a0c0c722b */ /* 0x000fc8000000010e */
[----:B------:R-:W-:-:S03]  /*2640*/  DFMA R4, -R6, R8, R4 ;  /* 0x000000080604722b */ /* 0x000fc60000000104 */
[----:B------:R4:W-:Y:S04]  /*2650*/  STL.64 [R3+0x90], R12 ;  /* 0x0000900c03007387 */ /* 0x0009e80000100a00 */
[----:B------:R4:W-:Y:S04]  /*2660*/  STL.64 [R3+0x98], R4 ;  /* 0x0000980403007387 */ /* 0x0009e80000100a00 */
.L_x_23:
[----:B------:R-:W-:Y:S05]  /*2670*/  @!P2 BRA `(.L_x_19) ;  /* 0x000000000030a947 */ /* 0x000fea0003800000 */
[----:B---34-:R-:W-:-:S05]  /*2680*/  IMAD.U32 R3, R0, 0x8, R1 ;  /* 0x0000000800037824 */ /* 0x018fca00078e0001 */
[----:B------:R-:W3:Y:S04]  /*2690*/  LDL.64 R4, [R3+0xa0] ;  /* 0x0000a00003047983 */ /* 0x000ee80000100a00 */
[----:B--2---:R-:W2:Y:S04]  /*26a0*/  LDL.64 R8, [R3+0x98] ;  /* 0x0000980003087983 */ /* 0x004ea80000100a00 */
[----:B------:R-:W4:Y:S01]  /*26b0*/  LDL.64 R10, [R3+0xa8] ;  /* 0x0000a800030a7983 */ /* 0x000f220000100a00 */
[----:B---3--:R-:W-:Y:S02]  /*26c0*/  DADD R6, -R4, 1 ;  /* 0x3ff0000004067429 */ /* 0x008fe40000000100 */
[----:B--2---:R-:W-:-:S06]  /*26d0*/  DFMA R8, -R8, R8, R4 ;  /* 0x000000080808722b */ /* 0x004fcc0000000104 */
[----:B------:R-:W-:Y:S02]  /*26e0*/  DADD R6, R6, R6 ;  /* 0x0000000006067229 */ /* 0x000fe40000000006 */
[C---:B----4-:R-:W-:Y:S02]  /*26f0*/  DFMA R10, -R4.reuse, R4, R10 ;  /* 0x00000004040a722b */ /* 0x050fe4000000010a */
[----:B------:R-:W-:-:S04]  /*2700*/  DMUL R4, R4, -400 ;  /* 0xc079000004047828 */ /* 0x000fc80000000000 */
[----:B------:R-:W-:-:S08]  /*2710*/  DFMA R6, R8, 200, -R6 ;  /* 0x406900000806782b */ /* 0x000fd00000000806 */
[----:B------:R-:W-:-:S07]  /*2720*/  DFMA R4, R4, R10, R6 ;  /* 0x0000000a0404722b */ /* 0x000fce0000000006 */
[----:B------:R2:W-:Y:S04]  /*2730*/  STL.64 [R3+0x90], R4 ;  /* 0x0000900403007387 */ /* 0x0005e80000100a00 */
.L_x_19:
[----:B--234-:R-:W-:Y:S01]  /*2740*/  IMAD R3, R16, 0x8, R1 ;  /* 0x0000000810037824 */ /* 0x01cfe200078e0201 */
[----:B------:R-:W2:Y:S04]  /*2750*/  LDC R0, c[0x0][0x394] ;  /* 0x0000e500ff007b82 */ /* 0x000ea80000000800 */
[----:B------:R-:W3:Y:S04]  /*2760*/  LDL.64 R4, [R3+0xa0] ;  /* 0x0000a00003047983 */ /* 0x000ee80000100a00 */
[----:B------:R-:W3:Y:S01]  /*2770*/  LDL.64 R6, [R3+0x98] ;  /* 0x0000980003067983 */ /* 0x000ee20000100a00 */
[----:B------:R-:W-:-:S02]  /*2780*/  CS2R R20, SRZ ;  /* 0x0000000000147805 */ /* 0x000fc4000001ff00 */
[----:B--2---:R-:W-:Y:S01]  /*2790*/  ISETP.GE.AND P2, PT, R0, 0x1, PT ;  /* 0x000000010000780c */ /* 0x004fe20003f46270 */
[----:B---3--:R-:W-:-:S08]  /*27a0*/  DFMA R4, -R6, R6, R4 ;  /* 0x000000060604722b */ /* 0x008fd00000000104 */
[----:B------:R-:W-:-:S07]  /*27b0*/  DMUL R4, R4, 200 ;  /* 0x4069000004047828 */ /* 0x000fce0000000000 */
[----:B------:R2:W-:Y:S01]  /*27c0*/  STL.64 [R3+0x90], R4 ;  /* 0x0000900403007387 */ /* 0x0005e20000100a00 */
[----:B------:R-:W-:Y:S05]  /*27d0*/  @!P2 BRA `(.L_x_24) ;  /* 0x000000080020a947 */ /* 0x000fea0003800000 */
[----:B------:R-:W-:Y:S01]  /*27e0*/  BSSY.RECONVERGENT B0, `(.L_x_24) ;  /* 0x0000087000007945 */ /* 0x000fe20003800200 */
[----:B------:R-:W-:Y:S02]  /*27f0*/  MOV R41, RZ ;  /* 0x000000ff00297202 */ /* 0x000fe40000000f00 */
[----:B------:R-:W-:-:S07]  /*2800*/  CS2R R20, SRZ ;  /* 0x0000000000147805 */ /* 0x000fce000001ff00 */
.L_x_31:
[----:B------:R-:W2:Y:S01]  /*2810*/  LDC R0, c[0x0][0x394] ;  /* 0x0000e500ff007b82 */ /* 0x000ea20000000800 */
[----:B------:R-:W-:Y:S01]  /*2820*/  ISETP.GE.U32.AND P0, PT, R16, 0xf, PT ;  /* 0x0000000f1000780c */ /* 0x000fe20003f06070 */
[----:B------:R-:W-:Y:S01]  /*2830*/  IMAD.MOV.U32 R40, RZ, RZ, RZ ;  /* 0x000000ffff287224 */ /* 0x000fe200078e00ff */
[----:B------:R-:W-:Y:S01]  /*2840*/  CS2R R42, SRZ ;  /* 0x00000000002a7805 */ /* 0x000fe2000001ff00 */
[----:B--2---:R-:W-:-:S10]  /*2850*/  IMAD R3, R41, R0, RZ ;  /* 0x0000000029037224 */ /* 0x004fd400078e02ff */
[----:B------:R-:W-:Y:S05]  /*2860*/  @!P0 BRA `(.L_x_25) ;  /* 0x0000000000cc8947 */ /* 0x000fea0003800000 */
[----:B------:R-:W-:Y:S01]  /*2870*/  BSSY.RECONVERGENT B1, `(.L_x_26) ;  /* 0x0000031000017945 */ /* 0x000fe20003800200 */
[----:B------:R-:W-:Y:S01]  /*2880*/  IMAD.MOV.U32 R40, RZ, RZ, RZ ;  /* 0x000000ffff287224 */ /* 0x000fe200078e00ff */
[----:B------:R-:W-:-:S07]  /*2890*/  CS2R R42, SRZ ;  /* 0x00000000002a7805 */ /* 0x000fce000001ff00 */
.L_x_27:
[----:B------:R-:W-:Y:S01]  /*28a0*/  IMAD.IADD R5, R3, 0x1, R40 ;  /* 0x0000000103057824 */ /* 0x000fe200078e0228 */
[----:B------:R-:W-:-:S03]  /*28b0*/  LEA R55, R40, UR41, 0x3 ;  /* 0x0000002928377c11 */ /* 0x000fc6000f8e18ff */
[----:B------:R-:W-:Y:S02]  /*28c0*/  IMAD R54, R5, 0x8, R2 ;  /* 0x0000000805367824 */ /* 0x000fe400078e0202 */
[----:B------:R-:W2:Y:S04]  /*28d0*/  LDL.128 R12, [R55] ;  /* 0x00000000370c7983 */ /* 0x000ea80000100c00 */
[----:B------:R-:W2:Y:S04]  /*28e0*/  LDL.64 R32, [R54] ;  /* 0x0000000036207983 */ /* 0x000ea80000100a00 */
[----:B------:R-:W3:Y:S04]  /*28f0*/  LDL.64 R50, [R54+0x8] ;  /* 0x0000080036327983 */ /* 0x000ee80000100a00 */
[----:B------:R-:W4:Y:S04]  /*2900*/  LDL.128 R36, [R55+0x10] ;  /* 0x0000100037247983 */ /* 0x000f280000100c00 */
[----:B------:R-:W4:Y:S04]  /*2910*/  LDL.64 R52, [R54+0x10] ;  /* 0x0000100036347983 */ /* 0x000f280000100a00 */
[----:B------:R-:W5:Y:S04]  /*2920*/  LDL.64 R62, [R54+0x18] ;  /* 0x00001800363e7983 */ /* 0x000f680000100a00 */
[----:B------:R-:W5:Y:S04]  /*2930*/  LDL.128 R4, [R55+0x20] ;  /* 0x0000200037047983 */ /* 0x000f680000100c00 */
[----:B------:R-:W5:Y:S04]  /*2940*/  LDL.64 R60, [R54+0x20] ;  /* 0x00002000363c7983 */ /* 0x000f680000100a00 */
[----:B------:R-:W5:Y:S04]  /*2950*/  LDL.64 R48, [R54+0x28] ;  /* 0x0000280036307983 */ /* 0x000f680000100a00 */
[----:B------:R-:W5:Y:S04]  /*2960*/  LDL.128 R8, [R55+0x30] ;  /* 0x0000300037087983 */ /* 0x000f680000100c00 */
[----:B------:R-:W5:Y:S04]  /*2970*/  LDL.64 R46, [R54+0x30] ;  /* 0x00003000362e7983 */ /* 0x000f680000100a00 */
[----:B------:R-:W5:Y:S04]  /*2980*/  LDL.64 R44, [R54+0x38] ;  /* 0x00003800362c7983 */ /* 0x000f680000100a00 */
[----:B------:R-:W5:Y:S04]  /*2990*/  LDL.64 R64, [R54+0x60] ;  /* 0x0000600036407983 */ /* 0x000f680000100a00 */
[----:B------:R-:W5:Y:S01]  /*29a0*/  LDL.64 R68, [R54+0x78] ;  /* 0x0000780036447983 */ /* 0x000f620000100a00 */
[----:B--2---:R-:W-:-:S03]  /*29b0*/  DFMA R12, -R32, R12, R42 ;  /* 0x0000000c200c722b */ /* 0x004fc6000000012a */
[----:B------:R-:W2:Y:S04]  /*29c0*/  LDL.128 R32, [R55+0x40] ;  /* 0x0000400037207983 */ /* 0x000ea80000100c00 */
[----:B------:R-:W2:Y:S01]  /*29d0*/  LDL.64 R42, [R54+0x40] ;  /* 0x00004000362a7983 */ /* 0x000ea20000100a00 */
[----:B---3--:R-:W-:-:S03]  /*29e0*/  DFMA R12, R14, -R50, R12 ;  /* 0x800000320e0c722b */ /* 0x008fc6000000000c */
[----:B------:R-:W3:Y:S05]  /*29f0*/  LDL.64 R50, [R54+0x48] ;  /* 0x0000480036327983 */ /* 0x000eea0000100a00 */
[----:B----4-:R-:W-:Y:S02]  /*2a00*/  DFMA R36, -R52, R36, R12 ;  /* 0x000000243424722b */ /* 0x010fe4000000010c */
[----:B------:R-:W4:Y:S04]  /*2a10*/  LDL.128 R12, [R55+0x50] ;  /* 0x00005000370c7983 */ /* 0x000f280000100c00 */
[----:B------:R-:W4:Y:S02]  /*2a20*/  LDL.64 R52, [R54+0x50] ;  /* 0x0000500036347983 */ /* 0x000f240000100a00 */
[----:B-----5:R-:W-:-:S02]  /*2a30*/  DFMA R36, R38, -R62, R36 ;  /* 0x8000003e2624722b */ /* 0x020fc40000000024 */
[----:B------:R-:W5:Y:S06]  /*2a40*/  LDL.64 R62, [R54+0x58] ;  /* 0x00005800363e7983 */ /* 0x000f6c0000100a00 */
[----:B------:R-:W-:Y:S02]  /*2a50*/  DFMA R4, -R60, R4, R36 ;  /* 0x000000043c04722b */ /* 0x000fe40000000124 */
[----:B------:R-:W5:Y:S04]  /*2a60*/  LDL.128 R36, [R55+0x60] ;  /* 0x0000600037247983 */ /* 0x000f680000100c00 */
[----:B------:R-:W5:Y:S02]  /*2a70*/  LDL.64 R60, [R54+0x68] ;  /* 0x00006800363c7983 */ /* 0x000f640000100a00 */
[----:B------:R-:W-:-:S02]  /*2a80*/  DFMA R66, R6, -R48, R4 ;  /* 0x800000300642722b */ /* 0x000fc40000000004 */
[----:B------:R-:W5:Y:S04]  /*2a90*/  LDL.64 R48, [R54+0x70] ;  /* 0x0000700036307983 */ /* 0x000f680000100a00 */
[----:B------:R-:W5:Y:S02]  /*2aa0*/  LDL.128 R4, [R55+0x70] ;  /* 0x0000700037047983 */ /* 0x000f640000100c00 */
[----:B------:R-:W-:-:S08]  /*2ab0*/  DFMA R8, -R46, R8, R66 ;  /* 0x000000082e08722b */ /* 0x000fd00000000142 */
[----:B------:R-:W-:Y:S01]  /*2ac0*/  DFMA R8, R10, -R44, R8 ;  /* 0x8000002c0a08722b */ /* 0x000fe20000000008 */
[----:B------:R-:W-:-:S05]  /*2ad0*/  VIADD R40, R40, 0x10 ;  /* 0x0000001028287836 */ /* 0x000fca0000000000 */
[----:B------:R-:W-:Y:S02]  /*2ae0*/  ISETP.NE.AND P0, PT, R40, R27, PT ;  /* 0x0000001b2800720c */ /* 0x000fe40003f05270 */
[----:B--2---:R-:W-:-:S08]  /*2af0*/  DFMA R8, -R42, R32, R8 ;  /* 0x000000202a08722b */ /* 0x004fd00000000108 */
[----:B---3--:R-:W-:-:S08]  /*2b00*/  DFMA R8, R34, -R50, R8 ;  /* 0x800000322208722b */ /* 0x008fd00000000008 */
[----:B----4-:R-:W-:-:S08]  /*2b10*/  DFMA R8, -R52, R12, R8 ;  /* 0x0000000c3408722b */ /* 0x010fd00000000108 */
[----:B-----5:R-:W-:-:S08]  /*2b20*/  DFMA R8, R14, -R62, R8 ;  /* 0x8000003e0e08722b */ /* 0x020fd00000000008 */
[----:B------:R-:W-:-:S08]  /*2b30*/  DFMA R8, -R64, R36, R8 ;  /* 0x000000244008722b */ /* 0x000fd00000000108 */
[----:B------:R-:W-:-:S08]  /*2b40*/  DFMA R8, R38, -R60, R8 ;  /* 0x8000003c2608722b */ /* 0x000fd00000000008 */
[----:B------:R-:W-:-:S08]  /*2b50*/  DFMA R4, -R48, R4, R8 ;  /* 0x000000043004722b */ /* 0x000fd00000000108 */
[----:B------:R-:W-:Y:S01]  /*2b60*/  DFMA R42, R6, -R68, R4 ;  /* 0x80000044062a722b */ /* 0x000fe20000000004 */
[----:B------:R-:W-:Y:S10]  /*2b70*/  @P0 BRA `(.L_x_27) ;  /* 0xfffffffc00480947 */ /* 0x000ff4000383ffff */
[----:B------:R-:W-:Y:S05]  /*2b80*/  BSYNC.RECONVERGENT B1 ;  /* 0x0000000000017941 */ /* 0x000fea0003800200 */
.L_x_26:
[----:B------:R-:W-:-:S07]  /*2b90*/  IMAD.MOV.U32 R40, RZ, RZ, R27 ;  /* 0x000000ffff287224 */ /* 0x000fce00078e001b */
.L_x_25:
[----:B------:R-:W-:-:S13]  /*2ba0*/  ISETP.NE.AND P0, PT, R25, RZ, PT ;  /* 0x000000ff1900720c */ /* 0x000fda0003f05270 */
[----:B------:R-:W-:Y:S05]  /*2bb0*/  @!P0 BRA `(.L_x_28) ;  /* 0x0000000400088947 */ /* 0x000fea0003800000 */
[----:B------:R-:W-:Y:S02]  /*2bc0*/  ISETP.GE.U32.AND P0, PT, R83, 0x7, PT ;  /* 0x000000075300780c */ /* 0x000fe40003f06070 */
[----:B------:R-:W-:-:S11]  /*2bd0*/  ISETP.NE.AND P3, PT, R26, RZ, PT ;  /* 0x000000ff1a00720c */ /* 0x000fd60003f65270 */
[----:B------:R-:W-:Y:S05]  /*2be0*/  @!P0 BRA `(.L_x_29) ;  /* 0x0000000000688947 */ /* 0x000fea0003800000 */
[C---:B------:R-:W-:Y:S01]  /*2bf0*/  IMAD.IADD R5, R3.reuse, 0x1, R40 ;  /* 0x0000000103057824 */ /* 0x040fe200078e0228 */
[----:B------:R-:W-:Y:S02]  /*2c00*/  LEA R60, R40, UR41, 0x3 ;  /* 0x00000029283c7c11 */ /* 0x000fe4000f8e18ff */
[----:B------:R-:W-:Y:S01]  /*2c10*/  IADD3 R8, PT, PT, R3, R40, RZ ;  /* 0x0000002803087210 */ /* 0x000fe20007ffe0ff */
[----:B------:R-:W-:Y:S02]  /*2c20*/  IMAD R54, R5, 0x8, R2 ;  /* 0x0000000805367824 */ /* 0x000fe400078e0202 */
[----:B------:R-:W2:Y:S04]  /*2c30*/  LDL.128 R4, [R60] ;  /* 0x000000003c047983 */ /* 0x000ea80000100c00 */
[----:B------:R-:W2:Y:S01]  /*2c40*/  LDL.64 R54, [R54] ;  /* 0x0000000036367983 */ /* 0x000ea20000100a00 */
[----:B------:R-:W-:-:S03]  /*2c50*/  IMAD.U32 R61, R8, 0x8, R1 ;  /* 0x00000008083d7824 */ /* 0x000fc600078e0001 */
[----:B------:R-:W3:Y:S04]  /*2c60*/  LDL.128 R8, [R60+0x10] ;  /* 0x000010003c087983 */ /* 0x000ee80000100c00 */
[----:B------:R-:W4:Y:S04]  /*2c70*/  LDL.64 R52, [R61+0x78] ;  /* 0x000078003d347983 */ /* 0x000f280000100a00 */
[----:B------:R-:W3:Y:S04]  /*2c80*/  LDL.64 R50, [R61+0x80] ;  /* 0x000080003d327983 */ /* 0x000ee80000100a00 */
[----:B------:R-:W5:Y:S04]  /*2c90*/  LDL.64 R48, [R61+0x88] ;  /* 0x000088003d307983 */ /* 0x000f680000100a00 */
[----:B------:R-:W5:Y:S04]  /*2ca0*/  LDL.128 R12, [R60+0x20] ;  /* 0x000020003c0c7983 */ /* 0x000f680000100c00 */
[----:B------:R-:W5:Y:S04]  /*2cb0*/  LDL.64 R46, [R61+0x90] ;  /* 0x000090003d2e7983 */ /* 0x000f680000100a00 */
[----:B------:R-:W5:Y:S04]  /*2cc0*/  LDL.64 R44, [R61+0x98] ;  /* 0x000098003d2c7983 */ /* 0x000f680000100a00 */
[----:B------:R-:W5:Y:S04]  /*2cd0*/  LDL.128 R32, [R60+0x30] ;  /* 0x000030003c207983 */ /* 0x000f680000100c00 */
[----:B------:R-:W5:Y:S04]  /*2ce0*/  LDL.64 R38, [R61+0xa0] ;  /* 0x0000a0003d267983 */ /* 0x000f680000100a00 */
[----:B------:R-:W5:Y:S01]  /*2cf0*/  LDL.64 R36, [R61+0xa8] ;  /* 0x0000a8003d247983 */ /* 0x000f620000100a00 */
[----:B------:R-:W-:Y:S01]  /*2d00*/  VIADD R40, R40, 0x8 ;  /* 0x0000000828287836 */ /* 0x000fe20000000000 */
[----:B--2---:R-:W-:-:S08]  /*2d10*/  DFMA R4, -R54, R4, R42 ;  /* 0x000000043604722b */ /* 0x004fd0000000012a */
[----:B----4-:R-:W-:-:S08]  /*2d20*/  DFMA R4, -R52, R6, R4 ;  /* 0x000000063404722b */ /* 0x010fd00000000104 */
[----:B---3--:R-:W-:-:S08]  /*2d30*/  DFMA R4, -R50, R8, R4 ;  /* 0x000000083204722b */ /* 0x008fd00000000104 */
[----:B-----5:R-:W-:-:S08]  /*2d40*/  DFMA R4, -R48, R10, R4 ;  /* 0x0000000a3004722b */ /* 0x020fd00000000104 */
[----:B------:R-:W-:-:S08]  /*2d50*/  DFMA R4, -R46, R12, R4 ;  /* 0x0000000c2e04722b */ /* 0x000fd00000000104 */
[----:B------:R-:W-:-:S08]  /*2d60*/  DFMA R4, -R44, R14, R4 ;  /* 0x0000000e2c04722b */ /* 0x000fd00000000104 */
[----:B------:R-:W-:-:S08]  /*2d70*/  DFMA R4, -R38, R32, R4 ;  /* 0x000000202604722b */ /* 0x000fd00000000104 */
[----:B------:R-:W-:-:S11]  /*2d80*/  DFMA R42, -R36, R34, R4 ;  /* 0x00000022242a722b */ /* 0x000fd60000000104 */
.L_x_29:
[----:B------:R-:W-:Y:S05]  /*2d90*/  @!P3 BRA `(.L_x_28) ;  /* 0x000000000090b947 */ /* 0x000fea0003800000 */
[----:B------:R-:W-:Y:S02]  /*2da0*/  ISETP.GE.U32.AND P0, PT, R29, 0x3, PT ;  /* 0x000000031d00780c */ /* 0x000fe40003f06070 */
[----:B------:R-:W-:-:S11]  /*2db0*/  ISETP.NE.AND P3, PT, R19, RZ, PT ;  /* 0x000000ff1300720c */ /* 0x000fd60003f65270 */
[----:B------:R-:W-:Y:S05]  /*2dc0*/  @!P0 BRA `(.L_x_30) ;  /* 0x0000000000408947 */ /* 0x000fea0003800000 */
[C-C-:B------:R-:W-:Y:S01]  /*2dd0*/  IMAD.IADD R5, R3.reuse, 0x1, R40.reuse ;  /* 0x0000000103057824 */ /* 0x140fe200078e0228 */
[----:B------:R-:W-:Y:S01]  /*2de0*/  LEA R36, R40, UR41, 0x3 ;  /* 0x0000002928247c11 */ /* 0x000fe2000f8e18ff */
[----:B------:R-:W-:Y:S02]  /*2df0*/  IMAD.IADD R8, R3, 0x1, R40 ;  /* 0x0000000103087824 */ /* 0x000fe400078e0228 */
[----:B------:R-:W-:Y:S02]  /*2e00*/  IMAD R34, R5, 0x8, R2 ;  /* 0x0000000805227824 */ /* 0x000fe400078e0202 */
[----:B------:R-:W2:Y:S01]  /*2e10*/  LDL.128 R4, [R36] ;  /* 0x0000000024047983 */ /* 0x000ea20000100c00 */
[----:B------:R-:W-:-:S03]  /*2e20*/  IMAD.U32 R37, R8, 0x8, R1 ;  /* 0x0000000808257824 */ /* 0x000fc600078e0001 */
[----:B------:R-:W2:Y:S04]  /*2e30*/  LDL.64 R34, [R34] ;  /* 0x0000000022227983 */ /* 0x000ea80000100a00 */
[----:B------:R-:W3:Y:S04]  /*2e40*/  LDL.64 R32, [R37+0x78] ;  /* 0x0000780025207983 */ /* 0x000ee80000100a00 */
[----:B------:R-:W4:Y:S04]  /*2e50*/  LDL.128 R8, [R36+0x10] ;  /* 0x0000100024087983 */ /* 0x000f280000100c00 */
[----:B------:R-:W4:Y:S04]  /*2e60*/  LDL.64 R14, [R37+0x80] ;  /* 0x00008000250e7983 */ /* 0x000f280000100a00 */
[----:B------:R-:W5:Y:S01]  /*2e70*/  LDL.64 R12, [R37+0x88] ;  /* 0x00008800250c7983 */ /* 0x000f620000100a00 */
[----:B------:R-:W-:Y:S01]  /*2e80*/  VIADD R40, R40, 0x4 ;  /* 0x0000000428287836 */ /* 0x000fe20000000000 */
[----:B--2---:R-:W-:-:S08]  /*2e90*/  DFMA R4, -R34, R4, R42 ;  /* 0x000000042204722b */ /* 0x004fd0000000012a */
[----:B---3--:R-:W-:-:S08]  /*2ea0*/  DFMA R4, -R32, R6, R4 ;  /* 0x000000062004722b */ /* 0x008fd00000000104 */
[----:B----4-:R-:W-:-:S08]  /*2eb0*/  DFMA R4, -R14, R8, R4 ;  /* 0x000000080e04722b */ /* 0x010fd00000000104 */
[----:B-----5:R-:W-:-:S11]  /*2ec0*/  DFMA R42, -R12, R10, R4 ;  /* 0x0000000a0c2a722b */ /* 0x020fd60000000104 */
.L_x_30:
[----:B------:R-:W-:Y:S05]  /*2ed0*/  @!P3 BRA `(.L_x_28) ;  /* 0x000000000040b947 */ /* 0x000fea0003800000 */
[----:B------:R-:W-:Y:S01]  /*2ee0*/  IMAD.IADD R5, R3, 0x1, R40 ;  /* 0x0000000103057824 */ /* 0x000fe200078e0228 */
[----:B------:R-:W-:-:S04]  /*2ef0*/  LEA R12, R40, UR41, 0x3 ;  /* 0x00000029280c7c11 */ /* 0x000fc8000f8e18ff */
[----:B------:R-:W-:Y:S02]  /*2f00*/  LEA R8, R5, R2, 0x3 ;  /* 0x0000000205087211 */ /* 0x000fe400078e18ff */
[----:B------:R-:W2:Y:S04]  /*2f10*/  LDL.128 R4, [R12] ;  /* 0x000000000c047983 */ /* 0x000ea80000100c00 */
[----:B------:R-:W2:Y:S01]  /*2f20*/  LDL.64 R8, [R8] ;  /* 0x0000000008087983 */ /* 0x000ea20000100a00 */
[----:B------:R-:W-:Y:S01]  /*2f30*/  ISETP.NE.AND P0, PT, R19, 0x1, PT ;  /* 0x000000011300780c */ /* 0x000fe20003f05270 */
[----:B--2---:R-:W-:-:S12]  /*2f40*/  DFMA R42, -R8, R4, R42 ;  /* 0x00000004082a722b */ /* 0x004fd8000000012a */
[----:B------:R-:W-:Y:S05]  /*2f50*/  @!P0 BRA `(.L_x_28) ;  /* 0x0000000000208947 */ /* 0x000fea0003800000 */
[----:B------:R-:W-:Y:S01]  /*2f60*/  IMAD.IADD R4, R3, 0x1, R40 ;  /* 0x0000000103047824 */ /* 0x000fe200078e0228 */
[----:B------:R-:W-:-:S03]  /*2f70*/  ISETP.NE.AND P0, PT, R19, 0x2, PT ;  /* 0x000000021300780c */ /* 0x000fc60003f05270 */
[----:B------:R-:W-:-:S05]  /*2f80*/  IMAD.U32 R3, R4, 0x8, R1 ;  /* 0x0000000804037824 */ /* 0x000fca00078e0001 */
[----:B------:R-:W2:Y:S05]  /*2f90*/  LDL.64 R4, [R3+0x78] ;  /* 0x0000780003047983 */ /* 0x000eaa0000100a00 */
[----:B------:R-:W3:Y:S04]  /*2fa0*/  @P0 LDL.64 R8, [R12+0x10] ;  /* 0x000010000c080983 */ /* 0x000ee80000100a00 */
[----:B------:R-:W3:Y:S01]  /*2fb0*/  @P0 LDL.64 R10, [R3+0x80] ;  /* 0x00008000030a0983 */ /* 0x000ee20000100a00 */
[----:B--2---:R-:W-:-:S08]  /*2fc0*/  DFMA R42, -R4, R6, R42 ;  /* 0x00000006042a722b */ /* 0x004fd0000000012a */
[----:B---3--:R-:W-:-:S11]  /*2fd0*/  @P0 DFMA R42, -R10, R8, R42 ;  /* 0x000000080a2a022b */ /* 0x008fd6000000012a */
.L_x_28:
[----:B------:R-:W-:-:S05]  /*2fe0*/  IMAD R3, R41, 0x8, R1 ;  /* 0x0000000829037824 */ /* 0x000fca00078e0201 */
[----:B------:R-:W2:Y:S01]  /*2ff0*/  LDL.64 R4, [R3+0x90] ;  /* 0x0000900003047983 */ /* 0x000ea20000100a00 */
[----:B------:R-:W-:-:S03]  /*3000*/  VIADD R41, R41, 0x1 ;  /* 0x0000000129297836 */ /* 0x000fc60000000000 */
[----:B------:R3:W-:Y:S02]  /*3010*/  STL.64 [R3+0xc0], R42 ;  /* 0x0000c02a03007387 */ /* 0x0007e40000100a00 */
[----:B------:R-:W-:Y:S01]  /*3020*/  ISETP.NE.AND P0, PT, R41, R0, PT ;  /* 0x000000002900720c */ /* 0x000fe20003f05270 */
[----:B--2---:R-:W-:-:S12]  /*3030*/  DFMA R20, R4, R42, R20 ;  /* 0x0000002a0414722b */ /* 0x004fd80000000014 */
[----:B---3--:R-:W-:Y:S05]  /*3040*/  @P0 BRA `(.L_x_31) ;  /* 0xfffffff400f00947 */ /* 0x008fea000383ffff */
[----:B------:R-:W-:Y:S05]  /*3050*/  BSYNC.RECONVERGENT B0 ;  /* 0x0000000000007941 */ /* 0x000fea0003800200 */
.L_x_24:
[----:B--2---:R-:W-:Y:S01]  /*3060*/  IMAD.MOV.U32 R4, RZ, RZ, -0x7ed215ef ;  /* 0x812dea11ff047424 */ /* 0x004fe200078e00ff */
[----:B------:R-:W-:Y:S01]  /*3070*/  UMOV UR4, 0xd9d7bdbb ;  /* 0xd9d7bdbb00047882 */ /* 0x000fe20000000000 */
[----:B------:R-:W-:Y:S01]  /*3080*/  IMAD.MOV.U32 R5, RZ, RZ, 0x3d719799 ;  /* 0x3d719799ff057424 */ /* 0x000fe200078e00ff */
[----:B------:R-:W-:Y:S01]  /*3090*/  UMOV UR5, 0x3ddb7cdf ;  /* 0x3ddb7cdf00057882 */ /* 0x000fe20000000000 */
[----:B------:R-:W-:Y:S01]  /*30a0*/  BSSY.RECONVERGENT B0, `(.L_x_32) ;  /* 0x00006b6000007945 */ /* 0x000fe20003800200 */
[C---:B------:R-:W-:Y:S01]  /*30b0*/  DMUL R6, |R88|.reuse, UR4 ;  /* 0x0000000458067c28 */ /* 0x040fe20008000200 */
[----:B------:R-:W-:Y:S02]  /*30c0*/  CS2R R68, SRZ ;  /* 0x0000000000447805 */ /* 0x000fe4000001ff00 */
[----:B------:R-:W-:-:S06]  /*30d0*/  DSETP.GTU.AND P0, PT, R88, R4, PT ;  /* 0x000000045800722a */ /* 0x000fcc0003f0c000 */
[----:B------:R-:W-:-:S14]  /*30e0*/  DSETP.LE.OR P0, PT, |R20|, R6, !P0 ;  /* 0x000000061400722a */ /* 0x000fdc0004703600 */
[----:B------:R-:W-:Y:S05]  /*30f0*/  @P0 BRA `(.L_x_33) ;  /* 0x0000006800c00947 */ /* 0x000fea0003800000 */
[----:B------:R-:W-:Y:S01]  /*3100*/  UMOV UR4, 0x5c28f5c3 ;  /* 0x5c28f5c300047882 */ /* 0x000fe20000000000 */
[----:B------:R-:W-:Y:S01]  /*3110*/  UMOV UR5, 0x3fc5c28f ;  /* 0x3fc5c28f00057882 */ /* 0x000fe20000000000 */
[----:B------:R-:W-:Y:S01]  /*3120*/  IMAD.MOV.U32 R6, RZ, RZ, 0x1 ;  /* 0x00000001ff067424 */ /* 0x000fe200078e00ff */
[----:B------:R-:W-:Y:S01]  /*3130*/  DMUL R12, R20, UR4 ;  /* 0x00000004140c7c28 */ /* 0x000fe20008000000 */
[----:B------:R-:W-:Y:S05]  /*3140*/  BSSY.RECONVERGENT B1, `(.L_x_34) ;  /* 0x0000015000017945 */ /* 0x000fea0003800200 */
[----:B------:R-:W2:Y:S02]  /*3150*/  MUFU.RCP64H R7, R13 ;  /* 0x0000000d00077308 */ /* 0x000ea40000001800 */
[----:B--2---:R-:W-:-:S08]  /*3160*/  DFMA R8, -R12, R6, 1 ;  /* 0x3ff000000c08742b */ /* 0x004fd00000000106 */
[----:B------:R-:W-:-:S08]  /*3170*/  DFMA R8, R8, R8, R8 ;  /* 0x000000080808722b */ /* 0x000fd00000000008 */
[----:B------:R-:W-:Y:S02]  /*3180*/  DFMA R6, R6, R8, R6 ;  /* 0x000000080606722b */ /* 0x000fe40000000006 */
[----:B------:R-:W-:-:S06]  /*3190*/  DADD R8, -R88, R4 ;  /* 0x0000000058087229 */ /* 0x000fcc0000000104 */
[----:B------:R-:W-:-:S04]  /*31a0*/  DFMA R10, -R12, R6, 1 ;  /* 0x3ff000000c0a742b */ /* 0x000fc80000000106 */
[----:B------:R-:W-:-:S04]  /*31b0*/  FSETP.GEU.AND P3, PT, |R9|, 6.5827683646048100446e-37, PT ;  /* 0x036000000900780b */ /* 0x000fc80003f6e200 */
[----:B------:R-:W-:-:S08]  /*31c0*/  DFMA R10, R6, R10, R6 ;  /* 0x0000000a060a722b */ /* 0x000fd00000000006 */
[----:B------:R-:W-:-:S08]  /*31d0*/  DMUL R96, R8, R10 ;  /* 0x0000000a08607228 */ /* 0x000fd00000000000 */
[----:B------:R-:W-:-:S08]  /*31e0*/  DFMA R4, -R12, R96, R8 ;  /* 0x000000600c04722b */ /* 0x000fd00000000108 */
[----:B------:R-:W-:-:S10]  /*31f0*/  DFMA R96, R10, R4, R96 ;  /* 0x000000040a60722b */ /* 0x000fd40000000060 */
[----:B------:R-:W-:-:S05]  /*3200*/  FFMA R0, RZ, R13, R97 ;  /* 0x0000000dff007223 */ /* 0x000fca0000000061 */
[----:B------:R-:W-:-:S13]  /*3210*/  FSETP.GT.AND P0, PT, |R0|, 1.469367938527859385e-39, PT ;  /* 0x001000000000780b */ /* 0x000fda0003f04200 */
[----:B------:R-:W-:Y:S05]  /*3220*/  @P0 BRA P3, `(.L_x_35) ;  /* 0x0000000000180947 */ /* 0x000fea0001800000 */
[----:B------:R-:W-:Y:S01]  /*3230*/  IMAD.MOV.U32 R11, RZ, RZ, R9 ;  /* 0x000000ffff0b7224 */ /* 0x000fe200078e0009 */
[----:B------:R-:W-:Y:S02]  /*3240*/  MOV R9, R13 ;  /* 0x0000000d00097202 */ /* 0x000fe40000000f00 */
[----:B------:R-:W-:-:S07]  /*3250*/  MOV R10, 0x3270 ;  /* 0x00003270000a7802 */ /* 0x000fce0000000f00 */
[----:B01----:R-:W-:Y:S05]  /*3260*/  CALL.REL.NOINC `($__internal_1_$__cuda_sm20_div_rn_f64_full) ;  /* 0x00000114002c7944 */ /* 0x003fea0003c00000 */
[----:B------:R-:W-:Y:S02]  /*3270*/  IMAD.MOV.U32 R96, RZ, RZ, R8 ;  /* 0x000000ffff607224 */ /* 0x000fe400078e0008 */
[----:B------:R-:W-:-:S07]  /*3280*/  IMAD.MOV.U32 R97, RZ, RZ, R9 ;  /* 0x000000ffff617224 */ /* 0x000fce00078e0009 */
.L_x_35:
[----:B------:R-:W-:Y:S05]  /*3290*/  BSYNC.RECONVERGENT B1 ;  /* 0x0000000000017941 */ /* 0x000fea0003800200 */
.L_x_34:
[C---:B------:R-:W-:Y:S01]  /*32a0*/  DSETP.GEU.AND P0, PT, R96.reuse, RZ, PT ;  /* 0x000000ff6000722a */ /* 0x040fe20003f0e000 */
[----:B------:R-:W-:Y:S01]  /*32b0*/  UMOV UR4, 0xcccccccd ;  /* 0xcccccccd00047882 */ /* 0x000fe20000000000 */
[----:B------:R-:W-:Y:S01]  /*32c0*/  UMOV UR5, 0x3fe4cccc ;  /* 0x3fe4cccc00057882 */ /* 0x000fe20000000000 */
[----:B------:R-:W-:Y:S01]  /*32d0*/  IMAD.MOV.U32 R6, RZ, RZ, RZ ;  /* 0x000000ffff067224 */ /* 0x000fe200078e00ff */
[----:B------:R-:W-:Y:S01]  /*32e0*/  DMUL R4, R96, UR4 ;  /* 0x0000000460047c28 */ /* 0x000fe20008000000 */
[----:B------:R-:W-:Y:S01]  /*32f0*/  UMOV UR4, 0x3d70a3d7 ;  /* 0x3d70a3d700047882 */ /* 0x000fe20000000000 */
[----:B------:R-:W-:Y:S01]  /*3300*/  FSEL R7, RZ, 1.875, !P0 ;  /* 0x3ff00000ff077808 */ /* 0x000fe20004000000 */
[----:B------:R-:W-:Y:S01]  /*3310*/  UMOV UR5, 0x3febd70a ;  /* 0x3febd70a00057882 */ /* 0x000fe20000000000 */
[----:B------:R-:W-:Y:S01]  /*3320*/  BSSY.RELIABLE B1, `(.L_x_36) ;  /* 0x00003a1000017945 */ /* 0x000fe20003800100 */
[----:B------:R-:W-:Y:S01]  /*3330*/  DMUL R62, R20, UR4 ;  /* 0x00000004143e7c28 */ /* 0x000fe20008000000 */
[----:B------:R-:W-:Y:S01]  /*3340*/  CS2R R60, SRZ ;  /* 0x00000000003c7805 */ /* 0x000fe2000001ff00 */
[----:B------:R-:W-:Y:S01]  /*3350*/  IMAD.MOV.U32 R0, RZ, RZ, R7 ;  /* 0x000000ffff007224 */ /* 0x000fe200078e0007 */
[----:B------:R-:W-:Y:S01]  /*3360*/  DSETP.MIN.AND P0, P3, R4, R6, PT ;  /* 0x000000060400722a */ /* 0x000fe20003b00000 */
[----:B------:R-:W-:Y:S01]  /*3370*/  CS2R R94, SRZ ;  /* 0x00000000005e7805 */ /* 0x000fe2000001ff00 */
[----:B------:R-:W-:Y:S01]  /*3380*/  IMAD.MOV.U32 R10, RZ, RZ, R4 ;  /* 0x000000ffff0a7224 */ /* 0x000fe200078e0004 */
[----:B------:R-:W-:Y:S01]  /*3390*/  MOV R71, R21 ;  /* 0x0000001500477202 */ /* 0x000fe20000000f00 */
[----:B------:R-:W-:-:S02]  /*33a0*/  IMAD.MOV.U32 R92, RZ, RZ, R88 ;  /* 0x000000ffff5c7224 */ /* 0x000fc400078e0058 */
[----:B------:R-:W-:Y:S01]  /*33b0*/  FSEL R11, R5, R0, P0 ;  /* 0x00000000050b7208 */ /* 0x000fe20000000000 */
[----:B------:R-:W-:Y:S01]  /*33c0*/  IMAD.MOV.U32 R93, RZ, RZ, R89 ;  /* 0x000000ffff5d7224 */ /* 0x000fe200078e0059 */
[----:B------:R-:W-:Y:S01]  /*33d0*/  SEL R10, R10, R6, P0 ;  /* 0x000000060a0a7207 */ /* 0x000fe20000000000 */
[----:B------:R-:W-:-:S05]  /*33e0*/  IMAD.MOV.U32 R70, RZ, RZ, R20 ;  /* 0x000000ffff467224 */ /* 0x000fca00078e0014 */
[----:B------:R-:W-:-:S07]  /*33f0*/  @P3 LOP3.LUT R11, R0, 0x80000, RZ, 0xfc, !PT ;  /* 0x00080000000b3812 */ /* 0x000fce00078efcff */
.L_x_83:
[----:B------:R-:W-:Y:S01]  /*3400*/  IADD3 R3, P0, PT, R61, 0x1, RZ ;  /* 0x000000013d037810 */ /* 0x000fe20007f1e0ff */
[----:B------:R-:W-:Y:S02]  /*3410*/  IMAD.MOV.U32 R68, RZ, RZ, R10 ;  /* 0x000000ffff447224 */ /* 0x000fe400078e000a */
[----:B------:R-:W-:Y:S02]  /*3420*/  IMAD.MOV.U32 R69, RZ, RZ, R11 ;  /* 0x000000ffff457224 */ /* 0x000fe400078e000b */
[----:B------:R-:W-:Y:S01]  /*3430*/  IMAD.X R0, RZ, RZ, R60, P0 ;  /* 0x000000ffff007224 */ /* 0x000fe200000e063c */
[----:B------:R-:W-:Y:S07]  /*3440*/  @!P2 BRA `(.L_x_37) ;  /* 0x000000080008a947 */ /* 0x000fee0003800000 */
[----:B------:R-:W-:Y:S01]  /*3450*/  ISETP.GE.U32.AND P0, PT, R16, 0xf, PT ;  /* 0x0000000f1000780c */ /* 0x000fe20003f06070 */
[----:B------:R-:W-:-:S12]  /*3460*/  IMAD.MOV.U32 R48, RZ, RZ, RZ ;  /* 0x000000ffff307224 */ /* 0x000fd800078e00ff */
[----:B------:R-:W-:Y:S05]  /*3470*/  @!P0 BRA `(.L_x_38) ;  /* 0x0000000000c08947 */ /* 0x000fea0003800000 */
[----:B------:R-:W-:Y:S01]  /*3480*/  BSSY.RECONVERGENT B2, `(.L_x_39) ;  /* 0x000002e000027945 */ /* 0x000fe20003800200 */
[----:B------:R-:W-:-:S07]  /*3490*/  IMAD.MOV.U32 R64, RZ, RZ, RZ ;  /* 0x000000ffff407224 */ /* 0x000fce00078e00ff */
.L_x_40:
[----:B--2---:R-:W-:-:S05]  /*34a0*/  IMAD R65, R64, 0x8, R1 ;  /* 0x0000000840417824 */ /* 0x004fca00078e0201 */
[----:B------:R-:W2:Y:S04]  /*34b0*/  LDL.128 R36, [R65+0xa0] ;  /* 0x0000a00041247983 */ /* 0x000ea80000100c00 */
[----:B------:R-:W2:Y:S04]  /*34c0*/  LDL.128 R4, [R65+0xc0] ;  /* 0x0000c00041047983 */ /* 0x000ea80000100c00 */
[----:B------:R-:W3:Y:S04]  /*34d0*/  LDL.128 R52, [R65+0xb0] ;  /* 0x0000b00041347983 */ /* 0x000ee80000100c00 */
[----:B------:R-:W3:Y:S04]  /*34e0*/  LDL.128 R40, [R65+0xd0] ;  /* 0x0000d00041287983 */ /* 0x000ee80000100c00 */
[----:B------:R-:W4:Y:S04]  /*34f0*/  LDL.128 R32, [R65+0xe0] ;  /* 0x0000e00041207983 */ /* 0x000f280000100c00 */
[----:B------:R-:W5:Y:S04]  /*3500*/  LDL.128 R8, [R65+0xd0] ;  /* 0x0000d00041087983 */ /* 0x000f680000100c00 */
[----:B------:R-:W5:Y:S04]  /*3510*/  LDL.128 R12, [R65+0xf0] ;  /* 0x0000f000410c7983 */ /* 0x000f680000100c00 */
[----:B------:R-:W4:Y:S04]  /*3520*/  LDL.128 R44, [R65+0x100] ;  /* 0x00010000412c7983 */ /* 0x000f280000100c00 */
[----:B------:R-:W4:Y:S01]  /*3530*/  LDL.128 R48, [R65+0x130] ;  /* 0x0001300041307983 */ /* 0x000f220000100c00 */
[----:B--2---:R-:W-:-:S02]  /*3540*/  DFMA R36, R68, R4, R36 ;  /* 0x000000044424722b */ /* 0x004fc40000000024 */
[C---:B------:R-:W-:Y:S01]  /*3550*/  DFMA R38, R68.reuse, R6, R38 ;  /* 0x000000064426722b */ /* 0x040fe20000000026 */
[----:B------:R-:W4:Y:S01]  /*3560*/  LDL.128 R4, [R65+0xc0] ;  /* 0x0000c00041047983 */ /* 0x000f220000100c00 */
[C---:B---3--:R-:W-:Y:S02]  /*3570*/  DFMA R52, R68.reuse, R40, R52 ;  /* 0x000000284434722b */ /* 0x048fe40000000034 */
[C---:B------:R-:W-:Y:S01]  /*3580*/  DFMA R54, R68.reuse, R42, R54 ;  /* 0x0000002a4436722b */ /* 0x040fe20000000036 */
[----:B------:R-:W2:Y:S01]  /*3590*/  LDL.128 R40, [R65+0x110] ;  /* 0x0001100041287983 */ /* 0x000ea20000100c00 */
[C---:B-----5:R-:W-:Y:S02]  /*35a0*/  DFMA R8, R68.reuse, R12, R8 ;  /* 0x0000000c4408722b */ /* 0x060fe40000000008 */
[C---:B------:R-:W-:Y:S01]  /*35b0*/  DFMA R10, R68.reuse, R14, R10 ;  /* 0x0000000e440a722b */ /* 0x040fe2000000000a */
[----:B------:R-:W3:Y:S01]  /*35c0*/  LDL.128 R12, [R65+0xe0] ;  /* 0x0000e000410c7983 */ /* 0x000ee20000100c00 */
[----:B----4-:R-:W-:-:S02]  /*35d0*/  DFMA R4, R68, R32, R4 ;  /* 0x000000204404722b */ /* 0x010fc40000000004 */
[C---:B------:R-:W-:Y:S01]  /*35e0*/  DFMA R6, R68.reuse, R34, R6 ;  /* 0x000000224406722b */ /* 0x040fe20000000006 */
[----:B------:R-:W2:Y:S04]  /*35f0*/  LDL.128 R32, [R65+0xf0] ;  /* 0x0000f00041207983 */ /* 0x000ea80000100c00 */
[----:B------:R4:W-:Y:S01]  /*3600*/  STL.128 [R65+0x10], R36 ;  /* 0x0000102441007387 */ /* 0x0009e20000100c00 */
[C---:B---3--:R-:W-:Y:S02]  /*3610*/  DFMA R12, R68.reuse, R44, R12 ;  /* 0x0000002c440c722b */ /* 0x048fe4000000000c */
[C---:B------:R-:W-:Y:S01]  /*3620*/  DFMA R14, R68.reuse, R46, R14 ;  /* 0x0000002e440e722b */ /* 0x040fe2000000000e */
[----:B----4-:R-:W3:Y:S04]  /*3630*/  LDL.128 R36, [R65+0x100] ;  /* 0x0001000041247983 */ /* 0x010ee80000100c00 */
[----:B------:R-:W4:Y:S01]  /*3640*/  LDL.128 R44, [R65+0x110] ;  /* 0x00011000412c7983 */ /* 0x000f220000100c00 */
[----:B--2---:R-:W-:-:S02]  /*3650*/  DFMA R32, R68, R40, R32 ;  /* 0x000000284420722b */ /* 0x004fc40000000020 */
[----:B------:R-:W-:Y:S01]  /*3660*/  DFMA R34, R68, R42, R34 ;  /* 0x0000002a4422722b */ /* 0x000fe20000000022 */
[----:B------:R-:W3:Y:S01]  /*3670*/  LDL.128 R40, [R65+0x120] ;  /* 0x0001200041287983 */ /* 0x000ee20000100c00 */
[----:B------:R-:W-:-:S03]  /*3680*/  VIADD R64, R64, 0x10 ;  /* 0x0000001040407836 */ /* 0x000fc60000000000 */
[----:B------:R2:W-:Y:S04]  /*3690*/  STL.128 [R65+0x20], R52 ;  /* 0x0000203441007387 */ /* 0x0005e80000100c00 */
[----:B------:R2:W-:Y:S04]  /*36a0*/  STL.128 [R65+0x30], R4 ;  /* 0x0000300441007387 */ /* 0x0005e80000100c00 */
[----:B------:R2:W-:Y:S01]  /*36b0*/  STL.128 [R65+0x40], R8 ;  /* 0x0000400841007387 */ /* 0x0005e20000100c00 */
[C---:B----4-:R-:W-:Y:S02]  /*36c0*/  DFMA R44, R68.reuse, R48, R44 ;  /* 0x00000030442c722b */ /* 0x050fe4000000002c */
[C---:B------:R-:W-:Y:S01]  /*36d0*/  DFMA R46, R68.reuse, R50, R46 ;  /* 0x00000032442e722b */ /* 0x040fe2000000002e */
[----:B------:R2:W-:Y:S04]  /*36e0*/  STL.128 [R65+0x50], R12 ;  /* 0x0000500c41007387 */ /* 0x0005e80000100c00 */
[----:B------:R2:W-:Y:S04]  /*36f0*/  STL.128 [R65+0x60], R32 ;  /* 0x0000602041007387 */ /* 0x0005e80000100c00 */
[----:B------:R2:W-:Y:S01]  /*3700*/  STL.128 [R65+0x80], R44 ;  /* 0x0000802c41007387 */ /* 0x0005e20000100c00 */
[----:B------:R-:W-:Y:S01]  /*3710*/  ISETP.NE.AND P0, PT, R64, R27, PT ;  /* 0x0000001b4000720c */ /* 0x000fe20003f05270 */
[----:B---3--:R-:W-:-:S02]  /*3720*/  DFMA R36, R68, R40, R36 ;  /* 0x000000284424722b */ /* 0x008fc40000000024 */
[----:B------:R-:W-:-:S07]  /*3730*/  DFMA R38, R68, R42, R38 ;  /* 0x0000002a4426722b */ /* 0x000fce0000000026 */
[----:B------:R2:W-:Y:S03]  /*3740*/  STL.128 [R65+0x70], R36 ;  /* 0x0000702441007387 */ /* 0x0005e60000100c00 */
[----:B------:R-:W-:Y:S05]  /*3750*/  @P0 BRA `(.L_x_40) ;  /* 0xfffffffc00500947 */ /* 0x000fea000383ffff */
[----:B------:R-:W-:Y:S05]  /*3760*/  BSYNC.RECONVERGENT B2 ;  /* 0x0000000000027941 */ /* 0x000fea0003800200 */
.L_x_39:
[----:B------:R-:W-:-:S07]  /*3770*/  IMAD.MOV.U32 R48, RZ, RZ, R27 ;  /* 0x000000ffff307224 */ /* 0x000fce00078e001b */
.L_x_38:
[----:B------:R-:W-:-:S13]  /*3780*/  ISETP.NE.AND P0, PT, R25, RZ, PT ;  /* 0x000000ff1900720c */ /* 0x000fda0003f05270 */
[----:B------:R-:W-:Y:S05]  /*3790*/  @!P0 BRA `(.L_x_37) ;  /* 0x0000000400348947 */ /* 0x000fea0003800000 */
[----:B------:R-:W-:Y:S02]  /*37a0*/  ISETP.GE.U32.AND P0, PT, R83, 0x7, PT ;  /* 0x000000075300780c */ /* 0x000fe40003f06070 */
[----:B------:R-:W-:-:S11]  /*37b0*/  ISETP.NE.AND P3, PT, R26, RZ, PT ;  /* 0x000000ff1a00720c */ /* 0x000fd60003f65270 */
[----:B------:R-:W-:Y:S05]  /*37c0*/  @!P0 BRA `(.L_x_41) ;  /* 0x0000000000888947 */ /* 0x000fea0003800000 */
[----:B------:R-:W-:-:S05]  /*37d0*/  LEA R49, R48, R1, 0x3 ;  /* 0x0000000130317211 */ /* 0x000fca00078e18ff */
[----:B--2---:R-:W2:Y:S04]  /*37e0*/  LDL.64 R6, [R49+0xa0] ;  /* 0x0000a00031067983 */ /* 0x004ea80000100a00 */
[----:B------:R-:W2:Y:S04]  /*37f0*/  LDL.64 R46, [R49+0xc0] ;  /* 0x0000c000312e7983 */ /* 0x000ea80000100a00 */
[----:B------:R-:W3:Y:S04]  /*3800*/  LDL.64 R4, [R49+0xa8] ;  /* 0x0000a80031047983 */ /* 0x000ee80000100a00 */
[----:B------:R-:W3:Y:S04]  /*3810*/  LDL.64 R44, [R49+0xc8] ;  /* 0x0000c800312c7983 */ /* 0x000ee80000100a00 */
[----:B------:R-:W4:Y:S04]  /*3820*/  LDL.64 R42, [R49+0xb0] ;  /* 0x0000b000312a7983 */ /* 0x000f280000100a00 */
[----:B------:R-:W4:Y:S04]  /*3830*/  LDL.64 R40, [R49+0xd0] ;  /* 0x0000d00031287983 */ /* 0x000f280000100a00 */
[----:B------:R-:W5:Y:S04]  /*3840*/  LDL.64 R38, [R49+0xb8] ;  /* 0x0000b80031267983 */ /* 0x000f680000100a00 */
[----:B------:R-:W5:Y:S04]  /*3850*/  LDL.64 R36, [R49+0xd8] ;  /* 0x0000d80031247983 */ /* 0x000f680000100a00 */
[----:B------:R-:W5:Y:S04]  /*3860*/  LDL.64 R34, [R49+0xc0] ;  /* 0x0000c00031227983 */ /* 0x000f680000100a00 */
[----:B------:R-:W5:Y:S04]  /*3870*/  LDL.64 R32, [R49+0xe0] ;  /* 0x0000e00031207983 */ /* 0x000f680000100a00 */
[----:B------:R-:W5:Y:S04]  /*3880*/  LDL.64 R14, [R49+0xc8] ;  /* 0x0000c800310e7983 */ /* 0x000f680000100a00 */
[----:B------:R-:W5:Y:S04]  /*3890*/  LDL.64 R12, [R49+0xe8] ;  /* 0x0000e800310c7983 */ /* 0x000f680000100a00 */
[----:B------:R-:W5:Y:S04]  /*38a0*/  LDL.64 R10, [R49+0xd0] ;  /* 0x0000d000310a7983 */ /* 0x000f680000100a00 */
[----:B------:R-:W5:Y:S01]  /*38b0*/  LDL.64 R8, [R49+0xf0] ;  /* 0x0000f00031087983 */ /* 0x000f620000100a00 */
[----:B--2---:R-:W-:-:S03]  /*38c0*/  DFMA R46, R68, R46, R6 ;  /* 0x0000002e442e722b */ /* 0x004fc60000000006 */
[----:B------:R-:W2:Y:S01]  /*38d0*/  LDL.64 R6, [R49+0xd8] ;  /* 0x0000d80031067983 */ /* 0x000ea20000100a00 */
[----:B---3--:R-:W-:-:S03]  /*38e0*/  DFMA R44, R68, R44, R4 ;  /* 0x0000002c442c722b */ /* 0x008fc60000000004 */
[----:B------:R-:W2:Y:S01]  /*38f0*/  LDL.64 R4, [R49+0xf8] ;  /* 0x0000f80031047983 */ /* 0x000ea20000100a00 */
[----:B----4-:R-:W-:-:S03]  /*3900*/  DFMA R40, R68, R40, R42 ;  /* 0x000000284428722b */ /* 0x010fc6000000002a */
[----:B------:R3:W-:Y:S01]  /*3910*/  STL.64 [R49+0x10], R46 ;  /* 0x0000102e31007387 */ /* 0x0007e20000100a00 */
[----:B-----5:R-:W-:-:S03]  /*3920*/  DFMA R36, R68, R36, R38 ;  /* 0x000000244424722b */ /* 0x020fc60000000026 */
[----:B------:R3:W-:Y:S01]  /*3930*/  STL.64 [R49+0x18], R44 ;  /* 0x0000182c31007387 */ /* 0x0007e20000100a00 */
[----:B------:R-:W-:-:S03]  /*3940*/  DFMA R32, R68, R32, R34 ;  /* 0x000000204420722b */ /* 0x000fc60000000022 */
[----:B------:R3:W-:Y:S01]  /*3950*/  STL.64 [R49+0x20], R40 ;  /* 0x0000202831007387 */ /* 0x0007e20000100a00 */
[----:B------:R-:W-:-:S03]  /*3960*/  DFMA R12, R68, R12, R14 ;  /* 0x0000000c440c722b */ /* 0x000fc6000000000e */
[----:B------:R3:W-:Y:S01]  /*3970*/  STL.64 [R49+0x28], R36 ;  /* 0x0000282431007387 */ /* 0x0007e20000100a00 */
[----:B------:R-:W-:-:S03]  /*3980*/  DFMA R8, R68, R8, R10 ;  /* 0x000000084408722b */ /* 0x000fc6000000000a */
[----:B------:R3:W-:Y:S04]  /*3990*/  STL.64 [R49+0x30], R32 ;  /* 0x0000302031007387 */ /* 0x0007e80000100a00 */
[----:B------:R3:W-:Y:S04]  /*39a0*/  STL.64 [R49+0x38], R12 ;  /* 0x0000380c31007387 */ /* 0x0007e80000100a00 */
[----:B------:R3:W-:Y:S01]  /*39b0*/  STL.64 [R49+0x40], R8 ;  /* 0x0000400831007387 */ /* 0x0007e20000100a00 */
[----:B------:R-:W-:Y:S01]  /*39c0*/  VIADD R48, R48, 0x8 ;  /* 0x0000000830307836 */ /* 0x000fe20000000000 */
[----:B--2---:R-:W-:-:S07]  /*39d0*/  DFMA R4, R68, R4, R6 ;  /* 0x000000044404722b */ /* 0x004fce0000000006 */
[----:B------:R3:W-:Y:S04]  /*39e0*/  STL.64 [R49+0x48], R4 ;  /* 0x0000480431007387 */ /* 0x0007e80000100a00 */
.L_x_41:
[----:B------:R-:W-:Y:S05]  /*39f0*/  @!P3 BRA `(.L_x_37) ;  /* 0x00000000009cb947 */ /* 0x000fea0003800000 */
[----:B------:R-:W-:Y:S02]  /*3a00*/  ISETP.GE.U32.AND P0, PT, R29, 0x3, PT ;  /* 0x000000031d00780c */ /* 0x000fe40003f06070 */
[----:B------:R-:W-:-:S11]  /*3a10*/  ISETP.NE.AND P3, PT, R19, RZ, PT ;  /* 0x000000ff1300720c */ /* 0x000fd60003f65270 */
[----:B------:R-:W-:Y:S05]  /*3a20*/  @!P0 BRA `(.L_x_42) ;  /* 0x0000000000488947 */ /* 0x000fea0003800000 */
[----:B--23--:R-:W-:-:S05]  /*3a30*/  IMAD R37, R48, 0x8, R1 ;  /* 0x0000000830257824 */ /* 0x00cfca00078e0201 */
[----:B------:R-:W2:Y:S04]  /*3a40*/  LDL.64 R34, [R37+0xa0] ;  /* 0x0000a00025227983 */ /* 0x000ea80000100a00 */
[----:B------:R-:W2:Y:S04]  /*3a50*/  LDL.64 R32, [R37+0xc0] ;  /* 0x0000c00025207983 */ /* 0x000ea80000100a00 */
[----:B------:R-:W3:Y:S04]  /*3a60*/  LDL.64 R14, [R37+0xa8] ;  /* 0x0000a800250e7983 */ /* 0x000ee80000100a00 */
[----:B------:R-:W3:Y:S04]  /*3a70*/  LDL.64 R12, [R37+0xc8] ;  /* 0x0000c800250c7983 */ /* 0x000ee80000100a00 */
[----:B------:R-:W4:Y:S04]  /*3a80*/  LDL.64 R10, [R37+0xb0] ;  /* 0x0000b000250a7983 */ /* 0x000f280000100a00 */
[----:B------:R-:W4:Y:S04]  /*3a90*/  LDL.64 R8, [R37+0xd0] ;  /* 0x0000d00025087983 */ /* 0x000f280000100a00 */
[----:B------:R-:W5:Y:S04]  /*3aa0*/  LDL.64 R6, [R37+0xb8] ;  /* 0x0000b80025067983 */ /* 0x000f680000100a00 */
[----:B------:R-:W5:Y:S01]  /*3ab0*/  LDL.64 R4, [R37+0xd8] ;  /* 0x0000d80025047983 */ /* 0x000f620000100a00 */
[----:B------:R-:W-:Y:S01]  /*3ac0*/  VIADD R48, R48, 0x4 ;  /* 0x0000000430307836 */ /* 0x000fe20000000000 */
[----:B--2---:R-:W-:-:S07]  /*3ad0*/  DFMA R32, R68, R32, R34 ;  /* 0x000000204420722b */ /* 0x004fce0000000022 */
[----:B------:R2:W-:Y:S01]  /*3ae0*/  STL.64 [R37+0x10], R32 ;  /* 0x0000102025007387 */ /* 0x0005e20000100a00 */
[----:B---3--:R-:W-:-:S07]  /*3af0*/  DFMA R12, R68, R12, R14 ;  /* 0x0000000c440c722b */ /* 0x008fce000000000e */
[----:B------:R2:W-:Y:S01]  /*3b00*/  STL.64 [R37+0x18], R12 ;  /* 0x0000180c25007387 */ /* 0x0005e20000100a00 */
[----:B----4-:R-:W-:-:S07]  /*3b10*/  DFMA R8, R68, R8, R10 ;  /* 0x000000084408722b */ /* 0x010fce000000000a */
[----:B------:R2:W-:Y:S01]  /*3b20*/  STL.64 [R37+0x20], R8 ;  /* 0x0000200825007387 */ /* 0x0005e20000100a00 */
[----:B-----5:R-:W-:-:S07]  /*3b30*/  DFMA R4, R68, R4, R6 ;  /* 0x000000044404722b */ /* 0x020fce0000000006 */
[----:B------:R2:W-:Y:S04]  /*3b40*/  STL.64 [R37+0x28], R4 ;  /* 0x0000280425007387 */ /* 0x0005e80000100a00 */
.L_x_42:
[----:B------:R-:W-:Y:S05]  /*3b50*/  @!P3 BRA `(.L_x_37) ;  /* 0x000000000044b947 */ /* 0x000fea0003800000 */
[----:B--23--:R-:W-:-:S05]  /*3b60*/  IMAD R9, R48, 0x8, R1 ;  /* 0x0000000830097824 */ /* 0x00cfca00078e0201 */
[----:B------:R-:W2:Y:S04]  /*3b70*/  LDL.64 R6, [R9+0xa0] ;  /* 0x0000a00009067983 */ /* 0x000ea80000100a00 */
[----:B------:R-:W2:Y:S01]  /*3b80*/  LDL.64 R4, [R9+0xc0] ;  /* 0x0000c00009047983 */ /* 0x000ea20000100a00 */
[----:B------:R-:W-:Y:S01]  /*3b90*/  ISETP.NE.AND P0, PT, R19, 0x1, PT ;  /* 0x000000011300780c */ /* 0x000fe20003f05270 */
[----:B--2---:R-:W-:-:S07]  /*3ba0*/  DFMA R4, R68, R4, R6 ;  /* 0x000000044404722b */ /* 0x004fce0000000006 */
[----:B------:R4:W-:Y:S05]  /*3bb0*/  STL.64 [R9+0x10], R4 ;  /* 0x0000100409007387 */ /* 0x0009ea0000100a00 */
[----:B------:R-:W-:Y:S05]  /*3bc0*/  @!P0 BRA `(.L_x_37) ;  /* 0x0000000000288947 */ /* 0x000fea0003800000 */
[----:B------:R-:W2:Y:S04]  /*3bd0*/  LDL.64 R6, [R9+0xa8] ;  /* 0x0000a80009067983 */ /* 0x000ea80000100a00 */
[----:B----4-:R-:W2:Y:S01]  /*3be0*/  LDL.64 R4, [R9+0xc8] ;  /* 0x0000c80009047983 */ /* 0x010ea20000100a00 */
[----:B------:R-:W-:Y:S01]  /*3bf0*/  ISETP.NE.AND P0, PT, R19, 0x2, PT ;  /* 0x000000021300780c */ /* 0x000fe20003f05270 */
[----:B--2---:R-:W-:-:S07]  /*3c00*/  DFMA R4, R68, R4, R6 ;  /* 0x000000044404722b */ /* 0x004fce0000000006 */
[----:B------:R2:W-:Y:S05]  /*3c10*/  STL.64 [R9+0x18], R4 ;  /* 0x0000180409007387 */ /* 0x0005ea0000100a00 */
[----:B------:R-:W-:Y:S05]  /*3c20*/  @!P0 BRA `(.L_x_37) ;  /* 0x0000000000108947 */ /* 0x000fea0003800000 */
[----:B------:R-:W3:Y:S04]  /*3c30*/  LDL.64 R6, [R9+0xb0] ;  /* 0x0000b00009067983 */ /* 0x000ee80000100a00 */
[----:B--2---:R-:W3:Y:S02]  /*3c40*/  LDL.64 R4, [R9+0xd0] ;  /* 0x0000d00009047983 */ /* 0x004ee40000100a00 */
[----:B---3--:R-:W-:-:S07]  /*3c50*/  DFMA R4, R68, R4, R6 ;  /* 0x000000044404722b */ /* 0x008fce0000000006 */
[----:B------:R2:W-:Y:S04]  /*3c60*/  STL.64 [R9+0x20], R4 ;  /* 0x0000200409007387 */ /* 0x0005e80000100a00 */
.L_x_37:
[----:B--234-:R-:W2:Y:S01]  /*3c70*/  LDC R4, c[0x0][0x394] ;  /* 0x0000e500ff047b82 */ /* 0x01cea20000000800 */
[----:B------:R-:W-:Y:S02]  /*3c80*/  CS2R R44, SRZ ;  /* 0x00000000002c7805 */ /* 0x000fe4000001ff00 */
[----:B--2---:R-:W-:-:S13]  /*3c90*/  ISETP.GE.AND P3, PT, R4, 0x2, PT ;  /* 0x000000020400780c */ /* 0x004fda0003f66270 */
[----:B------:R-:W-:Y:S05]  /*3ca0*/  @!P3 BRA `(.L_x_43) ;  /* 0x000000080004b947 */ /* 0x000fea0003800000 */
[----:B------:R-:W-:Y:S01]  /*3cb0*/  ISETP.GE.U32.AND P0, PT, R23, 0x7, PT ;  /* 0x000000071700780c */ /* 0x000fe20003f06070 */
[----:B------:R-:W-:Y:S01]  /*3cc0*/  IMAD.MOV.U32 R37, RZ, RZ, RZ ;  /* 0x000000ffff257224 */ /* 0x000fe200078e00ff */
[----:B------:R-:W-:-:S11]  /*3cd0*/  CS2R R44, SRZ ;  /* 0x00000000002c7805 */ /* 0x000fd6000001ff00 */
[----:B------:R-:W-:Y:S05]  /*3ce0*/  @!P0 BRA `(.L_x_44) ;  /* 0x0000000000fc8947 */ /* 0x000fea0003800000 */
[----:B------:R2:W5:Y:S01]  /*3cf0*/  LDL.64 R38, [R1+0x10] ;  /* 0x0000100001267983 */ /* 0x0005620000100a00 */
[----:B------:R-:W-:Y:S01]  /*3d00*/  BSSY.RECONVERGENT B2, `(.L_x_45) ;  /* 0x000003c000027945 */ /* 0x000fe20003800200 */
[----:B------:R-:W-:Y:S01]  /*3d10*/  IMAD.MOV.U32 R42, RZ, RZ, RZ ;  /* 0x000000ffff2a7224 */ /* 0x000fe200078e00ff */
[----:B------:R-:W-:-:S07]  /*3d20*/  CS2R R44, SRZ ;  /* 0x00000000002c7805 */ /* 0x000fce000001ff00 */
.L_x_46:
[----:B------:R-:W-:-:S05]  /*3d30*/  IMAD R43, R42, 0x8, R24 ;  /* 0x000000082a2b7824 */ /* 0x000fca00078e0218 */
[----:B------:R-:W3:Y:S04]  /*3d40*/  LDL.64 R34, [R43+0x8] ;  /* 0x000008002b227983 */ /* 0x000ee80000100a00 */
[----:B------:R-:W4:Y:S04]  /*3d50*/  LDL.128 R4, [R43+0x10] ;  /* 0x000010002b047983 */ /* 0x000f280000100c00 */
[----:B------:R-:W2:Y:S04]  /*3d60*/  LDL.128 R8, [R43+0x20] ;  /* 0x000020002b087983 */ /* 0x000ea80000100c00 */
[----:B------:R-:W2:Y:S01]  /*3d70*/  LDL.128 R12, [R43+0x30] ;  /* 0x000030002b0c7983 */ /* 0x000ea20000100c00 */
[----:B-----5:R-:W-:-:S02]  /*3d80*/  DADD R40, -R38, 1 ;  /* 0x3ff0000026287429 */ /* 0x020fc40000000100 */
[----:B---3--:R-:W-:Y:S01]  /*3d90*/  DFMA R32, -R38, R38, R34 ;  /* 0x000000262620722b */ /* 0x008fe20000000122 */
[----:B------:R-:W3:Y:S01]  /*3da0*/  LDL.64 R38, [R43+0x40] ;  /* 0x000040002b267983 */ /* 0x000ee20000100a00 */
[----:B------:R-:W-:Y:S01]  /*3db0*/  VIADD R42, R42, 0x8 ;  /* 0x000000082a2a7836 */ /* 0x000fe20000000000 */
[C---:B----4-:R-:W-:Y:S02]  /*3dc0*/  DFMA R36, -R34.reuse, R34, R4 ;  /* 0x000000222224722b */ /* 0x050fe40000000104 */
[----:B------:R-:W-:-:S03]  /*3dd0*/  DADD R34, -R34, 1 ;  /* 0x3ff0000022227429 */ /* 0x000fc60000000100 */
[----:B------:R-:W-:Y:S01]  /*3de0*/  DMUL R32, R32, R32 ;  /* 0x0000002020207228 */ /* 0x000fe20000000000 */
[----:B------:R-:W-:Y:S02]  /*3df0*/  ISETP.NE.AND P0, PT, R42, R17, PT ;  /* 0x000000112a00720c */ /* 0x000fe40003f05270 */
[----:B------:R-:W-:-:S05]  /*3e00*/  DMUL R36, R36, R36 ;  /* 0x0000002424247228 */ /* 0x000fca0000000000 */
[----:B------:R-:W-:-:S03]  /*3e10*/  DMUL R32, R32, 100 ;  /* 0x4059000020207828 */ /* 0x000fc60000000000 */
[----:B------:R-:W-:-:S05]  /*3e20*/  DMUL R36, R36, 100 ;  /* 0x4059000024247828 */ /* 0x000fca0000000000 */
[----:B------:R-:W-:Y:S02]  /*3e30*/  DFMA R40, R40, R40, R32 ;  /* 0x000000282828722b */ /* 0x000fe40000000020 */
[----:B------:R-:W-:Y:S02]  /*3e40*/  DFMA R32, -R4, R4, R6 ;  /* 0x000000040420722b */ /* 0x000fe40000000106 */
[----:B------:R-:W-:Y:S02]  /*3e50*/  DFMA R36, R34, R34, R36 ;  /* 0x000000222224722b */ /* 0x000fe40000000024 */
[----:B--2---:R-:W-:Y:S02]  /*3e60*/  DFMA R34, -R8, R8, R10 ;  /* 0x000000080822722b */ /* 0x004fe4000000010a */
[----:B------:R-:W-:Y:S02]  /*3e70*/  DADD R44, R40, R44 ;  /* 0x00000000282c7229 */ /* 0x000fe4000000002c */
[----:B------:R-:W-:-:S02]  /*3e80*/  DMUL R32, R32, R32 ;  /* 0x0000002020207228 */ /* 0x000fc40000000000 */
[----:B------:R-:W-:Y:S02]  /*3e90*/  DADD R40, -R4, 1 ;  /* 0x3ff0000004287429 */ /* 0x000fe40000000100 */
[----:B------:R-:W-:Y:S02]  /*3ea0*/  DFMA R4, -R6, R6, R8 ;  /* 0x000000060604722b */ /* 0x000fe40000000108 */
[----:B------:R-:W-:Y:S02]  /*3eb0*/  DADD R36, R44, R36 ;  /* 0x000000002c247229 */ /* 0x000fe40000000024 */
[----:B------:R-:W-:Y:S02]  /*3ec0*/  DMUL R32, R32, 100 ;  /* 0x4059000020207828 */ /* 0x000fe40000000000 */
[----:B------:R-:W-:Y:S02]  /*3ed0*/  DADD R6, -R6, 1 ;  /* 0x3ff0000006067429 */ /* 0x000fe40000000100 */
[----:B------:R-:W-:-:S02]  /*3ee0*/  DMUL R4, R4, R4 ;  /* 0x0000000404047228 */ /* 0x000fc40000000000 */
[----:B------:R-:W-:Y:S02]  /*3ef0*/  DMUL R34, R34, R34 ;  /* 0x0000002222227228 */ /* 0x000fe40000000000 */
[----:B------:R-:W-:-:S04]  /*3f00*/  DFMA R32, R40, R40, R32 ;  /* 0x000000282820722b */ /* 0x000fc80000000020 */
[----:B------:R-:W-:Y:S02]  /*3f10*/  DMUL R4, R4, 100 ;  /* 0x4059000004047828 */ /* 0x000fe40000000000 */
[----:B------:R-:W-:Y:S02]  /*3f20*/  DMUL R34, R34, 100 ;  /* 0x4059000022227828 */ /* 0x000fe40000000000 */
[----:B------:R-:W-:Y:S02]  /*3f30*/  DADD R32, R36, R32 ;  /* 0x0000000024207229 */ /* 0x000fe40000000020 */
[----:B------:R-:W-:Y:S02]  /*3f40*/  DADD R36, -R8, 1 ;  /* 0x3ff0000008247429 */ /* 0x000fe40000000100 */
[----:B------:R-:W-:Y:S02]  /*3f50*/  DFMA R8, -R10, R10, R12 ;  /* 0x0000000a0a08722b */ /* 0x000fe4000000010c */
[----:B------:R-:W-:-:S02]  /*3f60*/  DFMA R6, R6, R6, R4 ;  /* 0x000000060606722b */ /* 0x000fc40000000004 */
[----:B------:R-:W-:Y:S02]  /*3f70*/  DFMA R4, -R12, R12, R14 ;  /* 0x0000000c0c04722b */ /* 0x000fe4000000010e */
[----:B------:R-:W-:Y:S02]  /*3f80*/  DFMA R34, R36, R36, R34 ;  /* 0x000000242422722b */ /* 0x000fe40000000022 */
[----:B------:R-:W-:Y:S02]  /*3f90*/  DMUL R8, R8, R8 ;  /* 0x0000000808087228 */ /* 0x000fe40000000000 */
[----:B------:R-:W-:Y:S02]  /*3fa0*/  DADD R6, R32, R6 ;  /* 0x0000000020067229 */ /* 0x000fe40000000006 */
[----:B------:R-:W-:Y:S02]  /*3fb0*/  DMUL R32, R4, R4 ;  /* 0x0000000404207228 */ /* 0x000fe40000000000 */
[----:B------:R-:W-:-:S02]  /*3fc0*/  DADD R10, -R10, 1 ;  /* 0x3ff000000a0a7429 */ /* 0x000fc40000000100 */
        /* <DEDUP_REMOVED lines=8> */
[C---:B---3--:R-:W-:Y:S02]  /*4050*/  DFMA R4, -R14.reuse, R14, R38 ;  /* 0x0000000e0e04722b */ /* 0x048fe40000000126 */
[----:B------:R-:W-:-:S06]  /*4060*/  DADD R14, -R14, 1 ;  /* 0x3ff000000e0e7429 */ /* 0x000fcc0000000100 */
[----:B------:R-:W-:-:S08]  /*4070*/  DMUL R4, R4, R4 ;  /* 0x0000000404047228 */ /* 0x000fd00000000000 */
[----:B------:R-:W-:-:S08]  /*4080*/  DMUL R4, R4, 100 ;  /* 0x4059000004047828 */ /* 0x000fd00000000000 */
[----:B------:R-:W-:-:S08]  /*4090*/  DFMA R4, R14, R14, R4 ;  /* 0x0000000e0e04722b */ /* 0x000fd00000000004 */
[----:B------:R-:W-:Y:S01]  /*40a0*/  DADD R44, R6, R4 ;  /* 0x00000000062c7229 */ /* 0x000fe20000000004 */
[----:B------:R-:W-:Y:S10]  /*40b0*/  @P0 BRA `(.L_x_46) ;  /* 0xfffffffc001c0947 */ /* 0x000ff4000383ffff */
[----:B------:R-:W-:Y:S05]  /*40c0*/  BSYNC.RECONVERGENT B2 ;  /* 0x0000000000027941 */ /* 0x000fea0003800200 */
.L_x_45:
[----:B------:R-:W-:-:S07]  /*40d0*/  MOV R37, R17 ;  /* 0x0000001100257202 */ /* 0x000fce0000000f00 */
.L_x_44:
[----:B------:R-:W-:-:S04]  /*40e0*/  LOP3.LUT R4, R16, 0x7, RZ, 0xc0, !PT ;  /* 0x0000000710047812 */ /* 0x000fc800078ec0ff */
[----:B------:R-:W-:-:S13]  /*40f0*/  ISETP.NE.AND P0, PT, R4, RZ, PT ;  /* 0x000000ff0400720c */ /* 0x000fda0003f05270 */
[----:B------:R-:W-:Y:S05]  /*4100*/  @!P0 BRA `(.L_x_43) ;  /* 0x0000000000ec8947 */ /* 0x000fea0003800000 */
[----:B------:R-:W-:Y:S02]  /*4110*/  ISETP.GE.U32.AND P0, PT, R82, 0x3, PT ;  /* 0x000000035200780c */ /* 0x000fe40003f06070 */
[----:B------:R-:W-:-:S11]  /*4120*/  ISETP.NE.AND P4, PT, R79, RZ, PT ;  /* 0x000000ff4f00720c */ /* 0x000fd60003f85270 */
[----:B------:R-:W-:Y:S05]  /*4130*/  @!P0 BRA `(.L_x_47) ;  /* 0x0000000000748947 */ /* 0x000fea0003800000 */
[----:B------:R-:W-:-:S05]  /*4140*/  IMAD R36, R37, 0x8, R24 ;  /* 0x0000000825247824 */ /* 0x000fca00078e0218 */
[----:B------:R-:W2:Y:S04]  /*4150*/  LDL.128 R4, [R36] ;  /* 0x0000000024047983 */ /* 0x000ea80000100c00 */
[----:B------:R-:W3:Y:S04]  /*4160*/  LDL.128 R8, [R36+0x10] ;  /* 0x0000100024087983 */ /* 0x000ee80000100c00 */
[----:B------:R-:W4:Y:S01]  /*4170*/  LDL.64 R12, [R36+0x20] ;  /* 0x00002000240c7983 */ /* 0x000f220000100a00 */
[----:B------:R-:W-:Y:S01]  /*4180*/  VIADD R37, R37, 0x4 ;  /* 0x0000000425257836 */ /* 0x000fe20000000000 */
[----:B--2---:R-:W-:-:S02]  /*4190*/  DFMA R34, -R4, R4, R6 ;  /* 0x000000040422722b */ /* 0x004fc40000000106 */
[----:B------:R-:W-:Y:S02]  /*41a0*/  DADD R32, -R4, 1 ;  /* 0x3ff0000004207429 */ /* 0x000fe40000000100 */
[----:B---3--:R-:W-:Y:S02]  /*41b0*/  DFMA R14, -R6, R6, R8 ;  /* 0x00000006060e722b */ /* 0x008fe40000000108 */
[----:B------:R-:W-:Y:S02]  /*41c0*/  DFMA R4, -R8, R8, R10 ;  /* 0x000000080804722b */ /* 0x000fe4000000010a */
[----:B------:R-:W-:Y:S02]  /*41d0*/  DMUL R34, R34, R34 ;  /* 0x0000002222227228 */ /* 0x000fe40000000000 */
[----:B------:R-:W-:Y:S02]  /*41e0*/  DADD R6, -R6, 1 ;  /* 0x3ff0000006067429 */ /* 0x000fe40000000100 */
[----:B------:R-:W-:-:S02]  /*41f0*/  DMUL R14, R14, R14 ;  /* 0x0000000e0e0e7228 */ /* 0x000fc40000000000 */
[----:B------:R-:W-:Y:S02]  /*4200*/  DMUL R4, R4, R4 ;  /* 0x0000000404047228 */ /* 0x000fe40000000000 */
[----:B------:R-:W-:Y:S02]  /*4210*/  DMUL R34, R34, 100 ;  /* 0x4059000022227828 */ /* 0x000fe40000000000 */
[----:B----4-:R-:W-:Y:S02]  /*4220*/  DFMA R12, -R10, R10, R12 ;  /* 0x0000000a0a0c722b */ /* 0x010fe4000000010c */
[----:B------:R-:W-:Y:S02]  /*4230*/  DMUL R14, R14, 100 ;  /* 0x405900000e0e7828 */ /* 0x000fe40000000000 */
[----:B------:R-:W-:Y:S02]  /*4240*/  DADD R8, -R8, 1 ;  /* 0x3ff0000008087429 */ /* 0x000fe40000000100 */
[----:B------:R-:W-:-:S02]  /*4250*/  DFMA R34, R32, R32, R34 ;  /* 0x000000202022722b */ /* 0x000fc40000000022 */
[----:B------:R-:W-:Y:S02]  /*4260*/  DMUL R4, R4, 100 ;  /* 0x4059000004047828 */ /* 0x000fe40000000000 */
[----:B------:R-:W-:Y:S02]  /*4270*/  DMUL R12, R12, R12 ;  /* 0x0000000c0c0c7228 */ /* 0x000fe40000000000 */
[----:B------:R-:W-:Y:S02]  /*4280*/  DFMA R14, R6, R6, R14 ;  /* 0x00000006060e722b */ /* 0x000fe4000000000e */
[----:B------:R-:W-:Y:S02]  /*4290*/  DADD R34, R44, R34 ;  /* 0x000000002c227229 */ /* 0x000fe40000000022 */
[----:B------:R-:W-:Y:S02]  /*42a0*/  DFMA R4, R8, R8, R4 ;  /* 0x000000080804722b */ /* 0x000fe40000000004 */
[----:B------:R-:W-:-:S02]  /*42b0*/  DADD R10, -R10, 1 ;  /* 0x3ff000000a0a7429 */ /* 0x000fc40000000100 */
[----:B------:R-:W-:Y:S02]  /*42c0*/  DMUL R12, R12, 100 ;  /* 0x405900000c0c7828 */ /* 0x000fe40000000000 */
[----:B------:R-:W-:-:S06]  /*42d0*/  DADD R14, R34, R14 ;  /* 0x00000000220e7229 */ /* 0x000fcc000000000e */
[----:B------:R-:W-:Y:S02]  /*42e0*/  DFMA R12, R10, R10, R12 ;  /* 0x0000000a0a0c722b */ /* 0x000fe4000000000c */
[----:B------:R-:W-:-:S08]  /*42f0*/  DADD R4, R14, R4 ;  /* 0x000000000e047229 */ /* 0x000fd00000000004 */
[----:B------:R-:W-:-:S11]  /*4300*/  DADD R44, R4, R12 ;  /* 0x00000000042c7229 */ /* 0x000fd6000000000c */
.L_x_47:
[----:B------:R-:W-:Y:S05]  /*4310*/  @!P4 BRA `(.L_x_43) ;  /* 0x000000000068c947 */ /* 0x000fea0003800000 */
[----:B------:R-:W-:Y:S02]  /*4320*/  ISETP.NE.AND P0, PT, R81, RZ, PT ;  /* 0x000000ff5100720c */ /* 0x000fe40003f05270 */
[----:B------:R-:W-:-:S11]  /*4330*/  ISETP.NE.AND P4, PT, R78, RZ, PT ;  /* 0x000000ff4e00720c */ /* 0x000fd60003f85270 */
[----:B------:R-:W-:-:S05]  /*4340*/  @P0 IMAD R32, R37, 0x8, R24 ;  /* 0x0000000825200824 */ /* 0x000fca00078e0218 */
[----:B------:R-:W2:Y:S01]  /*4350*/  @P0 LDL.128 R4, [R32] ;  /* 0x0000000020040983 */ /* 0x000ea20000100c00 */
[----:B------:R-:W-:-:S03]  /*4360*/  @P0 VIADD R37, R37, 0x2 ;  /* 0x0000000225250836 */ /* 0x000fc60000000000 */
[----:B------:R-:W3:Y:S01]  /*4370*/  @P0 LDL.64 R12, [R32+0x10] ;  /* 0x00001000200c0983 */ /* 0x000ee20000100a00 */
[----:B------:R-:W-:-:S06]  /*4380*/  @P4 IMAD R8, R37, 0x8, R24 ;  /* 0x0000000825084824 */ /* 0x000fcc00078e0218 */
[----:B------:R-:W4:Y:S01]  /*4390*/  @P4 LDL.128 R8, [R8] ;  /* 0x0000000008084983 */ /* 0x000f220000100c00 */
[C---:B--2---:R-:W-:Y:S02]  /*43a0*/  @P0 DFMA R14, -R4.reuse, R4, R6 ;  /* 0x00000004040e022b */ /* 0x044fe40000000106 */
[----:B------:R-:W-:Y:S02]  /*43b0*/  @P0 DADD R4, -R4, 1 ;  /* 0x3ff0000004040429 */ /* 0x000fe40000000100 */
[C---:B---3--:R-:W-:Y:S02]  /*43c0*/  @P0 DFMA R12, -R6.reuse, R6, R12 ;  /* 0x00000006060c022b */ /* 0x048fe4000000010c */
[----:B------:R-:W-:Y:S02]  /*43d0*/  @P0 DADD R6, -R6, 1 ;  /* 0x3ff0000006060429 */ /* 0x000fe40000000100 */
[----:B------:R-:W-:Y:S02]  /*43e0*/  @P0 DMUL R14, R14, R14 ;  /* 0x0000000e0e0e0228 */ /* 0x000fe40000000000 */
[----:B----4-:R-:W-:-:S02]  /*43f0*/  @P4 DFMA R10, -R8, R8, R10 ;  /* 0x00000008080a422b */ /* 0x010fc4000000010a */
[----:B------:R-:W-:Y:S02]  /*4400*/  @P0 DMUL R12, R12, R12 ;  /* 0x0000000c0c0c0228 */ /* 0x000fe40000000000 */
[----:B------:R-:W-:Y:S02]  /*4410*/  @P4 DADD R8, -R8, 1 ;  /* 0x3ff0000008084429 */ /* 0x000fe40000000100 */
[----:B------:R-:W-:Y:S02]  /*4420*/  @P0 DMUL R14, R14, 100 ;  /* 0x405900000e0e0828 */ /* 0x000fe40000000000 */
[----:B------:R-:W-:Y:S02]  /*4430*/  @P4 DMUL R10, R10, R10 ;  /* 0x0000000a0a0a4228 */ /* 0x000fe40000000000 */
[----:B------:R-:W-:-:S04]  /*4440*/  @P0 DMUL R12, R12, 100 ;  /* 0x405900000c0c0828 */ /* 0x000fc80000000000 */
[----:B------:R-:W-:Y:S02]  /*4450*/  @P0 DFMA R14, R4, R4, R14 ;  /* 0x00000004040e022b */ /* 0x000fe4000000000e */
[----:B------:R-:W-:Y:S02]  /*4460*/  @P4 DMUL R10, R10, 100 ;  /* 0x405900000a0a4828 */ /* 0x000fe40000000000 */
[----:B------:R-:W-:-:S04]  /*4470*/  @P0 DFMA R12, R6, R6, R12 ;  /* 0x00000006060c022b */ /* 0x000fc8000000000c */
[----:B------:R-:W-:Y:S02]  /*4480*/  @P0 DADD R14, R44, R14 ;  /* 0x000000002c0e0229 */ /* 0x000fe4000000000e */
[----:B------:R-:W-:-:S06]  /*4490*/  @P4 DFMA R10, R8, R8, R10 ;  /* 0x00000008080a422b */ /* 0x000fcc000000000a */
[----:B------:R-:W-:-:S08]  /*44a0*/  @P0 DADD R44, R14, R12 ;  /* 0x000000000e2c0229 */ /* 0x000fd0000000000c */
[----:B------:R-:W-:-:S11]  /*44b0*/  @P4 DADD R44, R44, R10 ;  /* 0x000000002c2c4229 */ /* 0x000fd6000000000a */
.L_x_43:
[----:B------:R-:W2:Y:S02]  /*44c0*/  LDL.128 R4, [R1+0x10] ;  /* 0x0000100001047983 */ /* 0x000ea40000100c00 */
        /* <DEDUP_REMOVED lines=8> */
[----:B------:R-:W-:-:S03]  /*4550*/  IMAD.MOV.U32 R40, RZ, RZ, 0x1 ;  /* 0x00000001ff287424 */ /* 0x000fc600078e00ff */
[----:B------:R-:W-:-:S13]  /*4560*/  ISETP.GE.U32.AND.EX P0, PT, R30, RZ, PT, P0 ;  /* 0x000000ff1e00720c */ /* 0x000fda0003f06100 */
[----:B------:R-:W-:Y:S05]  /*4570*/  @!P0 BRA `(.L_x_49) ;  /* 0x0000000400108947 */ /* 0x000fea0003800000 */
[----:B------:R-:W-:Y:S01]  /*4580*/  BSSY.RECONVERGENT B2, `(.L_x_49) ;  /* 0x0000043000027945 */ /* 0x000fe20003800200 */
[----:B------:R-:W-:Y:S02]  /*4590*/  IMAD.MOV.U32 R40, RZ, RZ, 0x1 ;  /* 0x00000001ff287424 */ /* 0x000fe400078e00ff */
[----:B------:R-:W-:-:S07]  /*45a0*/  IMAD.MOV.U32 R41, RZ, RZ, RZ ;  /* 0x000000ffff297224 */ /* 0x000fce00078e00ff */
.L_x_50:
[----:B------:R-:W-:-:S05]  /*45b0*/  LEA R43, R40, R1, 0x3 ;  /* 0x00000001282b7211 */ /* 0x000fca00078e18ff */
[----:B--2---:R-:W2:Y:S01]  /*45c0*/  LDL.128 R8, [R43+0x18] ;  /* 0x000018002b087983 */ /* 0x004ea20000100c00 */
[----:B------:R-:W-:Y:S02]  /*45d0*/  DADD R12, -R6, 1 ;  /* 0x3ff00000060c7429 */ /* 0x000fe40000000100 */
[----:B------:R-:W-:Y:S02]  /*45e0*/  DFMA R14, -R4, R4, R6 ;  /* 0x00000004040e722b */ /* 0x000fe40000000106 */
[----:B------:R-:W-:-:S04]  /*45f0*/  DMUL R4, R6, 400 ;  /* 0x4079000006047828 */ /* 0x000fc80000000000 */
[----:B------:R-:W-:-:S08]  /*4600*/  DADD R12, R12, R12 ;  /* 0x000000000c0c7229 */ /* 0x000fd0000000000c */
[----:B------:R-:W-:Y:S02]  /*4610*/  DFMA R14, R14, 200, -R12 ;  /* 0x406900000e0e782b */ /* 0x000fe4000000080c */
[----:B--2---:R-:W-:-:S08]  /*4620*/  DFMA R12, -R6, R6, R8 ;  /* 0x00000006060c722b */ /* 0x004fd00000000108 */
[----:B------:R-:W-:-:S07]  /*4630*/  DFMA R36, -R4, R12, R14 ;  /* 0x0000000c0424722b */ /* 0x000fce000000010e */
[----:B------:R2:W-:Y:S04]  /*4640*/  STL.64 [R43+0x30], R36 ;  /* 0x000030242b007387 */ /* 0x0005e80000100a00 */
[----:B------:R-:W3:Y:S01]  /*4650*/  LDL.128 R4, [R43+0x28] ;  /* 0x000028002b047983 */ /* 0x000ee20000100c00 */
[C---:B------:R-:W-:Y:S02]  /*4660*/  DADD R32, -R8.reuse, 1 ;  /* 0x3ff0000008207429 */ /* 0x040fe40000000100 */
[----:B------:R-:W-:Y:S02]  /*4670*/  DMUL R14, R8, 400 ;  /* 0x40790000080e7828 */ /* 0x000fe40000000000 */
[----:B------:R-:W-:-:S04]  /*4680*/  DADD R38, -R10, 1 ;  /* 0x3ff000000a267429 */ /* 0x000fc80000000100 */
[----:B------:R-:W-:-:S04]  /*4690*/  DADD R32, R32, R32 ;  /* 0x0000000020207229 */ /* 0x000fc80000000020 */
[----:B------:R-:W-:-:S04]  /*46a0*/  DADD R38, R38, R38 ;  /* 0x0000000026267229 */ /* 0x000fc80000000026 */
[----:B------:R-:W-:Y:S02]  /*46b0*/  DFMA R32, R12, 200, -R32 ;  /* 0x406900000c20782b */ /* 0x000fe40000000820 */
[----:B------:R-:W-:-:S08]  /*46c0*/  DFMA R12, -R8, R8, R10 ;  /* 0x00000008080c722b */ /* 0x000fd0000000010a */
[----:B------:R-:W-:Y:S02]  /*46d0*/  DFMA R8, -R14, R12, R32 ;  /* 0x0000000c0e08722b */ /* 0x000fe40000000120 */
[----:B------:R-:W-:-:S06]  /*46e0*/  DFMA R38, R12, 200, -R38 ;  /* 0x406900000c26782b */ /* 0x000fcc0000000826 */
[----:B------:R-:W-:-:S08]  /*46f0*/  DADD R12, -R8, 1 ;  /* 0x3ff00000080c7429 */ /* 0x000fd00000000100 */
[----:B------:R-:W-:Y:S02]  /*4700*/  DADD R12, R12, R12 ;  /* 0x000000000c0c7229 */ /* 0x000fe4000000000c */
[----:B---3--:R-:W-:Y:S02]  /*4710*/  DADD R34, -R4, 1 ;  /* 0x3ff0000004227429 */ /* 0x008fe40000000100 */
[----:B------:R-:W-:Y:S02]  /*4720*/  DADD R14, -R6, 1 ;  /* 0x3ff00000060e7429 */ /* 0x000fe40000000100 */
[----:B--2---:R-:W-:Y:S02]  /*4730*/  DFMA R36, -R10, R10, R4 ;  /* 0x0000000a0a24722b */ /* 0x004fe40000000104 */
[----:B------:R-:W-:Y:S02]  /*4740*/  DMUL R32, R4, 400 ;  /* 0x4079000004207828 */ /* 0x000fe40000000000 */
[----:B------:R-:W-:-:S02]  /*4750*/  DADD R34, R34, R34 ;  /* 0x0000000022227229 */ /* 0x000fc40000000022 */
[----:B------:R-:W-:Y:S02]  /*4760*/  DMUL R10, R10, 400 ;  /* 0x407900000a0a7828 */ /* 0x000fe40000000000 */
[----:B------:R-:W-:Y:S02]  /*4770*/  DFMA R4, -R4, R4, R6 ;  /* 0x000000040404722b */ /* 0x000fe40000000106 */
[----:B------:R-:W-:Y:S02]  /*4780*/  DADD R14, R14, R14 ;  /* 0x000000000e0e7229 */ /* 0x000fe4000000000e */
[----:B------:R-:W-:Y:S02]  /*4790*/  DFMA R34, R36, 200, -R34 ;  /* 0x406900002422782b */ /* 0x000fe40000000822 */
[----:B------:R-:W-:Y:S02]  /*47a0*/  DFMA R10, -R10, R36, R38 ;  /* 0x000000240a0a722b */ /* 0x000fe40000000126 */
[----:B------:R-:W-:-:S02]  /*47b0*/  DFMA R36, -R6, R6, R8 ;  /* 0x000000060624722b */ /* 0x000fc40000000108 */
[----:B------:R-:W-:Y:S02]  /*47c0*/  DFMA R14, R4, 200, -R14 ;  /* 0x40690000040e782b */ /* 0x000fe4000000080e */
[----:B------:R-:W-:Y:S01]  /*47d0*/  DFMA R4, -R32, R4, R34 ;  /* 0x000000042004722b */ /* 0x000fe20000000122 */
[----:B------:R3:W-:Y:S01]  /*47e0*/  STL.128 [R43+0x38], R8 ;  /* 0x000038082b007387 */ /* 0x0007e20000100c00 */
[----:B------:R-:W-:Y:S02]  /*47f0*/  DMUL R6, R6, 400 ;  /* 0x4079000006067828 */ /* 0x000fe40000000000 */
[----:B------:R-:W-:Y:S02]  /*4800*/  DADD R46, -R10, 1 ;  /* 0x3ff000000a2e7429 */ /* 0x000fe40000000100 */
[----:B------:R-:W-:Y:S02]  /*4810*/  DFMA R12, R36, 200, -R12 ;  /* 0x40690000240c782b */ /* 0x000fe4000000080c */
[----:B------:R-:W-:-:S02]  /*4820*/  DADD R38, -R4, 1 ;  /* 0x3ff0000004267429 */ /* 0x000fc40000000100 */
[----:B------:R-:W-:Y:S02]  /*4830*/  DFMA R6, -R6, R36, R14 ;  /* 0x000000240606722b */ /* 0x000fe4000000010e */
[----:B------:R-:W-:Y:S02]  /*4840*/  DFMA R32, -R8, R8, R10 ;  /* 0x000000080820722b */ /* 0x000fe4000000010a */
[----:B------:R-:W-:Y:S02]  /*4850*/  DADD R46, R46, R46 ;  /* 0x000000002e2e7229 */ /* 0x000fe4000000002e */
[----:B------:R-:W-:Y:S01]  /*4860*/  DMUL R34, R8, 400 ;  /* 0x4079000008227828 */ /* 0x000fe20000000000 */
[----:B------:R3:W-:Y:S01]  /*4870*/  STL.128 [R43+0x48], R4 ;  /* 0x000048042b007387 */ /* 0x0007e20000100c00 */
[----:B------:R-:W-:Y:S02]  /*4880*/  DFMA R14, -R10, R10, R4 ;  /* 0x0000000a0a0e722b */ /* 0x000fe40000000104 */
[----:B------:R-:W-:-:S02]  /*4890*/  DADD R36, R38, R38 ;  /* 0x0000000026247229 */ /* 0x000fc40000000026 */
[----:B------:R-:W-:Y:S02]  /*48a0*/  DFMA R46, R32, 200, -R46 ;  /* 0x40690000202e782b */ /* 0x000fe4000000082e */
[----:B------:R-:W-:Y:S02]  /*48b0*/  DFMA R12, -R34, R32, R12 ;  /* 0x00000020220c722b */ /* 0x000fe4000000010c */
[----:B------:R-:W-:Y:S02]  /*48c0*/  DMUL R38, R10, 400 ;  /* 0x407900000a267828 */ /* 0x000fe40000000000 */
[----:B------:R-:W-:Y:S02]  /*48d0*/  DMUL R34, R4, 400 ;  /* 0x4079000004227828 */ /* 0x000fe40000000000 */
[----:B------:R-:W-:Y:S02]  /*48e0*/  DFMA R36, R14, 200, -R36 ;  /* 0x406900000e24782b */ /* 0x000fe40000000824 */
[----:B------:R-:W-:-:S02]  /*48f0*/  DFMA R32, -R4, R4, R6 ;  /* 0x000000040420722b */ /* 0x000fc40000000106 */
[----:B------:R-:W-:-:S06]  /*4900*/  DFMA R14, -R38, R14, R46 ;  /* 0x0000000e260e722b */ /* 0x000fcc000000012e */
[----:B------:R-:W-:Y:S01]  /*4910*/  DFMA R32, -R34, R32, R36 ;  /* 0x000000202220722b */ /* 0x000fe20000000124 */
[----:B------:R3:W-:Y:S01]  /*4920*/  STL.128 [R43+0x58], R12 ;  /* 0x0000580c2b007387 */ /* 0x0007e20000100c00 */
[----:B------:R-:W-:-:S04]  /*4930*/  IADD3 R35, P4, PT, R40, 0x7, RZ ;  /* 0x0000000728237810 */ /* 0x000fc80007f9e0ff */
[----:B------:R-:W-:Y:S01]  /*4940*/  ISETP.NE.U32.AND P0, PT, R35, R86, PT ;  /* 0x000000562300720c */ /* 0x000fe20003f05070 */
[----:B------:R3:W-:Y:S01]  /*4950*/  STL.64 [R43+0x68], R32 ;  /* 0x000068202b007387 */ /* 0x0007e20000100a00 */
[----:B------:R-:W-:Y:S01]  /*4960*/  IMAD.X R34, RZ, RZ, R41, P4 ;  /* 0x000000ffff227224 */ /* 0x000fe200020e0629 */
[----:B------:R-:W-:-:S04]  /*4970*/  IADD3 R40, P4, PT, R40, 0x8, RZ ;  /* 0x0000000828287810 */ /* 0x000fc80007f9e0ff */
[----:B------:R-:W-:Y:S01]  /*4980*/  ISETP.NE.AND.EX P0, PT, R34, R87, PT, P0 ;  /* 0x000000572200720c */ /* 0x000fe20003f05300 */
[----:B------:R-:W-:-:S12]  /*4990*/  IMAD.X R41, RZ, RZ, R41, P4 ;  /* 0x000000ffff297224 */ /* 0x000fd800020e0629 */
[----:B---3--:R-:W-:Y:S05]  /*49a0*/  @P0 BRA `(.L_x_50) ;  /* 0xfffffffc00000947 */ /* 0x008fea000383ffff */
[----:B------:R-:W-:Y:S05]  /*49b0*/  BSYNC.RECONVERGENT B2 ;  /* 0x0000000000027941 */ /* 0x000fea0003800200 */
.L_x_49:
[----:B------:R-:W-:-:S04]  /*49c0*/  ISETP.NE.U32.AND P0, PT, R72, RZ, PT ;  /* 0x000000ff4800720c */ /* 0x000fc80003f05070 */
[----:B------:R-:W-:-:S13]  /*49d0*/  ISETP.NE.AND.EX P0, PT, RZ, RZ, PT, P0 ;  /* 0x000000ffff00720c */ /* 0x000fda0003f05300 */
        /* <DEDUP_REMOVED lines=10> */
[----:B------:R-:W5:Y:S01]  /*4a80*/  LDL.64 R12, [R41+0x28] ;  /* 0x00002800290c7983 */ /* 0x000f620000100a00 */
[----:B---3--:R-:W-:-:S02]  /*4a90*/  DADD R10, -R38, 1 ;  /* 0x3ff00000260a7429 */ /* 0x008fc40000000100 */
[----:B--2---:R-:W-:Y:S02]  /*4aa0*/  DFMA R8, -R4, R4, R38 ;  /* 0x000000040408722b */ /* 0x004fe40000000126 */
[C---:B------:R-:W-:Y:S02]  /*4ab0*/  DMUL R4, R38.reuse, 400 ;  /* 0x4079000026047828 */ /* 0x040fe40000000000 */
[----:B----4-:R-:W-:Y:S02]  /*4ac0*/  DFMA R38, -R38, R38, R6 ;  /* 0x000000262626722b */ /* 0x010fe40000000106 */
[----:B------:R-:W-:-:S08]  /*4ad0*/  DADD R10, R10, R10 ;  /* 0x000000000a0a7229 */ /* 0x000fd0000000000a */
[----:B------:R-:W-:-:S08]  /*4ae0*/  DFMA R8, R8, 200, -R10 ;  /* 0x406900000808782b */ /* 0x000fd0000000080a */
[----:B------:R-:W-:-:S07]  /*4af0*/  DFMA R42, -R4, R38, R8 ;  /* 0x00000026042a722b */ /* 0x000fce0000000108 */
[----:B------:R3:W-:Y:S04]  /*4b00*/  STL.64 [R41+0x30], R42 ;  /* 0x0000302a29007387 */ /* 0x0007e80000100a00 */
[----:B------:R-:W2:Y:S01]  /*4b10*/  LDL.64 R4, [R41+0x30] ;  /* 0x0000300029047983 */ /* 0x000ea20000100a00 */
[----:B------:R-:W-:Y:S02]  /*4b20*/  DADD R36, -R6, 1 ;  /* 0x3ff0000006247429 */ /* 0x000fe40000000100 */
[----:B-----5:R-:W-:Y:S02]  /*4b30*/  DADD R14, -R34, 1 ;  /* 0x3ff00000220e7429 */ /* 0x020fe40000000100 */
[----:B------:R-:W-:Y:S02]  /*4b40*/  DADD R8, -R12, 1 ;  /* 0x3ff000000c087429 */ /* 0x000fe40000000100 */
[----:B------:R-:W-:-:S02]  /*4b50*/  DFMA R32, -R6, R6, R34 ;  /* 0x000000060620722b */ /* 0x000fc40000000122 */
[----:B------:R-:W-:Y:S02]  /*4b60*/  DADD R36, R36, R36 ;  /* 0x0000000024247229 */ /* 0x000fe40000000024 */
[----:B------:R-:W-:Y:S02]  /*4b70*/  DFMA R10, -R34, R34, R12 ;  /* 0x00000022220a722b */ /* 0x000fe4000000010c */
[----:B------:R-:W-:Y:S02]  /*4b80*/  DADD R14, R14, R14 ;  /* 0x000000000e0e7229 */ /* 0x000fe4000000000e */
[----:B------:R-:W-:Y:S02]  /*4b90*/  DADD R8, R8, R8 ;  /* 0x0000000008087229 */ /* 0x000fe40000000008 */
[----:B------:R-:W-:Y:S02]  /*4ba0*/  DFMA R36, R38, 200, -R36 ;  /* 0x406900002624782b */ /* 0x000fe40000000824 */
[----:B------:R-:W-:-:S02]  /*4bb0*/  DMUL R6, R6, 400 ;  /* 0x4079000006067828 */ /* 0x000fc40000000000 */
[----:B------:R-:W-:Y:S02]  /*4bc0*/  DMUL R34, R34, 400 ;  /* 0x4079000022227828 */ /* 0x000fe40000000000 */
[----:B------:R-:W-:Y:S02]  /*4bd0*/  DFMA R14, R32, 200, -R14 ;  /* 0x40690000200e782b */ /* 0x000fe4000000080e */
[----:B------:R-:W-:Y:S02]  /*4be0*/  DFMA R8, R10, 200, -R8 ;  /* 0x406900000a08782b */ /* 0x000fe40000000808 */
[----:B------:R-:W-:-:S04]  /*4bf0*/  DFMA R6, -R6, R32, R36 ;  /* 0x000000200606722b */ /* 0x000fc80000000124 */
[----:B------:R-:W-:-:S03]  /*4c00*/  DFMA R14, -R34, R10, R14 ;  /* 0x0000000a220e722b */ /* 0x000fc6000000010e */
[----:B------:R3:W-:Y:S04]  /*4c10*/  STL.64 [R41+0x38], R6 ;  /* 0x0000380629007387 */ /* 0x0007e80000100a00 */
[----:B------:R3:W-:Y:S01]  /*4c20*/  STL.64 [R41+0x40], R14 ;  /* 0x0000400e29007387 */ /* 0x0007e20000100a00 */
[----:B------:R-:W-:Y:S01]  /*4c30*/  VIADD R40, R40, 0x4 ;  /* 0x0000000428287836 */ /* 0x000fe20000000000 */
[C---:B--2---:R-:W-:Y:S02]  /*4c40*/  DFMA R4, -R12.reuse, R12, R4 ;  /* 0x0000000c0c04722b */ /* 0x044fe40000000104 */
[----:B------:R-:W-:-:S08]  /*4c50*/  DMUL R12, R12, 400 ;  /* 0x407900000c0c7828 */ /* 0x000fd00000000000 */
[----:B------:R-:W-:-:S07]  /*4c60*/  DFMA R4, -R12, R4, R8 ;  /* 0x000000040c04722b */ /* 0x000fce0000000108 */
[----:B------:R3:W-:Y:S04]  /*4c70*/  STL.64 [R41+0x48], R4 ;  /* 0x0000480429007387 */ /* 0x0007e80000100a00 */
.L_x_51:
[----:B------:R-:W-:Y:S05]  /*4c80*/  @!P4 BRA `(.L_x_48) ;  /* 0x00000000009cc947 */ /* 0x000fea0003800000 */
[----:B------:R-:W-:Y:S02]  /*4c90*/  ISETP.NE.U32.AND P0, PT, R59, RZ, PT ;  /* 0x000000ff3b00720c */ /* 0x000fe40003f05070 */
[----:B------:R-:W-:Y:S02]  /*4ca0*/  ISETP.NE.U32.AND P4, PT, R74, RZ, PT ;  /* 0x000000ff4a00720c */ /* 0x000fe40003f85070 */
[----:B------:R-:W-:Y:S02]  /*4cb0*/  ISETP.NE.AND.EX P0, PT, R58, RZ, PT, P0 ;  /* 0x000000ff3a00720c */ /* 0x000fe40003f05300 */
[----:B------:R-:W-:-:S11]  /*4cc0*/  ISETP.NE.AND.EX P4, PT, RZ, RZ, PT, P4 ;  /* 0x000000ffff00720c */ /* 0x000fd60003f85340 */
[----:B------:R-:W-:Y:S05]  /*4cd0*/  @!P0 BRA `(.L_x_52) ;  /* 0x0000000000548947 */ /* 0x000fea0003800000 */
[----:B------:R-:W-:-:S05]  /*4ce0*/  IMAD.U32 R34, R40, 0x8, R1 ;  /* 0x0000000828227824 */ /* 0x000fca00078e0001 */
[----:B------:R-:W4:Y:S04]  /*4cf0*/  LDL.64 R32, [R34+0x10] ;  /* 0x0000100022207983 */ /* 0x000f280000100a00 */
[----:B------:R-:W5:Y:S04]  /*4d00*/  LDL.64 R10, [R34+0x18] ;  /* 0x00001800220a7983 */ /* 0x000f680000100a00 */
[----:B------:R-:W2:Y:S04]  /*4d10*/  LDL.64 R12, [R34+0x8] ;  /* 0x00000800220c7983 */ /* 0x000ea80000100a00 */
[----:B---3--:R-:W3:Y:S01]  /*4d20*/  LDL.64 R4, [R34+0x20] ;  /* 0x0000200022047983 */ /* 0x008ee20000100a00 */
[----:B------:R-:W-:Y:S01]  /*4d30*/  VIADD R40, R40, 0x2 ;  /* 0x0000000228287836 */ /* 0x000fe20000000000 */
[----:B----4-:R-:W-:-:S02]  /*4d40*/  DADD R14, -R32, 1 ;  /* 0x3ff00000200e7429 */ /* 0x010fc40000000100 */
[----:B-----5:R-:W-:Y:S02]  /*4d50*/  DADD R6, -R10, 1 ;  /* 0x3ff000000a067429 */ /* 0x020fe40000000100 */
[----:B--2---:R-:W-:Y:S02]  /*4d60*/  DFMA R8, -R32, R32, R10 ;  /* 0x000000202008722b */ /* 0x004fe4000000010a */
[----:B------:R-:W-:Y:S02]  /*4d70*/  DFMA R12, -R12, R12, R32 ;  /* 0x0000000c0c0c722b */ /* 0x000fe40000000120 */
[----:B------:R-:W-:Y:S02]  /*4d80*/  DADD R14, R14, R14 ;  /* 0x000000000e0e7229 */ /* 0x000fe4000000000e */
[----:B------:R-:W-:Y:S02]  /*4d90*/  DADD R6, R6, R6 ;  /* 0x0000000006067229 */ /* 0x000fe40000000006 */
[----:B---3--:R-:W-:-:S02]  /*4da0*/  DFMA R4, -R10, R10, R4 ;  /* 0x0000000a0a04722b */ /* 0x008fc40000000104 */
        /* <DEDUP_REMOVED lines=8> */
.L_x_52:
[----:B------:R-:W-:Y:S05]  /*4e30*/  @!P4 BRA `(.L_x_48) ;  /* 0x000000000030c947 */ /* 0x000fea0003800000 */
[----:B----4-:R-:W-:-:S05]  /*4e40*/  IMAD.U32 R13, R40, 0x8, R1 ;  /* 0x00000008280d7824 */ /* 0x010fca00078e0001 */
[----:B------:R-:W2:Y:S04]  /*4e50*/  LDL.64 R10, [R13+0x10] ;  /* 0x000010000d0a7983 */ /* 0x000ea80000100a00 */
[----:B---3--:R-:W3:Y:S04]  /*4e60*/  LDL.64 R6, [R13+0x8] ;  /* 0x000008000d067983 */ /* 0x008ee80000100a00 */
[----:B------:R-:W4:Y:S01]  /*4e70*/  LDL.64 R4, [R13+0x18] ;  /* 0x000018000d047983 */ /* 0x000f220000100a00 */
[----:B--2---:R-:W-:Y:S02]  /*4e80*/  DADD R8, -R10, 1 ;  /* 0x3ff000000a087429 */ /* 0x004fe40000000100 */
[----:B---3--:R-:W-:-:S06]  /*4e90*/  DFMA R6, -R6, R6, R10 ;  /* 0x000000060606722b */ /* 0x008fcc000000010a */
[----:B------:R-:W-:Y:S02]  /*4ea0*/  DADD R8, R8, R8 ;  /* 0x0000000008087229 */ /* 0x000fe40000000008 */
[C---:B----4-:R-:W-:Y:S02]  /*4eb0*/  DFMA R4, -R10.reuse, R10, R4 ;  /* 0x0000000a0a04722b */ /* 0x050fe40000000104 */
[----:B------:R-:W-:-:S04]  /*4ec0*/  DMUL R10, R10, -400 ;  /* 0xc07900000a0a7828 */ /* 0x000fc80000000000 */
[----:B------:R-:W-:-:S08]  /*4ed0*/  DFMA R6, R6, 200, -R8 ;  /* 0x406900000606782b */ /* 0x000fd00000000808 */
[----:B------:R-:W-:-:S07]  /*4ee0*/  DFMA R4, R10, R4, R6 ;  /* 0x000000040a04722b */ /* 0x000fce0000000006 */
[----:B------:R2:W-:Y:S04]  /*4ef0*/  STL.64 [R13+0x30], R4 ;  /* 0x000030040d007387 */ /* 0x0005e80000100a00 */
.L_x_48:
[----:B--2---:R-:W-:-:S05]  /*4f00*/  IMAD R9, R16, 0x8, R1 ;  /* 0x0000000810097824 */ /* 0x004fca00078e0201 */
[----:B---3--:R-:W2:Y:S04]  /*4f10*/  LDL.64 R6, [R9+0x10] ;  /* 0x0000100009067983 */ /* 0x008ea80000100a00 */
[----:B----4-:R-:W2:Y:S01]  /*4f20*/  LDL.64 R4, [R9+0x8] ;  /* 0x0000080009047983 */ /* 0x010ea20000100a00 */
[----:B------:R-:W-:Y:S01]  /*4f30*/  CS2R R48, SRZ ;  /* 0x0000000000307805 */ /* 0x000fe2000001ff00 */
[----:B--2---:R-:W-:-:S08]  /*4f40*/  DFMA R4, -R4, R4, R6 ;  /* 0x000000040404722b */ /* 0x004fd00000000106 */
[----:B------:R-:W-:-:S07]  /*4f50*/  DMUL R4, R4, 200 ;  /* 0x4069000004047828 */ /* 0x000fce0000000000 */
[----:B------:R2:W-:Y:S01]  /*4f60*/  STL.64 [R9+0x30], R4 ;  /* 0x0000300409007387 */ /* 0x0005e20000100a00 */
[----:B------:R-:W-:Y:S05]  /*4f70*/  @!P2 BRA `(.L_x_53) ;  /* 0x00000004007ca947 */ /* 0x000fea0003800000 */
[----:B------:R-:W-:Y:S02]  /*4f80*/  ISETP.GE.U32.AND P0, PT, R16, 0xf, PT ;  /* 0x0000000f1000780c */ /* 0x000fe40003f06070 */
[----:B------:R-:W-:Y:S02]  /*4f90*/  CS2R R48, SRZ ;  /* 0x0000000000307805 */ /* 0x000fe4000001ff00 */
[----:B------:R-:W-:-:S09]  /*4fa0*/  MOV R46, RZ ;  /* 0x000000ff002e7202 */ /* 0x000fd20000000f00 */
[----:B------:R-:W-:Y:S05]  /*4fb0*/  @!P0 BRA `(.L_x_54) ;  /* 0x0000000000a48947 */ /* 0x000fea0003800000 */
[----:B------:R-:W-:Y:S01]  /*4fc0*/  BSSY.RECONVERGENT B2, `(.L_x_55) ;  /* 0x0000027000027945 */ /* 0x000fe20003800200 */
[----:B------:R-:W-:Y:S01]  /*4fd0*/  IMAD.MOV.U32 R46, RZ, RZ, RZ ;  /* 0x000000ffff2e7224 */ /* 0x000fe200078e00ff */
[----:B------:R-:W-:-:S07]  /*4fe0*/  CS2R R48, SRZ ;  /* 0x0000000000307805 */ /* 0x000fce000001ff00 */
.L_x_56:
[----:B------:R-:W-:-:S05]  /*4ff0*/  IMAD R47, R46, 0x8, R1 ;  /* 0x000000082e2f7824 */ /* 0x000fca00078e0201 */
[----:B--2---:R-:W2:Y:S04]  /*5000*/  LDL.128 R4, [R47+0x30] ;  /* 0x000030002f047983 */ /* 0x004ea80000100c00 */
[----:B------:R-:W2:Y:S04]  /*5010*/  LDL.128 R8, [R47+0xc0] ;  /* 0x0000c0002f087983 */ /* 0x000ea80000100c00 */
[----:B------:R-:W3:Y:S04]  /*5020*/  LDL.128 R12, [R47+0x40] ;  /* 0x000040002f0c7983 */ /* 0x000ee80000100c00 */
[----:B------:R-:W3:Y:S04]  /*5030*/  LDL.128 R32, [R47+0xd0] ;  /* 0x0000d0002f207983 */ /* 0x000ee80000100c00 */
[----:B------:R-:W4:Y:S04]  /*5040*/  LDL.128 R36, [R47+0x50] ;  /* 0x000050002f247983 */ /* 0x000f280000100c00 */
[----:B------:R-:W4:Y:S01]  /*5050*/  LDL.128 R40, [R47+0xe0] ;  /* 0x0000e0002f287983 */ /* 0x000f220000100c00 */
[----:B--2---:R-:W-:-:S08]  /*5060*/  DFMA R4, R4, R8, R48 ;  /* 0x000000080404722b */ /* 0x004fd00000000030 */
[----:B------:R-:W-:Y:S01]  /*5070*/  DFMA R4, R6, R10, R4 ;  /* 0x0000000a0604722b */ /* 0x000fe20000000004 */
[----:B------:R-:W2:Y:S07]  /*5080*/  LDL.128 R8, [R47+0xf0] ;  /* 0x0000f0002f087983 */ /* 0x000eae0000100c00 */
[----:B---3--:R-:W-:Y:S02]  /*5090*/  DFMA R12, R12, R32, R4 ;  /* 0x000000200c0c722b */ /* 0x008fe40000000004 */
[----:B------:R-:W2:Y:S06]  /*50a0*/  LDL.128 R4, [R47+0x60] ;  /* 0x000060002f047983 */ /* 0x000eac0000100c00 */
[----:B------:R-:W-:-:S02]  /*50b0*/  DFMA R48, R14, R34, R12 ;  /* 0x000000220e30722b */ /* 0x000fc4000000000c */
[----:B------:R-:W3:Y:S04]  /*50c0*/  LDL.128 R12, [R47+0x70] ;  /* 0x000070002f0c7983 */ /* 0x000ee80000100c00 */
[----:B------:R-:W3:Y:S02]  /*50d0*/  LDL.128 R32, [R47+0x100] ;  /* 0x000100002f207983 */ /* 0x000ee40000100c00 */
[----:B----4-:R-:W-:-:S08]  /*50e0*/  DFMA R36, R36, R40, R48 ;  /* 0x000000282424722b */ /* 0x010fd00000000030 */
[----:B------:R-:W-:Y:S01]  /*50f0*/  DFMA R36, R38, R42, R36 ;  /* 0x0000002a2624722b */ /* 0x000fe20000000024 */
[----:B------:R-:W4:Y:S07]  /*5100*/  LDL.128 R40, [R47+0x110] ;  /* 0x000110002f287983 */ /* 0x000f2e0000100c00 */
[----:B--2---:R-:W-:Y:S02]  /*5110*/  DFMA R4, R4, R8, R36 ;  /* 0x000000080404722b */ /* 0x004fe40000000024 */
[----:B------:R-:W4:Y:S06]  /*5120*/  LDL.128 R36, [R47+0x80] ;  /* 0x000080002f247983 */ /* 0x000f2c0000100c00 */
[----:B------:R-:W-:Y:S01]  /*5130*/  DFMA R4, R6, R10, R4 ;  /* 0x0000000a0604722b */ /* 0x000fe20000000004 */
[----:B------:R-:W2:Y:S07]  /*5140*/  LDL.128 R8, [R47+0x120] ;  /* 0x000120002f087983 */ /* 0x000eae0000100c00 */
[----:B---3--:R-:W-:-:S02]  /*5150*/  DFMA R12, R12, R32, R4 ;  /* 0x000000200c0c722b */ /* 0x008fc40000000004 */
[----:B------:R-:W2:Y:S06]  /*5160*/  LDL.128 R4, [R47+0x90] ;  /* 0x000090002f047983 */ /* 0x000eac0000100c00 */
[----:B------:R-:W-:Y:S02]  /*5170*/  DFMA R48, R14, R34, R12 ;  /* 0x000000220e30722b */ /* 0x000fe4000000000c */
[----:B------:R-:W3:Y:S04]  /*5180*/  LDL.128 R12, [R47+0xa0] ;  /* 0x0000a0002f0c7983 */ /* 0x000ee80000100c00 */
[----:B------:R-:W3:Y:S01]  /*5190*/  LDL.128 R32, [R47+0x130] ;  /* 0x000130002f207983 */ /* 0x000ee20000100c00 */
[----:B------:R-:W-:-:S05]  /*51a0*/  VIADD R46, R46, 0x10 ;  /* 0x000000102e2e7836 */ /* 0x000fca0000000000 */
[----:B------:R-:W-:Y:S01]  /*51b0*/  ISETP.NE.AND P0, PT, R46, R27, PT ;  /* 0x0000001b2e00720c */ /* 0x000fe20003f05270 */
[----:B----4-:R-:W-:-:S08]  /*51c0*/  DFMA R36, R36, R40, R48 ;  /* 0x000000282424722b */ /* 0x010fd00000000030 */
[----:B------:R-:W-:-:S08]  /*51d0*/  DFMA R36, R38, R42, R36 ;  /* 0x0000002a2624722b */ /* 0x000fd00000000024 */
[----:B--2---:R-:W-:-:S08]  /*51e0*/  DFMA R4, R4, R8, R36 ;  /* 0x000000080404722b */ /* 0x004fd00000000024 */
[----:B------:R-:W-:-:S08]  /*51f0*/  DFMA R4, R6, R10, R4 ;  /* 0x0000000a0604722b */ /* 0x000fd00000000004 */
[----:B---3--:R-:W-:-:S08]  /*5200*/  DFMA R4, R12, R32, R4 ;  /* 0x000000200c04722b */ /* 0x008fd00000000004 */
[----:B------:R-:W-:Y:S01]  /*5210*/  DFMA R48, R14, R34, R4 ;  /* 0x000000220e30722b */ /* 0x000fe20000000004 */
[----:B------:R-:W-:Y:S10]  /*5220*/  @P0 BRA `(.L_x_56) ;  /* 0xfffffffc00700947 */ /* 0x000ff4000383ffff */
[----:B------:R-:W-:Y:S05]  /*5230*/  BSYNC.RECONVERGENT B2 ;  /* 0x0000000000027941 */ /* 0x000fea0003800200 */
.L_x_55:
[----:B------:R-:W-:-:S07]  /*5240*/  IMAD.MOV.U32 R46, RZ, RZ, R27 ;  /* 0x000000ffff2e7224 */ /* 0x000fce00078e001b */
.L_x_54:
[----:B------:R-:W-:-:S13]  /*5250*/  ISETP.NE.AND P0, PT, R25, RZ, PT ;  /* 0x000000ff1900720c */ /* 0x000fda0003f05270 */
[----:B------:R-:W-:Y:S05]  /*5260*/  @!P0 BRA `(.L_x_53) ;  /* 0x0000000000c08947 */ /* 0x000fea0003800000 */
[----:B------:R-:W-:Y:S02]  /*5270*/  ISETP.GE.U32.AND P0, PT, R83, 0x7, PT ;  /* 0x000000075300780c */ /* 0x000fe40003f06070 */
[----:B------:R-:W-:-:S11]  /*5280*/  ISETP.NE.AND P4, PT, R26, RZ, PT ;  /* 0x000000ff1a00720c */ /* 0x000fd60003f85270 */
[----:B------:R-:W-:Y:S05]  /*5290*/  @!P0 BRA `(.L_x_57) ;  /* 0x0000000000488947 */ /* 0x000fea0003800000 */
[----:B------:R-:W-:-:S05]  /*52a0*/  IMAD R47, R46, 0x8, R1 ;  /* 0x000000082e2f7824 */ /* 0x000fca00078e0201 */
[----:B------:R-:W3:Y:S04]  /*52b0*/  LDL.128 R36, [R47+0x30] ;  /* 0x000030002f247983 */ /* 0x000ee80000100c00 */
[----:B------:R-:W3:Y:S04]  /*52c0*/  LDL.128 R40, [R47+0xc0] ;  /* 0x0000c0002f287983 */ /* 0x000ee80000100c00 */
[----:B------:R-:W4:Y:S04]  /*52d0*/  LDL.128 R32, [R47+0x40] ;  /* 0x000040002f207983 */ /* 0x000f280000100c00 */
[----:B--2---:R-:W4:Y:S04]  /*52e0*/  LDL.128 R4, [R47+0xd0] ;  /* 0x0000d0002f047983 */ /* 0x004f280000100c00 */
[----:B------:R-:W2:Y:S04]  /*52f0*/  LDL.128 R8, [R47+0x50] ;  /* 0x000050002f087983 */ /* 0x000ea80000100c00 */
[----:B------:R-:W2:Y:S01]  /*5300*/  LDL.128 R12, [R47+0xe0] ;  /* 0x0000e0002f0c7983 */ /* 0x000ea20000100c00 */
[----:B---3--:R-:W-:-:S08]  /*5310*/  DFMA R48, R36, R40, R48 ;  /* 0x000000282430722b */ /* 0x008fd00000000030 */
[----:B------:R-:W-:Y:S01]  /*5320*/  DFMA R48, R38, R42, R48 ;  /* 0x0000002a2630722b */ /* 0x000fe20000000030 */
[----:B------:R-:W3:Y:S04]  /*5330*/  LDL.128 R36, [R47+0x60] ;  /* 0x000060002f247983 */ /* 0x000ee80000100c00 */
[----:B------:R-:W3:Y:S03]  /*5340*/  LDL.128 R40, [R47+0xf0] ;  /* 0x0000f0002f287983 */ /* 0x000ee60000100c00 */
[----:B----4-:R-:W-:-:S08]  /*5350*/  DFMA R4, R32, R4, R48 ;  /* 0x000000042004722b */ /* 0x010fd00000000030 */
[----:B------:R-:W-:-:S08]  /*5360*/  DFMA R4, R34, R6, R4 ;  /* 0x000000062204722b */ /* 0x000fd00000000004 */
[----:B--2---:R-:W-:-:S08]  /*5370*/  DFMA R4, R8, R12, R4 ;  /* 0x0000000c0804722b */ /* 0x004fd00000000004 */
[----:B------:R-:W-:Y:S01]  /*5380*/  DFMA R4, R10, R14, R4 ;  /* 0x0000000e0a04722b */ /* 0x000fe20000000004 */
[----:B------:R-:W-:-:S07]  /*5390*/  VIADD R46, R46, 0x8 ;  /* 0x000000082e2e7836 */ /* 0x000fce0000000000 */
[----:B---3--:R-:W-:-:S08]  /*53a0*/  DFMA R4, R36, R40, R4 ;  /* 0x000000282404722b */ /* 0x008fd00000000004 */
[----:B------:R-:W-:-:S11]  /*53b0*/  DFMA R48, R38, R42, R4 ;  /* 0x0000002a2630722b */ /* 0x000fd60000000004 */
.L_x_57:
[----:B------:R-:W-:Y:S05]  /*53c0*/  @!P4 BRA `(.L_x_53) ;  /* 0x000000000068c947 */ /* 0x000fea0003800000 */
[----:B------:R-:W-:Y:S02]  /*53d0*/  ISETP.GE.U32.AND P0, PT, R29, 0x3, PT ;  /* 0x000000031d00780c */ /* 0x000fe40003f06070 */
[----:B------:R-:W-:-:S11]  /*53e0*/  ISETP.NE.AND P4, PT, R19, RZ, PT ;  /* 0x000000ff1300720c */ /* 0x000fd60003f85270 */
[----:B------:R-:W-:Y:S05]  /*53f0*/  @!P0 BRA `(.L_x_58) ;  /* 0x0000000000288947 */ /* 0x000fea0003800000 */
[----:B------:R-:W-:-:S05]  /*5400*/  IMAD R36, R46, 0x8, R1 ;  /* 0x000000082e247824 */ /* 0x000fca00078e0201 */
[----:B--2---:R-:W2:Y:S04]  /*5410*/  LDL.128 R4, [R36+0x30] ;  /* 0x0000300024047983 */ /* 0x004ea80000100c00 */
[----:B------:R-:W2:Y:S04]  /*5420*/  LDL.128 R8, [R36+0xc0] ;  /* 0x0000c00024087983 */ /* 0x000ea80000100c00 */
[----:B------:R-:W3:Y:S04]  /*5430*/  LDL.128 R12, [R36+0x40] ;  /* 0x00004000240c7983 */ /* 0x000ee80000100c00 */
[----:B------:R-:W3:Y:S01]  /*5440*/  LDL.128 R32, [R36+0xd0] ;  /* 0x0000d00024207983 */ /* 0x000ee20000100c00 */
[----:B------:R-:W-:Y:S01]  /*5450*/  VIADD R46, R46, 0x4 ;  /* 0x000000042e2e7836 */ /* 0x000fe20000000000 */
[----:B--2---:R-:W-:-:S08]  /*5460*/  DFMA R4, R4, R8, R48 ;  /* 0x000000080404722b */ /* 0x004fd00000000030 */
[----:B------:R-:W-:-:S08]  /*5470*/  DFMA R4, R6, R10, R4 ;  /* 0x0000000a0604722b */ /* 0x000fd00000000004 */
[----:B---3--:R-:W-:-:S08]  /*5480*/  DFMA R4, R12, R32, R4 ;  /* 0x000000200c04722b */ /* 0x008fd00000000004 */
[----:B------:R-:W-:-:S11]  /*5490*/  DFMA R48, R14, R34, R4 ;  /* 0x000000220e30722b */ /* 0x000fd60000000004 */
.L_x_58:
[----:B------:R-:W-:Y:S05]  /*54a0*/  @!P4 BRA `(.L_x_53) ;  /* 0x000000000030c947 */ /* 0x000fea0003800000 */
[----:B------:R-:W-:-:S05]  /*54b0*/  LEA R12, R46, R1, 0x3 ;  /* 0x000000012e0c7211 */ /* 0x000fca00078e18ff */
[----:B--2---:R-:W2:Y:S04]  /*54c0*/  LDL.128 R4, [R12+0x30] ;  /* 0x000030000c047983 */ /* 0x004ea80000100c00 */
[----:B------:R-:W2:Y:S01]  /*54d0*/  LDL.128 R8, [R12+0xc0] ;  /* 0x0000c0000c087983 */ /* 0x000ea20000100c00 */
[----:B------:R-:W-:Y:S01]  /*54e0*/  ISETP.NE.AND P0, PT, R19, 0x1, PT ;  /* 0x000000011300780c */ /* 0x000fe20003f05270 */
[----:B--2---:R-:W-:-:S12]  /*54f0*/  DFMA R48, R4, R8, R48 ;  /* 0x000000080430722b */ /* 0x004fd80000000030 */
[----:B------:R-:W-:Y:S05]  /*5500*/  @!P0 BRA `(.L_x_53) ;  /* 0x0000000000188947 */ /* 0x000fea0003800000 */
[----:B------:R-:W-:Y:S01]  /*5510*/  ISETP.NE.AND P0, PT, R19, 0x2, PT ;  /* 0x000000021300780c */ /* 0x000fe20003f05270 */
[----:B------:R-:W-:-:S12]  /*5520*/  DFMA R48, R6, R10, R48 ;  /* 0x0000000a0630722b */ /* 0x000fd80000000030 */
[----:B------:R-:W-:Y:S05]  /*5530*/  @!P0 BRA `(.L_x_53) ;  /* 0x00000000000c8947 */ /* 0x000fea0003800000 */
[----:B------:R-:W2:Y:S04]  /*5540*/  LDL.64 R6, [R12+0x40] ;  /* 0x000040000c067983 */ /* 0x000ea80000100a00 */
[----:B------:R-:W2:Y:S02]  /*5550*/  LDL.64 R4, [R12+0xd0] ;  /* 0x0000d0000c047983 */ /* 0x000ea40000100a00 */
[----:B--2---:R-:W-:-:S11]  /*5560*/  DFMA R48, R6, R4, R48 ;  /* 0x000000040630722b */ /* 0x004fd60000000030 */
.L_x_53:
[----:B------:R-:W-:Y:S01]  /*5570*/  UMOV UR4, 0x812dea11 ;  /* 0x812dea1100047882 */ /* 0x000fe20000000000 */
[----:B------:R-:W-:Y:S02]  /*5580*/  UMOV UR5, 0x3d719799 ;  /* 0x3d71979900057882 */ /* 0x000fe40000000000 */
[----:B------:R-:W-:-:S14]  /*5590*/  DSETP.GTU.AND P0, PT, R44, UR4, PT ;  /* 0x000000042c007e2a */ /* 0x000fdc000bf0c000 */
[----:B------:R-:W-:Y:S05]  /*55a0*/  @!P0 BREAK.RELIABLE B1 ;  /* 0x0000000000018942 */ /* 0x000fea0003800100 */
[----:B------:R-:W-:Y:S05]  /*55b0*/  @!P0 BRA `(.L_x_33) ;  /* 0x0000004400908947 */ /* 0x000fea0003800000 */
[----:B------:R-:W-:Y:S01]  /*55c0*/  UMOV UR4, 0x5c28f5c3 ;  /* 0x5c28f5c300047882 */ /* 0x000fe20000000000 */
[----:B------:R-:W-:Y:S01]  /*55d0*/  UMOV UR5, 0x3fc5c28f ;  /* 0x3fc5c28f00057882 */ /* 0x000fe20000000000 */
[----:B------:R-:W-:Y:S01]  /*55e0*/  DSETP.GE.AND P0, PT, R44, R92, PT ;  /* 0x0000005c2c00722a */ /* 0x000fe20003f06000 */
[----:B------:R-:W-:Y:S01]  /*55f0*/  IMAD.MOV.U32 R66, RZ, RZ, R94 ;  /* 0x000000ffff427224 */ /* 0x000fe200078e005e */
[----:B--2---:R-:W-:Y:S01]  /*5600*/  DMUL R4, R68, UR4 ;  /* 0x0000000444047c28 */ /* 0x004fe20008000000 */
[----:B------:R-:W-:Y:S01]  /*5610*/  IMAD.MOV.U32 R67, RZ, RZ, R95 ;  /* 0x000000ffff437224 */ /* 0x000fe200078e005f */
[----:B------:R-:W-:Y:S01]  /*5620*/  MOV R52, R70 ;  /* 0x0000004600347202 */ /* 0x000fe20000000f00 */
[----:B------:R-:W-:Y:S02]  /*5630*/  IMAD.MOV.U32 R64, RZ, RZ, R68 ;  /* 0x000000ffff407224 */ /* 0x000fe400078e0044 */
[----:B------:R-:W-:Y:S02]  /*5640*/  IMAD.MOV.U32 R65, RZ, RZ, R69 ;  /* 0x000000ffff417224 */ /* 0x000fe400078e0045 */
[----:B------:R-:W-:Y:S01]  /*5650*/  IMAD.MOV.U32 R54, RZ, RZ, R92 ;  /* 0x000000ffff367224 */ /* 0x000fe200078e005c */
[----:B------:R-:W-:Y:S01]  /*5660*/  DFMA R4, R4, R20, R88 ;  /* 0x000000140404722b */ /* 0x000fe20000000058 */
[----:B------:R-:W-:-:S02]  /*5670*/  IMAD.MOV.U32 R55, RZ, RZ, R93 ;  /* 0x000000ffff377224 */ /* 0x000fc400078e005d */
[----:B------:R-:W-:Y:S02]  /*5680*/  IMAD.MOV.U32 R6, RZ, RZ, R44 ;  /* 0x000000ffff067224 */ /* 0x000fe400078e002c */
[----:B------:R-:W-:Y:S02]  /*5690*/  IMAD.MOV.U32 R7, RZ, RZ, R45 ;  /* 0x000000ffff077224 */ /* 0x000fe400078e002d */
[----:B------:R-:W-:Y:S01]  /*56a0*/  IMAD.MOV.U32 R53, RZ, RZ, R71 ;  /* 0x000000ffff357224 */ /* 0x000fe200078e0047 */
[----:B------:R-:W-:Y:S01]  /*56b0*/  DSETP.GT.OR P0, PT, R44, R4, P0 ;  /* 0x000000042c00722a */ /* 0x000fe20000704400 */
[----:B------:R-:W-:Y:S02]  /*56c0*/  IMAD.MOV.U32 R8, RZ, RZ, R48 ;  /* 0x000000ffff087224 */ /* 0x000fe400078e0030 */
[----:B------:R-:W-:-:S11]  /*56d0*/  IMAD.MOV.U32 R9, RZ, RZ, R49 ;  /* 0x000000ffff097224 */ /* 0x000fd600078e0031 */
[----:B------:R-:W-:Y:S05]  /*56e0*/  @P0 BRA `(.L_x_59) ;  /* 0x0000001400900947 */ /* 0x000fea0003800000 */
[----:B------:R-:W-:-:S04]  /*56f0*/  ISETP.GT.U32.AND P0, PT, R61, 0x62, PT ;  /* 0x000000623d00780c */ /* 0x000fc80003f04070 */
[----:B------:R-:W-:-:S13]  /*5700*/  ISETP.GT.U32.AND.EX P0, PT, R60, RZ, PT, P0 ;  /* 0x000000ff3c00720c */ /* 0x000fda0003f04100 */
[----:B------:R-:W-:-:S06]  /*5710*/  DSETP.EQ.OR P0, PT, R94, R68, P0 ;  /* 0x000000445e00722a */ /* 0x000fcc0000702400 */
[----:B------:R-:W-:-:S14]  /*5720*/  DSETP.LE.OR P0, PT, |R48|, |R62|, P0 ;  /* 0x4000003e3000722a */ /* 0x000fdc0000703600 */
[----:B------:R-:W-:Y:S05]  /*5730*/  @P0 BREAK.RELIABLE B1 ;  /* 0x0000000000010942 */ /* 0x000fea0003800100 */
[----:B------:R-:W-:Y:S05]  /*5740*/  @P0 BRA `(.L_x_33) ;  /* 0x00000044002c0947 */ /* 0x000fea0003800000 */
[----:B------:R-:W-:Y:S01]  /*5750*/  DSETP.GE.AND P0, PT, R48, RZ, PT ;  /* 0x000000ff3000722a */ /* 0x000fe20003f06000 */
[----:B------:R-:W-:Y:S01]  /*5760*/  IMAD.MOV.U32 R66, RZ, RZ, R68 ;  /* 0x000000ffff427224 */ /* 0x000fe200078e0044 */
[----:B------:R-:W-:Y:S01]  /*5770*/  MOV R55, R45 ;  /* 0x0000002d00377202 */ /* 0x000fe20000000f00 */
[----:B------:R-:W-:Y:S02]  /*5780*/  IMAD.MOV.U32 R67, RZ, RZ, R69 ;  /* 0x000000ffff437224 */ /* 0x000fe400078e0045 */
[----:B------:R-:W-:Y:S02]  /*5790*/  IMAD.MOV.U32 R64, RZ, RZ, R94 ;  /* 0x000000ffff407224 */ /* 0x000fe400078e005e */
[----:B------:R-:W-:Y:S02]  /*57a0*/  IMAD.MOV.U32 R65, RZ, RZ, R95 ;  /* 0x000000ffff417224 */ /* 0x000fe400078e005f */
[----:B------:R-:W-:Y:S02]  /*57b0*/  IMAD.MOV.U32 R54, RZ, RZ, R44 ;  /* 0x000000ffff367224 */ /* 0x000fe400078e002c */
[----:B------:R-:W-:-:S02]  /*57c0*/  IMAD.MOV.U32 R6, RZ, RZ, R92 ;  /* 0x000000ffff067224 */ /* 0x000fc400078e005c */
[----:B------:R-:W-:Y:S02]  /*57d0*/  IMAD.MOV.U32 R7, RZ, RZ, R93 ;  /* 0x000000ffff077224 */ /* 0x000fe400078e005d */
[----:B------:R-:W-:Y:S02]  /*57e0*/  IMAD.MOV.U32 R52, RZ, RZ, R48 ;  /* 0x000000ffff347224 */ /* 0x000fe400078e0030 */
[----:B------:R-:W-:Y:S02]  /*57f0*/  IMAD.MOV.U32 R53, RZ, RZ, R49 ;  /* 0x000000ffff357224 */ /* 0x000fe400078e0031 */
[----:B------:R-:W-:Y:S02]  /*5800*/  IMAD.MOV.U32 R8, RZ, RZ, R70 ;  /* 0x000000ffff087224 */ /* 0x000fe400078e0046 */
[----:B------:R-:W-:Y:S01]  /*5810*/  IMAD.MOV.U32 R9, RZ, RZ, R71 ;  /* 0x000000ffff097224 */ /* 0x000fe200078e0047 */
[----:B------:R-:W-:Y:S06]  /*5820*/  @P0 BRA `(.L_x_59) ;  /* 0x0000001400400947 */ /* 0x000fec0003800000 */
[----:B------:R-:W-:Y:S01]  /*5830*/  DADD R8, R68, -R94 ;  /* 0x0000000044087229 */ /* 0x000fe2000000085e */
[----:B------:R-:W-:Y:S01]  /*5840*/  UMOV UR4, 0x66666666 ;  /* 0x6666666600047882 */ /* 0x000fe20000000000 */
[----:B------:R-:W-:Y:S01]  /*5850*/  DSETP.GT.AND P0, PT, R96, RZ, PT ;  /* 0x000000ff6000722a */ /* 0x000fe20003f04000 */
[----:B------:R-:W-:Y:S01]  /*5860*/  UMOV UR5, 0x3ff66666 ;  /* 0x3ff6666600057882 */ /* 0x000fe20000000000 */
[----:B------:R-:W-:Y:S01]  /*5870*/  IMAD.MOV.U32 R10, RZ, RZ, R96 ;  /* 0x000000ffff0a7224 */ /* 0x000fe200078e0060 */
[----:B------:R-:W-:Y:S01]  /*5880*/  MOV R12, R97 ;  /* 0x00000061000c7202 */ /* 0x000fe20000000f00 */
[----:B------:R-:W-:Y:S02]  /*5890*/  BSSY.RECONVERGENT B2, `(.L_x_60) ;  /* 0x0000115000027945 */ /* 0x000fe40003800200 */
[C-C-:B------:R-:W-:Y:S01]  /*58a0*/  DFMA R4, R8.reuse, UR4, R68.reuse ;  /* 0x0000000408047c2b */ /* 0x140fe20008000044 */
[----:B------:R-:W-:Y:S01]  /*58b0*/  LOP3.LUT R14, R12, 0x80000, RZ, 0xfc, !PT ;  /* 0x000800000c0e7812 */ /* 0x000fe200078efcff */
[----:B------:R-:W-:-:S06]  /*58c0*/  DFMA R8, R8, 9, R68 ;  /* 0x402200000808782b */ /* 0x000fcc0000000044 */
[C-C-:B------:R-:W-:Y:S02]  /*58d0*/  @P0 DSETP.MIN.AND P3, P5, R4.reuse, R96.reuse, PT ;  /* 0x000000600400022a */ /* 0x140fe40003d60000 */
[----:B------:R-:W-:Y:S01]  /*58e0*/  @!P0 DSETP.MAX.AND P6, P4, R4, R96, PT ;  /* 0x000000600400822a */ /* 0x000fe20003ccf000 */
[----:B------:R-:W-:Y:S02]  /*58f0*/  IMAD.MOV.U32 R7, RZ, RZ, R4 ;  /* 0x000000ffff077224 */ /* 0x000fe400078e0004 */
[----:B------:R-:W-:-:S03]  /*5900*/  IMAD.MOV.U32 R11, RZ, RZ, R9 ;  /* 0x000000ffff0b7224 */ /* 0x000fc600078e0009 */
[CC--:B------:R-:W-:Y:S02]  /*5910*/  @P0 SEL R6, R7.reuse, R10.reuse, P3 ;  /* 0x0000000a07060207 */ /* 0x0c0fe40001800000 */
[----:B------:R-:W-:Y:S02]  /*5920*/  @!P0 SEL R15, R7, R10, P6 ;  /* 0x0000000a070f8207 */ /* 0x000fe40003000000 */
[CC--:B------:R-:W-:Y:S02]  /*5930*/  @P0 FSEL R7, R5.reuse, R12.reuse, P3 ;  /* 0x0000000c05070208 */ /* 0x0c0fe40001800000 */
[----:B------:R-:W-:Y:S01]  /*5940*/  @!P0 FSEL R33, R5, R12, P6 ;  /* 0x0000000c05218208 */ /* 0x000fe20003000000 */
[----:B------:R-:W-:Y:S01]  /*5950*/  @P0 DSETP.MIN.AND P6, P3, R8, R96, PT ;  /* 0x000000600800022a */ /* 0x000fe20003bc0000 */
[----:B------:R-:W-:Y:S01]  /*5960*/  IMAD.MOV.U32 R5, RZ, RZ, R8 ;  /* 0x000000ffff057224 */ /* 0x000fe200078e0008 */
[----:B------:R-:W-:Y:S01]  /*5970*/  @P0 SEL R7, R14, R7, P5 ;  /* 0x000000070e070207 */ /* 0x000fe20002800000 */
[----:B------:R-:W-:-:S03]  /*5980*/  @!P0 IMAD.MOV.U32 R6, RZ, RZ, R15 ;  /* 0x000000ffff068224 */ /* 0x000fc600078e000f */
[----:B------:R-:W-:Y:S02]  /*5990*/  @P0 SEL R4, R5, R10, P6 ;  /* 0x0000000a05040207 */ /* 0x000fe40003000000 */
[----:B------:R-:W-:Y:S01]  /*59a0*/  @P0 FSEL R13, R11, R12, P6 ;  /* 0x0000000c0b0d0208 */ /* 0x000fe20003000000 */
[----:B------:R-:W-:Y:S01]  /*59b0*/  @!P0 DSETP.MAX.AND P6, P5, R8, R96, PT ;  /* 0x000000600800822a */ /* 0x000fe20003dcf000 */
[----:B------:R-:W-:-:S05]  /*59c0*/  @P0 LOP3.LUT R8, R12, 0x80000, RZ, 0xfc, !PT ;  /* 0x000800000c080812 */ /* 0x000fca00078efcff */
[----:B------:R-:W-:Y:S02]  /*59d0*/  @!P0 SEL R9, R5, R10, P6 ;  /* 0x0000000a05098207 */ /* 0x000fe40003000000 */
[----:B------:R-:W-:Y:S01]  /*59e0*/  @!P0 SEL R10, R14, R33, P4 ;  /* 0x000000210e0a8207 */ /* 0x000fe20002000000 */
[----:B------:R-:W-:Y:S01]  /*59f0*/  DSETP.GEU.AND P4, PT, R94, R68, PT ;  /* 0x000000445e00722a */ /* 0x000fe20003f8e000 */
[----:B------:R-:W-:Y:S01]  /*5a00*/  @!P0 FSEL R11, R11, R12, P6 ;  /* 0x0000000c0b0b8208 */ /* 0x000fe20003000000 */
[----:B------:R-:W-:Y:S01]  /*5a10*/  @!P0 IMAD.MOV.U32 R4, RZ, RZ, R9 ;  /* 0x000000ffff048224 */ /* 0x000fe200078e0009 */
[----:B------:R-:W-:Y:S01]  /*5a20*/  @P0 SEL R5, R8, R13, P3 ;  /* 0x0000000d08050207 */ /* 0x000fe20001800000 */
[----:B------:R-:W-:Y:S01]  /*5a30*/  @!P0 IMAD.MOV.U32 R7, RZ, RZ, R10 ;  /* 0x000000ffff078224 */ /* 0x000fe200078e000a */
[----:B------:R-:W-:-:S05]  /*5a40*/  @!P0 SEL R14, R14, R11, P5 ;  /* 0x0000000b0e0e8207 */ /* 0x000fca0002800000 */
[----:B------:R-:W-:-:S04]  /*5a50*/  @!P0 IMAD.MOV.U32 R5, RZ, RZ, R14 ;  /* 0x000000ffff058224 */ /* 0x000fc800078e000e */
[----:B------:R-:W-:Y:S05]  /*5a60*/  @P4 BRA `(.L_x_61) ;  /* 0x0000000400f44947 */ /* 0x000fea0003800000 */
[----:B------:R-:W-:Y:S01]  /*5a70*/  DADD R38, R44, -R92 ;  /* 0x000000002c267229 */ /* 0x000fe2000000085c */
[----:B------:R-:W-:Y:S01]  /*5a80*/  UMOV UR4, 0x9ee75616 ;  /* 0x9ee7561600047882 */ /* 0x000fe20000000000 */
[----:B------:R-:W-:Y:S01]  /*5a90*/  DADD R8, R48, R70 ;  /* 0x0000000030087229 */ /* 0x000fe20000000046 */
[----:B------:R-:W-:Y:S01]  /*5aa0*/  UMOV UR5, 0x3cd203af ;  /* 0x3cd203af00057882 */ /* 0x000fe20000000000 */
[----:B------:R-:W-:Y:S04]  /*5ab0*/  BSSY.RECONVERGENT B4, `(.L_x_62) ;  /* 0x0000075000047945 */ /* 0x000fe80003800200 */
[----:B------:R-:W-:-:S08]  /*5ac0*/  DADD R40, R38, R38 ;  /* 0x0000000026287229 */ /* 0x000fd00000000026 */
[----:B------:R-:W-:Y:S02]  /*5ad0*/  DADD R40, R8, -R40 ;  /* 0x0000000008287229 */ /* 0x000fe40000000828 */
[----:B------:R-:W-:-:S06]  /*5ae0*/  DADD R8, R70, R70 ;  /* 0x0000000046087229 */ /* 0x000fcc0000000046 */
[----:B------:R-:W-:Y:S02]  /*5af0*/  DSETP.GTU.AND P0, PT, |R40|, UR4, PT ;  /* 0x0000000428007e2a */ /* 0x000fe4000bf0c200 */
[----:B------:R-:W-:Y:S01]  /*5b00*/  DFMA R38, R38, 3, -R8 ;  /* 0x400800002626782b */ /* 0x000fe20000000808 */
[----:B------:R-:W-:Y:S02]  /*5b10*/  IMAD.MOV.U32 R8, RZ, RZ, 0x0 ;  /* 0x00000000ff087424 */ /* 0x000fe400078e00ff */
[----:B------:R-:W-:-:S09]  /*5b20*/  IMAD.MOV.U32 R9, RZ, RZ, 0x3fe00000 ;  /* 0x3fe00000ff097424 */ /* 0x000fd200078e00ff */
[----:B------:R-:W-:Y:S05]  /*5b30*/  @!P0 BRA `(.L_x_63) ;  /* 0x0000000400b08947 */ /* 0x000fea0003800000 */
[----:B------:R-:W-:Y:S01]  /*5b40*/  DMUL R36, R40, 3 ;  /* 0x4008000028247828 */ /* 0x000fe20000000000 */
[----:B------:R-:W-:Y:S01]  /*5b50*/  MOV R10, RZ ;  /* 0x000000ff000a7202 */ /* 0x000fe20000000f00 */
[----:B------:R-:W-:Y:S01]  /*5b60*/  DADD R38, R38, -R48 ;  /* 0x0000000026267229 */ /* 0x000fe20000000830 */
[----:B------:R-:W-:Y:S01]  /*5b70*/  IMAD.MOV.U32 R14, RZ, RZ, RZ ;  /* 0x000000ffff0e7224 */ /* 0x000fe200078e00ff */
[----:B------:R-:W-:Y:S04]  /*5b80*/  BSSY.RECONVERGENT B3, `(.L_x_64) ;  /* 0x000001d000037945 */ /* 0x000fe80003800200 */
[----:B------:R-:W-:-:S08]  /*5b90*/  DMUL R8, R36, R70 ;  /* 0x0000004624087228 */ /* 0x000fd00000000000 */
[----:B------:R-:W-:-:S08]  /*5ba0*/  DFMA R8, R38, R38, -R8 ;  /* 0x000000262608722b */ /* 0x000fd00000000808 */
[----:B------:R-:W-:Y:S02]  /*5bb0*/  DSETP.MAX.AND P0, P3, RZ, R8, PT ;  /* 0x00000008ff00722a */ /* 0x000fe40003b0f000 */
[----:B------:R-:W-:Y:S02]  /*5bc0*/  IMAD.MOV.U32 R11, RZ, RZ, R9 ;  /* 0x000000ffff0b7224 */ /* 0x000fe400078e0009 */
[----:B------:R-:W-:Y:S02]  /*5bd0*/  IMAD.MOV.U32 R9, RZ, RZ, 0x3fe00000 ;  /* 0x3fe00000ff097424 */ /* 0x000fe400078e00ff */
[----:B------:R-:W-:Y:S01]  /*5be0*/  SEL R14, R14, R8, P0 ;  /* 0x000000080e0e7207 */ /* 0x000fe20000000000 */
[----:B------:R-:W-:Y:S01]  /*5bf0*/  IMAD.MOV.U32 R8, RZ, RZ, 0x0 ;  /* 0x00000000ff087424 */ /* 0x000fe200078e00ff */
[----:B------:R-:W-:-:S06]  /*5c00*/  FSEL R15, R10, R11, P0 ;  /* 0x0000000b0a0f7208 */ /* 0x000fcc0000000000 */
[----:B------:R-:W-:-:S04]  /*5c10*/  @P3 LOP3.LUT R15, R11, 0x80000, RZ, 0xfc, !PT ;  /* 0x000800000b0f3812 */ /* 0x000fc800078efcff */
[----:B------:R-:W2:Y:S01]  /*5c20*/  MUFU.RSQ64H R35, R15 ;  /* 0x0000000f00237308 */ /* 0x000ea20000001c00 */
[----:B------:R-:W-:-:S05]  /*5c30*/  VIADD R34, R15, 0xfcb00000 ;  /* 0xfcb000000f227836 */ /* 0x000fca0000000000 */
[----:B------:R-:W-:Y:S01]  /*5c40*/  ISETP.GE.U32.AND P0, PT, R34, 0x7ca00000, PT ;  /* 0x7ca000002200780c */ /* 0x000fe20003f06070 */
[----:B--2---:R-:W-:-:S08]  /*5c50*/  DMUL R10, R34, R34 ;  /* 0x00000022220a7228 */ /* 0x004fd00000000000 */
[----:B------:R-:W-:-:S08]  /*5c60*/  DFMA R10, R14, -R10, 1 ;  /* 0x3ff000000e0a742b */ /* 0x000fd0000000080a */
[----:B------:R-:W-:Y:S02]  /*5c70*/  DFMA R8, R10, 0.375, R8 ;  /* 0x3fd800000a08782b */ /* 0x000fe40000000008 */
[----:B------:R-:W-:-:S08]  /*5c80*/  DMUL R32, R34, R10 ;  /* 0x0000000a22207228 */ /* 0x000fd00000000000 */
[----:B------:R-:W-:-:S08]  /*5c90*/  DFMA R32, R8, R32, R34 ;  /* 0x000000200820722b */ /* 0x000fd00000000022 */
[----:B------:R-:W-:Y:S02]  /*5ca0*/  DMUL R10, R14, R32 ;  /* 0x000000200e0a7228 */ /* 0x000fe40000000000 */
[----:B------:R-:W-:Y:S02]  /*5cb0*/  VIADD R9, R33, 0xfff00000 ;  /* 0xfff0000021097836 */ /* 0x000fe40000000000 */
[----:B------:R-:W-:-:S04]  /*5cc0*/  IMAD.MOV.U32 R8, RZ, RZ, R32 ;  /* 0x000000ffff087224 */ /* 0x000fc800078e0020 */
[----:B------:R-:W-:-:S08]  /*5cd0*/  DFMA R12, R10, -R10, R14 ;  /* 0x8000000a0a0c722b */ /* 0x000fd0000000000e */
[----:B------:R-:W-:Y:S01]  /*5ce0*/  DFMA R46, R12, R8, R10 ;  /* 0x000000080c2e722b */ /* 0x000fe2000000000a */
[----:B------:R-:W-:Y:S10]  /*5cf0*/  @!P0 BRA `(.L_x_65) ;  /* 0x0000000000148947 */ /* 0x000ff40003800000 */
[----:B------:R-:W-:Y:S01]  /*5d00*/  IMAD.MOV.U32 R8, RZ, RZ, R34 ;  /* 0x000000ffff087224 */ /* 0x000fe200078e0022 */
[----:B------:R-:W-:-:S07]  /*5d10*/  MOV R34, 0x5d30 ;  /* 0x00005d3000227802 */ /* 0x000fce0000000f00 */
[----:B01----:R-:W-:Y:S05]  /*5d20*/  CALL.REL.NOINC `($__internal_2_$__cuda_sm20_dsqrt_rn_f64_mediumpath_v1) ;  /* 0x000000f000107944 */ /* 0x003fea0003c00000 */
[----:B------:R-:W-:Y:S01]  /*5d30*/  MOV R46, R8 ;  /* 0x00000008002e7202 */ /* 0x000fe20000000f00 */
[----:B------:R-:W-:-:S07]  /*5d40*/  IMAD.MOV.U32 R47, RZ, RZ, R9 ;  /* 0x000000ffff2f7224 */ /* 0x000fce00078e0009 */
.L_x_65:
[----:B------:R-:W-:Y:S05]  /*5d50*/  BSYNC.RECONVERGENT B3 ;  /* 0x0000000000037941 */ /* 0x000fea0003800200 */
.L_x_64:
[----:B------:R-:W2:Y:S01]  /*5d60*/  MUFU.RCP64H R9, R37 ;  /* 0x0000002500097308 */ /* 0x000ea20000001800 */
[----:B------:R-:W-:Y:S01]  /*5d70*/  IMAD.MOV.U32 R8, RZ, RZ, 0x1 ;  /* 0x00000001ff087424 */ /* 0x000fe200078e00ff */
[----:B------:R-:W-:Y:S05]  /*5d80*/  BSSY.RECONVERGENT B5, `(.L_x_66) ;  /* 0x0000015000057945 */ /* 0x000fea0003800200 */
        /* <DEDUP_REMOVED lines=14> */
[----:B------:R-:W-:Y:S01]  /*5e70*/  MOV R10, 0x5eb0 ;  /* 0x00005eb0000a7802 */ /* 0x000fe20000000f00 */
[----:B------:R-:W-:Y:S02]  /*5e80*/  IMAD.MOV.U32 R12, RZ, RZ, R36 ;  /* 0x000000ffff0c7224 */ /* 0x000fe400078e0024 */
[----:B------:R-:W-:-:S07]  /*5e90*/  IMAD.MOV.U32 R9, RZ, RZ, R37 ;  /* 0x000000ffff097224 */ /* 0x000fce00078e0025 */
[----:B01----:R-:W-:Y:S05]  /*5ea0*/  CALL.REL.NOINC `($__internal_1_$__cuda_sm20_div_rn_f64_full) ;  /* 0x000000e8001c7944 */ /* 0x003fea0003c00000 */
[----:B------:R-:W-:Y:S02]  /*5eb0*/  IMAD.MOV.U32 R34, RZ, RZ, R8 ;  /* 0x000000ffff227224 */ /* 0x000fe400078e0008 */
[----:B------:R-:W-:-:S07]  /*5ec0*/  IMAD.MOV.U32 R35, RZ, RZ, R9 ;  /* 0x000000ffff237224 */ /* 0x000fce00078e0009 */
.L_x_67:
[----:B------:R-:W-:Y:S05]  /*5ed0*/  BSYNC.RECONVERGENT B5 ;  /* 0x0000000000057941 */ /* 0x000fea0003800200 */
.L_x_66:
[----:B------:R-:W2:Y:S01]  /*5ee0*/  MUFU.RCP64H R9, R37 ;  /* 0x0000002500097308 */ /* 0x000ea20000001800 */
[----:B------:R-:W-:Y:S01]  /*5ef0*/  IMAD.MOV.U32 R8, RZ, RZ, 0x1 ;  /* 0x00000001ff087424 */ /* 0x000fe200078e00ff */
[----:B------:R-:W-:Y:S01]  /*5f00*/  DADD R46, R38, R46 ;  /* 0x00000000262e7229 */ /* 0x000fe2000000002e */
[----:B------:R-:W-:Y:S04]  /*5f10*/  BSSY.RECONVERGENT B5, `(.L_x_68) ;  /* 0x0000015000057945 */ /* 0x000fe80003800200 */
[----:B--2---:R-:W-:-:S08]  /*5f20*/  DFMA R10, -R36, R8, 1 ;  /* 0x3ff00000240a742b */ /* 0x004fd00000000108 */
[----:B------:R-:W-:-:S08]  /*5f30*/  DFMA R10, R10, R10, R10 ;  /* 0x0000000a0a0a722b */ /* 0x000fd0000000000a */
[----:B------:R-:W-:-:S08]  /*5f40*/  DFMA R10, R8, R10, R8 ;  /* 0x0000000a080a722b */ /* 0x000fd00000000008 */
[----:B------:R-:W-:-:S08]  /*5f50*/  DFMA R8, -R36, R10, 1 ;  /* 0x3ff000002408742b */ /* 0x000fd0000000010a */
[----:B------:R-:W-:-:S08]  /*5f60*/  DFMA R8, R10, R8, R10 ;  /* 0x000000080a08722b */ /* 0x000fd0000000000a */
[----:B------:R-:W-:-:S08]  /*5f70*/  DMUL R12, R8, -R46 ;  /* 0x8000002e080c7228 */ /* 0x000fd00000000000 */
[----:B------:R-:W-:-:S08]  /*5f80*/  DFMA R10, -R36, R12, -R46 ;  /* 0x0000000c240a722b */ /* 0x000fd0000000092e */
[----:B------:R-:W-:Y:S02]  /*5f90*/  DFMA R10, R8, R10, R12 ;  /* 0x0000000a080a722b */ /* 0x000fe4000000000c */
[----:B------:R-:W-:-:S08]  /*5fa0*/  DADD R8, -RZ, -R46 ;  /* 0x00000000ff087229 */ /* 0x000fd0000000092e */
[----:B------:R-:W-:Y:S02]  /*5fb0*/  FFMA R12, RZ, R37, R11 ;  /* 0x00000025ff0c7223 */ /* 0x000fe4000000000b */
[----:B------:R-:W-:-:S03]  /*5fc0*/  FSETP.GEU.AND P3, PT, |R9|, 6.5827683646048100446e-37, PT ;  /* 0x036000000900780b */ /* 0x000fc60003f6e200 */
[----:B------:R-:W-:-:S13]  /*5fd0*/  FSETP.GT.AND P0, PT, |R12|, 1.469367938527859385e-39, PT ;  /* 0x001000000c00780b */ /* 0x000fda0003f04200 */
[----:B------:R-:W-:Y:S05]  /*5fe0*/  @P0 BRA P3, `(.L_x_69) ;  /* 0x00000000001c0947 */ /* 0x000fea0001800000 */
[----:B------:R-:W-:Y:S01]  /*5ff0*/  MOV R11, R9 ;  /* 0x00000009000b7202 */ /* 0x000fe20000000f00 */
[----:B------:R-:W-:Y:S01]  /*6000*/  IMAD.MOV.U32 R12, RZ, RZ, R36 ;  /* 0x000000ffff0c7224 */ /* 0x000fe200078e0024 */
[----:B------:R-:W-:Y:S01]  /*6010*/  MOV R10, 0x6040 ;  /* 0x00006040000a7802 */ /* 0x000fe20000000f00 */
[----:B------:R-:W-:-:S07]  /*6020*/  IMAD.MOV.U32 R9, RZ, RZ, R37 ;  /* 0x000000ffff097224 */ /* 0x000fce00078e0025 */
[----:B01----:R-:W-:Y:S05]  /*6030*/  CALL.REL.NOINC `($__internal_1_$__cuda_sm20_div_rn_f64_full) ;  /* 0x000000e400b87944 */ /* 0x003fea0003c00000 */
[----:B------:R-:W-:Y:S02]  /*6040*/  IMAD.MOV.U32 R10, RZ, RZ, R8 ;  /* 0x000000ffff0a7224 */ /* 0x000fe400078e0008 */
[----:B------:R-:W-:-:S07]  /*6050*/  IMAD.MOV.U32 R11, RZ, RZ, R9 ;  /* 0x000000ffff0b7224 */ /* 0x000fce00078e0009 */
.L_x_69:
[----:B------:R-:W-:Y:S05]  /*6060*/  BSYNC.RECONVERGENT B5 ;  /* 0x0000000000057941 */ /* 0x000fea0003800200 */
.L_x_68:
[-C--:B------:R-:W-:Y:S02]  /*6070*/  DMUL R14, R38, R34.reuse ;  /* 0x00000022260e7228 */ /* 0x080fe40000000000 */
[----:B------:R-:W-:Y:S02]  /*6080*/  DMUL R32, R40, R34 ;  /* 0x0000002228207228 */ /* 0x000fe40000000000 */
[-CC-:B------:R-:W-:Y:S02]  /*6090*/  DFMA R8, R34, R70.reuse, R92.reuse ;  /* 0x000000462208722b */ /* 0x180fe4000000005c */
[----:B------:R-:W-:Y:S02]  /*60a0*/  DFMA R12, R10, R70, R92 ;  /* 0x000000460a0c722b */ /* 0x000fe4000000005c */
[-C--:B------:R-:W-:Y:S02]  /*60b0*/  DMUL R38, R38, R10.reuse ;  /* 0x0000000a26267228 */ /* 0x080fe40000000000 */
[----:B------:R-:W-:-:S02]  /*60c0*/  DMUL R40, R40, R10 ;  /* 0x0000000a28287228 */ /* 0x000fc40000000000 */
[-C--:B------:R-:W-:Y:S02]  /*60d0*/  DFMA R8, R14, R34.reuse, R8 ;  /* 0x000000220e08722b */ /* 0x080fe40000000008 */
[----:B------:R-:W-:Y:S02]  /*60e0*/  DMUL R32, R32, R34 ;  /* 0x0000002220207228 */ /* 0x000fe40000000000 */
[-C--:B------:R-:W-:Y:S02]  /*60f0*/  DFMA R12, R38, R10.reuse, R12 ;  /* 0x0000000a260c722b */ /* 0x080fe4000000000c */
[----:B------:R-:W-:-:S04]  /*6100*/  DMUL R40, R40, R10 ;  /* 0x0000000a28287228 */ /* 0x000fc80000000000 */
[----:B------:R-:W-:-:S04]  /*6110*/  DFMA R8, R32, R34, R8 ;  /* 0x000000222008722b */ /* 0x000fc80000000008 */
[----:B------:R-:W-:-:S08]  /*6120*/  DFMA R12, R40, R10, R12 ;  /* 0x0000000a280c722b */ /* 0x000fd0000000000c */
[----:B------:R-:W-:Y:S01]  /*6130*/  DSETP.GEU.AND P0, PT, R8, R12, PT ;  /* 0x0000000c0800722a */ /* 0x000fe20003f0e000 */
[----:B------:R-:W-:-:S05]  /*6140*/  CS2R R8, SRZ ;  /* 0x0000000000087805 */ /* 0x000fca000001ff00 */
[----:B------:R-:W-:Y:S02]  /*6150*/  FSEL R10, R34, R10, !P0 ;  /* 0x0000000a220a7208 */ /* 0x000fe40004000000 */
[----:B------:R-:W-:-:S06]  /*6160*/  FSEL R11, R35, R11, !P0 ;  /* 0x0000000b230b7208 */ /* 0x000fcc0004000000 */
[----:B------:R-:W-:-:S14]  /*6170*/  DSETP.GEU.AND P0, PT, R10, RZ, PT ;  /* 0x000000ff0a00722a */ /* 0x000fdc0003f0e000 */
[----:B------:R-:W-:Y:S05]  /*6180*/  @!P0 BRA `(.L_x_63) ;  /* 0x00000000001c8947 */ /* 0x000fea0003800000 */
[----:B------:R-:W-:Y:S01]  /*6190*/  UMOV UR4, 0x20000000 ;  /* 0x2000000000047882 */ /* 0x000fe20000000000 */
[----:B------:R-:W-:Y:S01]  /*61a0*/  UMOV UR5, 0x4202a05f ;  /* 0x4202a05f00057882 */ /* 0x000fe20000000000 */
[----:B------:R-:W-:Y:S01]  /*61b0*/  IMAD.MOV.U32 R8, RZ, RZ, 0x20000000 ;  /* 0x20000000ff087424 */ /* 0x000fe200078e00ff */
[----:B------:R-:W-:Y:S01]  /*61c0*/  DSETP.GT.AND P0, PT, R10, UR4, PT ;  /* 0x000000040a007e2a */ /* 0x000fe2000bf04000 */
[----:B------:R-:W-:-:S13]  /*61d0*/  IMAD.MOV.U32 R9, RZ, RZ, 0x4202a05f ;  /* 0x4202a05fff097424 */ /* 0x000fda00078e00ff */
[----:B------:R-:W-:Y:S02]  /*61e0*/  @!P0 IMAD.MOV.U32 R8, RZ, RZ, R10 ;  /* 0x000000ffff088224 */ /* 0x000fe400078e000a */
[----:B------:R-:W-:-:S07]  /*61f0*/  @!P0 IMAD.MOV.U32 R9, RZ, RZ, R11 ;  /* 0x000000ffff098224 */ /* 0x000fce00078e000b */
.L_x_63:
[----:B------:R-:W-:Y:S05]  /*6200*/  BSYNC.RECONVERGENT B4 ;  /* 0x0000000000047941 */ /* 0x000fea0003800200 */
.L_x_62:
[----:B------:R-:W-:-:S08]  /*6210*/  DADD R10, R68, -R94 ;  /* 0x00000000440a7229 */ /* 0x000fd0000000085e */
[----:B------:R-:W-:Y:S01]  /*6220*/  DFMA R8, R10, R8, R94 ;  /* 0x000000080a08722b */ /* 0x000fe2000000005e */
[----:B------:R-:W-:Y:S10]  /*6230*/  BRA `(.L_x_70) ;  /* 0x0000000400e87947 */ /* 0x000ff40003800000 */
.L_x_61:
[----:B------:R-:W-:Y:S01]  /*6240*/  DADD R10, -R44, R92 ;  /* 0x000000002c0a7229 */ /* 0x000fe2000000015c */
[----:B------:R-:W-:Y:S01]  /*6250*/  UMOV UR4, 0x9ee75616 ;  /* 0x9ee7561600047882 */ /* 0x000fe20000000000 */
[C---:B------:R-:W-:Y:S01]  /*6260*/  DADD R36, R48.reuse, R70 ;  /* 0x0000000030247229 */ /* 0x040fe20000000046 */
[----:B------:R-:W-:Y:S01]  /*6270*/  UMOV UR5, 0x3cd203af ;  /* 0x3cd203af00057882 */ /* 0x000fe20000000000 */
[----:B------:R-:W-:Y:S01]  /*6280*/  DADD R8, R48, R48 ;  /* 0x0000000030087229 */ /* 0x000fe20000000030 */
[----:B------:R-:W-:Y:S03]  /*6290*/  BSSY.RECONVERGENT B4, `(.L_x_71) ;  /* 0x0000072000047945 */ /* 0x000fe60003800200 */
[----:B------:R-:W-:-:S04]  /*62a0*/  DADD R12, R10, R10 ;  /* 0x000000000a0c7229 */ /* 0x000fc8000000000a */
[----:B------:R-:W-:-:S04]  /*62b0*/  DFMA R8, R10, 3, -R8 ;  /* 0x400800000a08782b */ /* 0x000fc80000000808 */
[----:B------:R-:W-:-:S04]  /*62c0*/  DADD R36, R36, -R12 ;  /* 0x0000000024247229 */ /* 0x000fc8000000080c */
[----:B------:R-:W-:Y:S01]  /*62d0*/  DADD R40, R8, -R70 ;  /* 0x0000000008287229 */ /* 0x000fe20000000846 */
[----:B------:R-:W-:Y:S01]  /*62e0*/  MOV R8, 0x0 ;  /* 0x0000000000087802 */ /* 0x000fe20000000f00 */
[----:B------:R-:W-:Y:S02]  /*62f0*/  IMAD.MOV.U32 R9, RZ, RZ, 0x3fe00000 ;  /* 0x3fe00000ff097424 */ /* 0x000fe400078e00ff */
[----:B------:R-:W-:-:S14]  /*6300*/  DSETP.GTU.AND P0, PT, |R36|, UR4, PT ;  /* 0x0000000424007e2a */ /* 0x000fdc000bf0c200 */
[----:B------:R-:W-:Y:S05]  /*6310*/  @!P0 BRA `(.L_x_72) ;  /* 0x0000000400a48947 */ /* 0x000fea0003800000 */
[----:B------:R-:W-:Y:S01]  /*6320*/  DMUL R38, R36, 3 ;  /* 0x4008000024267828 */ /* 0x000fe20000000000 */
[----:B------:R-:W-:Y:S01]  /*6330*/  IMAD.MOV.U32 R10, RZ, RZ, RZ ;  /* 0x000000ffff0a7224 */ /* 0x000fe200078e00ff */
[----:B------:R-:W-:Y:S01]  /*6340*/  BSSY.RECONVERGENT B3, `(.L_x_73) ;  /* 0x000001e000037945 */ /* 0x000fe20003800200 */
[----:B------:R-:W-:-:S05]  /*6350*/  IMAD.MOV.U32 R14, RZ, RZ, RZ ;  /* 0x000000ffff0e7224 */ /* 0x000fca00078e00ff */
        /* <DEDUP_REMOVED lines=18> */
[----:B------:R-:W-:Y:S01]  /*6480*/  VIADD R9, R33, 0xfff00000 ;  /* 0xfff0000021097836 */ /* 0x000fe20000000000 */
[----:B------:R-:W-:-:S05]  /*6490*/  MOV R8, R32 ;  /* 0x0000002000087202 */ /* 0x000fca0000000f00 */
[----:B------:R-:W-:-:S08]  /*64a0*/  DFMA R12, R10, -R10, R14 ;  /* 0x8000000a0a0c722b */ /* 0x000fd0000000000e */
[----:B------:R-:W-:Y:S01]  /*64b0*/  DFMA R46, R12, R8, R10 ;  /* 0x000000080c2e722b */ /* 0x000fe2000000000a */
[----:B------:R-:W-:Y:S10]  /*64c0*/  @!P0 BRA `(.L_x_74) ;  /* 0x0000000000148947 */ /* 0x000ff40003800000 */
[----:B------:R-:W-:Y:S01]  /*64d0*/  IMAD.MOV.U32 R8, RZ, RZ, R34 ;  /* 0x000000ffff087224 */ /* 0x000fe200078e0022 */
[----:B------:R-:W-:-:S07]  /*64e0*/  MOV R34, 0x6500 ;  /* 0x0000650000227802 */ /* 0x000fce0000000f00 */
[----:B01----:R-:W-:Y:S05]  /*64f0*/  CALL.REL.NOINC `($__internal_2_$__cuda_sm20_dsqrt_rn_f64_mediumpath_v1) ;  /* 0x000000e8001c7944 */ /* 0x003fea0003c00000 */
[----:B------:R-:W-:Y:S02]  /*6500*/  IMAD.MOV.U32 R46, RZ, RZ, R8 ;  /* 0x000000ffff2e7224 */ /* 0x000fe400078e0008 */
[----:B------:R-:W-:-:S07]  /*6510*/  IMAD.MOV.U32 R47, RZ, RZ, R9 ;  /* 0x000000ffff2f7224 */ /* 0x000fce00078e0009 */
.L_x_74:
[----:B------:R-:W-:Y:S05]  /*6520*/  BSYNC.RECONVERGENT B3 ;  /* 0x0000000000037941 */ /* 0x000fea0003800200 */
.L_x_73:
        /* <DEDUP_REMOVED lines=21> */
[----:B------:R-:W-:Y:S01]  /*6680*/  IMAD.MOV.U32 R34, RZ, RZ, R8 ;  /* 0x000000ffff227224 */ /* 0x000fe200078e0008 */
[----:B------:R-:W-:-:S07]  /*6690*/  MOV R35, R9 ;  /* 0x0000000900237202 */ /* 0x000fce0000000f00 */
.L_x_76:
[----:B------:R-:W-:Y:S05]  /*66a0*/  BSYNC.RECONVERGENT B5 ;  /* 0x0000000000057941 */ /* 0x000fea0003800200 */
.L_x_75:
        /* <DEDUP_REMOVED lines=17> */
[----:B------:R-:W-:Y:S01]  /*67c0*/  IMAD.MOV.U32 R8, RZ, RZ, R10 ;  /* 0x000000ffff087224 */ /* 0x000fe200078e000a */
[----:B------:R-:W-:Y:S01]  /*67d0*/  MOV R10, 0x6810 ;  /* 0x00006810000a7802 */ /* 0x000fe20000000f00 */
[----:B------:R-:W-:Y:S02]  /*67e0*/  IMAD.MOV.U32 R12, RZ, RZ, R38 ;  /* 0x000000ffff0c7224 */ /* 0x000fe400078e0026 */
[----:B------:R-:W-:-:S07]  /*67f0*/  IMAD.MOV.U32 R9, RZ, RZ, R39 ;  /* 0x000000ffff097224 */ /* 0x000fce00078e0027 */
[----:B01----:R-:W-:Y:S05]  /*6800*/  CALL.REL.NOINC `($__internal_1_$__cuda_sm20_div_rn_f64_full) ;  /* 0x000000dc00c47944 */ /* 0x003fea0003c00000 */
.L_x_78:
[----:B------:R-:W-:Y:S05]  /*6810*/  BSYNC.RECONVERGENT B5 ;  /* 0x0000000000057941 */ /* 0x000fea0003800200 */
.L_x_77:
[-C--:B------:R-:W-:Y:S02]  /*6820*/  DMUL R10, R40, R34.reuse ;  /* 0x00000022280a7228 */ /* 0x080fe40000000000 */
[----:B------:R-:W-:Y:S02]  /*6830*/  DMUL R14, R36, R34 ;  /* 0x00000022240e7228 */ /* 0x000fe40000000000 */
[----:B------:R-:W-:Y:S02]  /*6840*/  DMUL R40, R40, R8 ;  /* 0x0000000828287228 */ /* 0x000fe40000000000 */
[-CC-:B------:R-:W-:Y:S02]  /*6850*/  DFMA R32, R34, R48.reuse, R44.reuse ;  /* 0x000000302220722b */ /* 0x180fe4000000002c */
[----:B------:R-:W-:Y:S02]  /*6860*/  DFMA R12, R8, R48, R44 ;  /* 0x00000030080c722b */ /* 0x000fe4000000002c */
[----:B------:R-:W-:-:S02]  /*6870*/  DMUL R36, R36, R8 ;  /* 0x0000000824247228 */ /* 0x000fc40000000000 */
[-C--:B------:R-:W-:Y:S02]  /*6880*/  DMUL R14, R14, R34.reuse ;  /* 0x000000220e0e7228 */ /* 0x080fe40000000000 */
[----:B------:R-:W-:Y:S02]  /*6890*/  DFMA R10, R10, R34, R32 ;  /* 0x000000220a0a722b */ /* 0x000fe40000000020 */
[-C--:B------:R-:W-:Y:S02]  /*68a0*/  DFMA R12, R40, R8.reuse, R12 ;  /* 0x00000008280c722b */ /* 0x080fe4000000000c */
[----:B------:R-:W-:-:S04]  /*68b0*/  DMUL R36, R36, R8 ;  /* 0x0000000824247228 */ /* 0x000fc80000000000 */
[----:B------:R-:W-:-:S04]  /*68c0*/  DFMA R10, R14, R34, R10 ;  /* 0x000000220e0a722b */ /* 0x000fc8000000000a */
[----:B------:R-:W-:-:S08]  /*68d0*/  DFMA R12, R36, R8, R12 ;  /* 0x00000008240c722b */ /* 0x000fd0000000000c */
[----:B------:R-:W-:-:S06]  /*68e0*/  DSETP.GEU.AND P0, PT, R10, R12, PT ;  /* 0x0000000c0a00722a */ /* 0x000fcc0003f0e000 */
[----:B------:R-:W-:Y:S02]  /*68f0*/  FSEL R10, R34, R8, !P0 ;  /* 0x00000008220a7208 */ /* 0x000fe40004000000 */
[----:B------:R-:W-:Y:S02]  /*6900*/  FSEL R11, R35, R9, !P0 ;  /* 0x00000009230b7208 */ /* 0x000fe40004000000 */
[----:B------:R-:W-:-:S04]  /*6910*/  CS2R R8, SRZ ;  /* 0x0000000000087805 */ /* 0x000fc8000001ff00 */
        /* <DEDUP_REMOVED lines=9> */
.L_x_72:
[----:B------:R-:W-:Y:S05]  /*69b0*/  BSYNC.RECONVERGENT B4 ;  /* 0x0000000000047941 */ /* 0x000fea0003800200 */
.L_x_71:
[----:B------:R-:W-:-:S08]  /*69c0*/  DADD R10, -R68, R94 ;  /* 0x00000000440a7229 */ /* 0x000fd0000000015e */
[----:B------:R-:W-:-:S11]  /*69d0*/  DFMA R8, R10, R8, R68 ;  /* 0x000000080a08722b */ /* 0x000fd60000000044 */
.L_x_70:
[----:B------:R-:W-:Y:S05]  /*69e0*/  BSYNC.RECONVERGENT B2 ;  /* 0x0000000000027941 */ /* 0x000fea0003800200 */
.L_x_60:
[----:B------:R-:W-:Y:S01]  /*69f0*/  DSETP.GEU.AND P0, PT, R6, R4, PT ;  /* 0x000000040600722a */ /* 0x000fe20003f0e000 */
[----:B------:R-:W-:-:S13]  /*6a00*/  BSSY.RECONVERGENT B2, `(.L_x_79) ;  /* 0x0000031000027945 */ /* 0x000fda0003800200 */
[----:B------:R-:W-:Y:S05]  /*6a10*/  @P0 BRA `(.L_x_80) ;  /* 0x0000000000540947 */ /* 0x000fea0003800000 */
[----:B------:R-:W-:Y:S01]  /*6a20*/  DSETP.GEU.AND P0, PT, R8, R6, PT ;  /* 0x000000060800722a */ /* 0x000fe20003f0e000 */
[----:B------:R-:W-:Y:S01]  /*6a30*/  MOV R10, R6 ;  /* 0x00000006000a7202 */ /* 0x000fe20000000f00 */
[----:B------:R-:W-:Y:S01]  /*6a40*/  IMAD.MOV.U32 R11, RZ, RZ, R7 ;  /* 0x000000ffff0b7224 */ /* 0x000fe200078e0007 */
[----:B------:R-:W-:Y:S01]  /*6a50*/  MOV R95, R69 ;  /* 0x00000045005f7202 */ /* 0x000fe20000000f00 */
[----:B------:R-:W-:Y:S02]  /*6a60*/  IMAD.MOV.U32 R92, RZ, RZ, R44 ;  /* 0x000000ffff5c7224 */ /* 0x000fe400078e002c */
[----:B------:R-:W-:Y:S02]  /*6a70*/  IMAD.MOV.U32 R93, RZ, RZ, R45 ;  /* 0x000000ffff5d7224 */ /* 0x000fe400078e002d */
[----:B------:R-:W-:Y:S02]  /*6a80*/  IMAD.MOV.U32 R70, RZ, RZ, R48 ;  /* 0x000000ffff467224 */ /* 0x000fe400078e0030 */
[----:B------:R-:W-:-:S02]  /*6a90*/  IMAD.MOV.U32 R71, RZ, RZ, R49 ;  /* 0x000000ffff477224 */ /* 0x000fc400078e0031 */
[----:B------:R-:W-:Y:S02]  /*6aa0*/  IMAD.MOV.U32 R61, RZ, RZ, R3 ;  /* 0x000000ffff3d7224 */ /* 0x000fe400078e0003 */
[----:B------:R-:W-:Y:S02]  /*6ab0*/  IMAD.MOV.U32 R60, RZ, RZ, R0 ;  /* 0x000000ffff3c7224 */ /* 0x000fe400078e0000 */
[----:B------:R-:W-:Y:S01]  /*6ac0*/  IMAD.MOV.U32 R94, RZ, RZ, R68 ;  /* 0x000000ffff5e7224 */ /* 0x000fe200078e0044 */
[----:B------:R-:W-:Y:S06]  /*6ad0*/  @!P0 BRA `(.L_x_81) ;  /* 0x00000000008c8947 */ /* 0x000fec0003800000 */
[----:B------:R-:W-:Y:S01]  /*6ae0*/  DSETP.GT.AND P0, PT, R8, R4, PT ;  /* 0x000000040800722a */ /* 0x000fe20003f04000 */
[----:B------:R-:W-:Y:S02]  /*6af0*/  IMAD.MOV.U32 R10, RZ, RZ, R4 ;  /* 0x000000ffff0a7224 */ /* 0x000fe400078e0004 */
[----:B------:R-:W-:Y:S02]  /*6b00*/  IMAD.MOV.U32 R11, RZ, RZ, R5 ;  /* 0x000000ffff0b7224 */ /* 0x000fe400078e0005 */
[----:B------:R-:W-:Y:S02]  /*6b10*/  IMAD.MOV.U32 R61, RZ, RZ, R3 ;  /* 0x000000ffff3d7224 */ /* 0x000fe400078e0003 */
[----:B------:R-:W-:Y:S02]  /*6b20*/  IMAD.MOV.U32 R60, RZ, RZ, R0 ;  /* 0x000000ffff3c7224 */ /* 0x000fe400078e0000 */
[----:B------:R-:W-:Y:S02]  /*6b30*/  IMAD.MOV.U32 R94, RZ, RZ, R68 ;  /* 0x000000ffff5e7224 */ /* 0x000fe400078e0044 */
[----:B------:R-:W-:-:S03]  /*6b40*/  IMAD.MOV.U32 R95, RZ, RZ, R69 ;  /* 0x000000ffff5f7224 */ /* 0x000fc600078e0045 */
[----:B------:R-:W-:Y:S05]  /*6b50*/  @P0 BRA `(.L_x_81) ;  /* 0x00000000006c0947 */ /* 0x000fea0003800000 */
[----:B------:R-:W-:Y:S05]  /*6b60*/  BRA `(.L_x_82) ;  /* 0x0000000000507947 */ /* 0x000fea0003800000 */
.L_x_80:
[----:B------:R-:W-:Y:S01]  /*6b70*/  DSETP.GEU.AND P0, PT, R8, R4, PT ;  /* 0x000000040800722a */ /* 0x000fe20003f0e000 */
        /* <DEDUP_REMOVED lines=12> */
[----:B------:R-:W-:Y:S01]  /*6c40*/  IMAD.MOV.U32 R10, RZ, RZ, R6 ;  /* 0x000000ffff0a7224 */ /* 0x000fe200078e0006 */
[----:B------:R-:W-:Y:S01]  /*6c50*/  MOV R11, R7 ;  /* 0x00000007000b7202 */ /* 0x000fe20000000f00 */
[----:B------:R-:W-:Y:S02]  /*6c60*/  IMAD.MOV.U32 R61, RZ, RZ, R3 ;  /* 0x000000ffff3d7224 */ /* 0x000fe400078e0003 */
[----:B------:R-:W-:Y:S02]  /*6c70*/  IMAD.MOV.U32 R60, RZ, RZ, R0 ;  /* 0x000000ffff3c7224 */ /* 0x000fe400078e0000 */
[----:B------:R-:W-:Y:S02]  /*6c80*/  IMAD.MOV.U32 R94, RZ, RZ, R68 ;  /* 0x000000ffff5e7224 */ /* 0x000fe400078e0044 */
[----:B------:R-:W-:-:S05]  /*6c90*/  IMAD.MOV.U32 R95, RZ, RZ, R69 ;  /* 0x000000ffff5f7224 */ /* 0x000fca00078e0045 */
[----:B------:R-:W-:Y:S05]  /*6ca0*/  @P0 BRA `(.L_x_81) ;  /* 0x0000000000180947 */ /* 0x000fea0003800000 */
.L_x_82:
[----:B------:R-:W-:Y:S01]  /*6cb0*/  IMAD.MOV.U32 R10, RZ, RZ, R8 ;  /* 0x000000ffff0a7224 */ /* 0x000fe200078e0008 */
[----:B------:R-:W-:Y:S01]  /*6cc0*/  MOV R61, R3 ;  /* 0x00000003003d7202 */ /* 0x000fe20000000f00 */
[----:B------:R-:W-:Y:S02]  /*6cd0*/  IMAD.MOV.U32 R11, RZ, RZ, R9 ;  /* 0x000000ffff0b7224 */ /* 0x000fe400078e0009 */
[----:B------:R-:W-:Y:S02]  /*6ce0*/  IMAD.MOV.U32 R94, RZ, RZ, R68 ;  /* 0x000000ffff5e7224 */ /* 0x000fe400078e0044 */
[----:B------:R-:W-:Y:S02]  /*6cf0*/  IMAD.MOV.U32 R95, RZ, RZ, R69 ;  /* 0x000000ffff5f7224 */ /* 0x000fe400078e0045 */
[----:B------:R-:W-:-:S07]  /*6d00*/  IMAD.MOV.U32 R60, RZ, RZ, R0 ;  /* 0x000000ffff3c7224 */ /* 0x000fce00078e0000 */
.L_x_81:
[----:B------:R-:W-:Y:S05]  /*6d10*/  BSYNC.RECONVERGENT B2 ;  /* 0x0000000000027941 */ /* 0x000fea0003800200 */
.L_x_79:
[----:B------:R-:W-:Y:S05]  /*6d20*/  BRA `(.L_x_83) ;  /* 0xffffffc400b47947 */ /* 0x000fea000383ffff */
.L_x_59:
[----:B------:R-:W-:Y:S05]  /*6d30*/  BSYNC.RELIABLE B1 ;  /* 0x0000000000017941 */ /* 0x000fea0003800100 */
.L_x_36:
[----:B------:R-:W-:Y:S01]  /*6d40*/  DADD R10, -R54, R6 ;  /* 0x00000000360a7229 */ /* 0x000fe20000000106 */
[----:B------:R-:W-:Y:S01]  /*6d50*/  UMOV UR6, 0x9ee75616 ;  /* 0x9ee7561600067882 */ /* 0x000fe20000000000 */
[----:B------:R-:W-:Y:S01]  /*6d60*/  DADD R4, R52, R8 ;  /* 0x0000000034047229 */ /* 0x000fe20000000008 */
[----:B------:R-:W-:Y:S01]  /*6d70*/  UMOV UR7, 0x3cd203af ;  /* 0x3cd203af00077882 */ /* 0x000fe20000000000 */
[----:B------:R-:W-:Y:S01]  /*6d80*/  DADD R70, -R66, R64 ;  /* 0x0000000042467229 */ /* 0x000fe20000000140 */
[----:B------:R-:W-:Y:S01]  /*6d90*/  UMOV UR4, 0x9999999a ;  /* 0x9999999a00047882 */ /* 0x000fe20000000000 */
[----:B------:R-:W-:Y:S01]  /*6da0*/  UMOV UR5, 0x3fb99999 ;  /* 0x3fb9999900057882 */ /* 0x000fe20000000000 */
[----:B------:R-:W-:Y:S01]  /*6db0*/  BSSY.RECONVERGENT B1, `(.L_x_84) ;  /* 0x0000079000017945 */ /* 0x000fe20003800200 */
[----:B------:R-:W-:Y:S01]  /*6dc0*/  DADD R38, R10, R10 ;  /* 0x000000000a267229 */ /* 0x000fe2000000000a */
[----:B------:R-:W-:Y:S02]  /*6dd0*/  IMAD.MOV.U32 R94, RZ, RZ, R6 ;  /* 0x000000ffff5e7224 */ /* 0x000fe400078e0006 */
[----:B------:R-:W-:Y:S01]  /*6de0*/  IMAD.MOV.U32 R95, RZ, RZ, R7 ;  /* 0x000000ffff5f7224 */ /* 0x000fe200078e0007 */
[----:B------:R-:W-:Y:S01]  /*6df0*/  DFMA R60, R70, UR4, R66 ;  /* 0x00000004463c7c2b */ /* 0x000fe20008000042 */
[----:B------:R-:W-:Y:S01]  /*6e00*/  IMAD.MOV.U32 R96, RZ, RZ, R64 ;  /* 0x000000ffff607224 */ /* 0x000fe200078e0040 */
[----:B------:R-:W-:Y:S01]  /*6e10*/  MOV R7, 0x3fe00000 ;  /* 0x3fe0000000077802 */ /* 0x000fe20000000f00 */
[----:B------:R-:W-:Y:S01]  /*6e20*/  IMAD.MOV.U32 R97, RZ, RZ, R65 ;  /* 0x000000ffff617224 */ /* 0x000fe200078e0041 */
[----:B------:R-:W-:Y:S01]  /*6e30*/  DADD R38, R4, -R38 ;  /* 0x0000000004267229 */ /* 0x000fe20000000826 */
[----:B------:R-:W-:Y:S01]  /*6e40*/  IMAD.MOV.U32 R92, RZ, RZ, R8 ;  /* 0x000000ffff5c7224 */ /* 0x000fe200078e0008 */
[----:B------:R-:W-:Y:S01]  /*6e50*/  DFMA R4, R70, -0.5, R64 ;  /* 0xbfe000004604782b */ /* 0x000fe20000000040 */
[----:B------:R-:W-:-:S02]  /*6e60*/  IMAD.MOV.U32 R93, RZ, RZ, R9 ;  /* 0x000000ffff5d7224 */ /* 0x000fc400078e0009 */
[----:B------:R-:W-:-:S03]  /*6e70*/  IMAD.MOV.U32 R6, RZ, RZ, 0x0 ;  /* 0x00000000ff067424 */ /* 0x000fc600078e00ff */
[----:B------:R-:W-:-:S14]  /*6e80*/  DSETP.GTU.AND P0, PT, |R38|, UR6, PT ;  /* 0x0000000626007e2a */ /* 0x000fdc000bf0c200 */
[----:B------:R-:W-:Y:S05]  /*6e90*/  @!P0 BRA `(.L_x_85) ;  /* 0x0000000400a88947 */ /* 0x000fea0003800000 */
[----:B------:R-:W-:Y:S01]  /*6ea0*/  DADD R36, R52, R52 ;  /* 0x0000000034247229 */ /* 0x000fe20000000034 */
[----:B------:R-:W-:Y:S01]  /*6eb0*/  IMAD.MOV.U32 R14, RZ, RZ, RZ ;  /* 0x000000ffff0e7224 */ /* 0x000fe200078e00ff */
[----:B------:R-:W-:Y:S01]  /*6ec0*/  DMUL R6, R38, 3 ;  /* 0x4008000026067828 */ /* 0x000fe20000000000 */
[----:B------:R-:W-:Y:S05]  /*6ed0*/  BSSY.RECONVERGENT B2, `(.L_x_86) ;  /* 0x0000020000027945 */ /* 0x000fea0003800200 */
[----:B------:R-:W-:Y:S02]  /*6ee0*/  DFMA R36, R10, 3, -R36 ;  /* 0x400800000a24782b */ /* 0x000fe40000000824 */
[----:B------:R-:W-:-:S06]  /*6ef0*/  DMUL R10, R52, R6 ;  /* 0x00000006340a7228 */ /* 0x000fcc0000000000 */
[----:B------:R-:W-:Y:S01]  /*6f00*/  DADD R36, R36, -R8 ;  /* 0x0000000024247229 */ /* 0x000fe20000000808 */
[----:B------:R-:W-:-:S07]  /*6f10*/  IMAD.MOV.U32 R8, RZ, RZ, RZ ;  /* 0x000000ffff087224 */ /* 0x000fce00078e00ff */
[----:B------:R-:W-:-:S08]  /*6f20*/  DFMA R10, R36, R36, -R10 ;  /* 0x00000024240a722b */ /* 0x000fd0000000080a */
[----:B------:R-:W-:Y:S02]  /*6f30*/  DSETP.MAX.AND P0, P4, RZ, R10, PT ;  /* 0x0000000aff00722a */ /* 0x000fe40003c0f000 */
[----:B------:R-:W-:-:S04]  /*6f40*/  IMAD.MOV.U32 R9, RZ, RZ, R11 ;  /* 0x000000ffff097224 */ /* 0x000fc800078e000b */
[----:B------:R-:W-:Y:S02]  /*6f50*/  SEL R14, R14, R10, P0 ;  /* 0x0000000a0e0e7207 */ /* 0x000fe40000000000 */
[----:B------:R-:W-:Y:S01]  /*6f60*/  FSEL R15, R8, R9, P0 ;  /* 0x00000009080f7208 */ /* 0x000fe20000000000 */
[----:B------:R-:W-:-:S05]  /*6f70*/  IMAD.MOV.U32 R8, RZ, RZ, 0x0 ;  /* 0x00000000ff087424 */ /* 0x000fca00078e00ff */
[----:B------:R-:W-:Y:S01]  /*6f80*/  @P4 LOP3.LUT R15, R9, 0x80000, RZ, 0xfc, !PT ;  /* 0x00080000090f4812 */ /* 0x000fe200078efcff */
[----:B------:R-:W-:-:S03]  /*6f90*/  IMAD.MOV.U32 R9, RZ, RZ, 0x3fe00000 ;  /* 0x3fe00000ff097424 */ /* 0x000fc600078e00ff */
        /* <DEDUP_REMOVED lines=19> */
.L_x_87:
[----:B------:R-:W-:Y:S05]  /*70d0*/  BSYNC.RECONVERGENT B2 ;  /* 0x0000000000027941 */ /* 0x000fea0003800200 */
.L_x_86:
        /* <DEDUP_REMOVED lines=21> */
[----:B------:R-:W-:Y:S01]  /*7230*/  MOV R34, R8 ;  /* 0x0000000800227202 */ /* 0x000fe20000000f00 */
[----:B------:R-:W-:-:S07]  /*7240*/  IMAD.MOV.U32 R35, RZ, RZ, R9 ;  /* 0x000000ffff237224 */ /* 0x000fce00078e0009 */
.L_x_89:
[----:B------:R-:W-:Y:S05]  /*7250*/  BSYNC.RECONVERGENT B2 ;  /* 0x0000000000027941 */ /* 0x000fea0003800200 */
.L_x_88:
        /* <DEDUP_REMOVED lines=22> */
.L_x_91:
[----:B------:R-:W-:Y:S05]  /*73c0*/  BSYNC.RECONVERGENT B2 ;  /* 0x0000000000027941 */ /* 0x000fea0003800200 */
.L_x_90:
[-C--:B------:R-:W-:Y:S02]  /*73d0*/  DMUL R6, R36, R34.reuse ;  /* 0x0000002224067228 */ /* 0x080fe40000000000 */
[----:B------:R-:W-:Y:S02]  /*73e0*/  DMUL R12, R38, R34 ;  /* 0x00000022260c7228 */ /* 0x000fe40000000000 */
[----:B------:R-:W-:Y:S02]  /*73f0*/  DMUL R36, R36, R8 ;  /* 0x0000000824247228 */ /* 0x000fe40000000000 */
[C-C-:B------:R-:W-:Y:S02]  /*7400*/  DFMA R14, R52.reuse, R34, R54.reuse ;  /* 0x00000022340e722b */ /* 0x140fe40000000036 */
[-C--:B------:R-:W-:Y:S02]  /*7410*/  DFMA R10, R52, R8.reuse, R54 ;  /* 0x00000008340a722b */ /* 0x080fe40000000036 */
[----:B------:R-:W-:-:S02]  /*7420*/  DMUL R38, R38, R8 ;  /* 0x0000000826267228 */ /* 0x000fc40000000000 */
[-C--:B------:R-:W-:Y:S02]  /*7430*/  DMUL R12, R12, R34.reuse ;  /* 0x000000220c0c7228 */ /* 0x080fe40000000000 */
[----:B------:R-:W-:Y:S02]  /*7440*/  DFMA R6, R6, R34, R14 ;  /* 0x000000220606722b */ /* 0x000fe4000000000e */
        /* <DEDUP_REMOVED lines=10> */
[----:B------:R-:W-:Y:S01]  /*74f0*/  DSETP.GT.AND P0, PT, R8, 1, PT ;  /* 0x3ff000000800742a */ /* 0x000fe20003f04000 */
[----:B------:R-:W-:Y:S02]  /*7500*/  IMAD.MOV.U32 R6, RZ, RZ, 0x0 ;  /* 0x00000000ff067424 */ /* 0x000fe400078e00ff */
[----:B------:R-:W-:-:S11]  /*7510*/  IMAD.MOV.U32 R7, RZ, RZ, 0x3ff00000 ;  /* 0x3ff00000ff077424 */ /* 0x000fd600078e00ff */
[----:B------:R-:W-:Y:S01]  /*7520*/  @!P0 MOV R6, R8 ;  /* 0x0000000800068202 */ /* 0x000fe20000000f00 */
[----:B------:R-:W-:-:S07]  /*7530*/  @!P0 IMAD.MOV.U32 R7, RZ, RZ, R9 ;  /* 0x000000ffff078224 */ /* 0x000fce00078e0009 */
.L_x_85:
[----:B------:R-:W-:Y:S05]  /*7540*/  BSYNC.RECONVERGENT B1 ;  /* 0x0000000000017941 */ /* 0x000fea0003800200 */
.L_x_84:
[----:B------:R-:W-:Y:S01]  /*7550*/  DSETP.GEU.AND P0, PT, R60, R4, PT ;  /* 0x000000043c00722a */ /* 0x000fe20003f0e000 */
[----:B------:R-:W-:Y:S01]  /*7560*/  BSSY.RECONVERGENT B1, `(.L_x_92) ;  /* 0x0000016000017945 */ /* 0x000fe20003800200 */
[----:B------:R-:W-:-:S12]  /*7570*/  DFMA R6, R70, R6, R66 ;  /* 0x000000064606722b */ /* 0x000fd80000000042 */
[----:B------:R-:W-:Y:S05]  /*7580*/  @P0 BRA `(.L_x_93) ;  /* 0x0000000000240947 */ /* 0x000fea0003800000 */
[----:B------:R-:W-:Y:S01]  /*7590*/  DSETP.GEU.AND P0, PT, R6, R60, PT ;  /* 0x0000003c0600722a */ /* 0x000fe20003f0e000 */
[----:B------:R-:W-:Y:S02]  /*75a0*/  IMAD.MOV.U32 R98, RZ, RZ, R60 ;  /* 0x000000ffff627224 */ /* 0x000fe400078e003c */
[----:B------:R-:W-:-:S11]  /*75b0*/  IMAD.MOV.U32 R99, RZ, RZ, R61 ;  /* 0x000000ffff637224 */ /* 0x000fd600078e003d */
[----:B------:R-:W-:Y:S05]  /*75c0*/  @!P0 BRA `(.L_x_94) ;  /* 0x00000000003c8947 */ /* 0x000fea0003800000 */
[----:B------:R-:W-:Y:S01]  /*75d0*/  DSETP.GT.AND P0, PT, R6, R4, PT ;  /* 0x000000040600722a */ /* 0x000fe20003f04000 */
[----:B------:R-:W-:Y:S02]  /*75e0*/  IMAD.MOV.U32 R98, RZ, RZ, R4 ;  /* 0x000000ffff627224 */ /* 0x000fe400078e0004 */
[----:B------:R-:W-:-:S11]  /*75f0*/  IMAD.MOV.U32 R99, RZ, RZ, R5 ;  /* 0x000000ffff637224 */ /* 0x000fd600078e0005 */
[----:B------:R-:W-:Y:S05]  /*7600*/  @P0 BRA `(.L_x_94) ;  /* 0x00000000002c0947 */ /* 0x000fea0003800000 */
[----:B------:R-:W-:Y:S05]  /*7610*/  BRA `(.L_x_95) ;  /* 0x0000000000207947 */ /* 0x000fea0003800000 */
.L_x_93:
[----:B------:R-:W-:Y:S01]  /*7620*/  DSETP.GEU.AND P0, PT, R6, R4, PT ;  /* 0x000000040600722a */ /* 0x000fe20003f0e000 */
[----:B------:R-:W-:Y:S02]  /*7630*/  IMAD.MOV.U32 R98, RZ, RZ, R4 ;  /* 0x000000ffff627224 */ /* 0x000fe400078e0004 */
[----:B------:R-:W-:-:S11]  /*7640*/  IMAD.MOV.U32 R99, RZ, RZ, R5 ;  /* 0x000000ffff637224 */ /* 0x000fd600078e0005 */
[----:B------:R-:W-:Y:S05]  /*7650*/  @!P0 BRA `(.L_x_94) ;  /* 0x0000000000188947 */ /* 0x000fea0003800000 */
[----:B------:R-:W-:Y:S01]  /*7660*/  DSETP.GT.AND P0, PT, R6, R60, PT ;  /* 0x0000003c0600722a */ /* 0x000fe20003f04000 */
[----:B------:R-:W-:Y:S01]  /*7670*/  MOV R98, R60 ;  /* 0x0000003c00627202 */ /* 0x000fe20000000f00 */
[----:B------:R-:W-:-:S12]  /*7680*/  IMAD.MOV.U32 R99, RZ, RZ, R61 ;  /* 0x000000ffff637224 */ /* 0x000fd800078e003d */
[----:B------:R-:W-:Y:S05]  /*7690*/  @P0 BRA `(.L_x_94) ;  /* 0x0000000000080947 */ /* 0x000fea0003800000 */
.L_x_95:
[----:B------:R-:W-:Y:S02]  /*76a0*/  IMAD.MOV.U32 R98, RZ, RZ, R6 ;  /* 0x000000ffff627224 */ /* 0x000fe400078e0006 */
[----:B------:R-:W-:-:S07]  /*76b0*/  IMAD.MOV.U32 R99, RZ, RZ, R7 ;  /* 0x000000ffff637224 */ /* 0x000fce00078e0007 */
.L_x_94:
[----:B------:R-:W-:Y:S05]  /*76c0*/  BSYNC.RECONVERGENT B1 ;  /* 0x0000000000017941 */ /* 0x000fea0003800200 */
.L_x_92:
[----:B------:R-:W-:Y:S05]  /*76d0*/  @!P2 BRA `(.L_x_96) ;  /* 0x000000080008a947 */ /* 0x000fea0003800000 */
[----:B------:R-:W-:Y:S01]  /*76e0*/  ISETP.GE.U32.AND P0, PT, R16, 0xf, PT ;  /* 0x0000000f1000780c */ /* 0x000fe20003f06070 */
[----:B------:R-:W-:-:S12]  /*76f0*/  IMAD.MOV.U32 R40, RZ, RZ, RZ ;  /* 0x000000ffff287224 */ /* 0x000fd800078e00ff */
[----:B------:R-:W-:Y:S05]  /*7700*/  @!P0 BRA `(.L_x_97) ;  /* 0x0000000000c08947 */ /* 0x000fea0003800000 */
[----:B------:R-:W-:Y:S01]  /*7710*/  BSSY.RECONVERGENT B1, `(.L_x_98) ;  /* 0x000002e000017945 */ /* 0x000fe20003800200 */
[----:B------:R-:W-:-:S07]  /*7720*/  IMAD.MOV.U32 R68, RZ, RZ, RZ ;  /* 0x000000ffff447224 */ /* 0x000fce00078e00ff */
.L_x_99:
[----:B--2---:R-:W-:-:S05]  /*7730*/  IMAD R69, R68, 0x8, R1 ;  /* 0x0000000844457824 */ /* 0x004fca00078e0201 */
[----:B------:R-:W2:Y:S04]  /*7740*/  LDL.128 R4, [R69+0xa0] ;  /* 0x0000a00045047983 */ /* 0x000ea80000100c00 */
[----:B------:R-:W2:Y:S04]  /*7750*/  LDL.128 R32, [R69+0xc0] ;  /* 0x0000c00045207983 */ /* 0x000ea80000100c00 */
[----:B------:R-:W3:Y:S04]  /*7760*/  LDL.128 R8, [R69+0xb0] ;  /* 0x0000b00045087983 */ /* 0x000ee80000100c00 */
[----:B------:R-:W3:Y:S04]  /*7770*/  LDL.128 R12, [R69+0xd0] ;  /* 0x0000d000450c7983 */ /* 0x000ee80000100c00 */
[----:B------:R-:W4:Y:S04]  /*7780*/  LDL.128 R36, [R69+0xd0] ;  /* 0x0000d00045247983 */ /* 0x000f280000100c00 */
[----:B------:R-:W4:Y:S04]  /*7790*/  LDL.128 R40, [R69+0xf0] ;  /* 0x0000f00045287983 */ /* 0x000f280000100c00 */
[----:B------:R-:W5:Y:S01]  /*77a0*/  LDL.128 R48, [R69+0x100] ;  /* 0x0001000045307983 */ /* 0x000f620000100c00 */
[----:B--2---:R-:W-:-:S02]  /*77b0*/  DFMA R4, R32, R98, R4 ;  /* 0x000000622004722b */ /* 0x004fc40000000004 */
[-C--:B------:R-:W-:Y:S01]  /*77c0*/  DFMA R6, R34, R98.reuse, R6 ;  /* 0x000000622206722b */ /* 0x080fe20000000006 */
[----:B------:R-:W2:Y:S01]  /*77d0*/  LDL.128 R32, [R69+0xe0] ;  /* 0x0000e00045207983 */ /* 0x000ea20000100c00 */
[-C--:B---3--:R-:W-:Y:S02]  /*77e0*/  DFMA R8, R12, R98.reuse, R8 ;  /* 0x000000620c08722b */ /* 0x088fe40000000008 */
[-C--:B------:R-:W-:Y:S01]  /*77f0*/  DFMA R10, R14, R98.reuse, R10 ;  /* 0x000000620e0a722b */ /* 0x080fe2000000000a */
[----:B------:R-:W2:Y:S01]  /*7800*/  LDL.128 R12, [R69+0xc0] ;  /* 0x0000c000450c7983 */ /* 0x000ea20000100c00 */
[-C--:B----4-:R-:W-:Y:S02]  /*7810*/  DFMA R44, R40, R98.reuse, R36 ;  /* 0x00000062282c722b */ /* 0x090fe40000000024 */
[-C--:B------:R-:W-:Y:S01]  /*7820*/  DFMA R46, R42, R98.reuse, R38 ;  /* 0x000000622a2e722b */ /* 0x080fe20000000026 */
[----:B------:R-:W3:Y:S04]  /*7830*/  LDL.128 R36, [R69+0xf0] ;  /* 0x0000f00045247983 */ /* 0x000ee80000100c00 */
[----:B------:R-:W3:Y:S04]  /*7840*/  LDL.128 R40, [R69+0x110] ;  /* 0x0001100045287983 */ /* 0x000ee80000100c00 */
[----:B------:R-:W-:Y:S04]  /*7850*/  STL.128 [R69+0x10], R4 ;  /* 0x0000100445007387 */ /* 0x000fe80000100c00 */
[----:B------:R4:W-:Y:S04]  /*7860*/  STL.128 [R69+0x20], R8 ;  /* 0x0000200845007387 */ /* 0x0009e80000100c00 */
[----:B----4-:R-:W4:Y:S01]  /*7870*/  LDL.128 R8, [R69+0x100] ;  /* 0x0001000045087983 */ /* 0x010f220000100c00 */
[----:B--2---:R-:W-:-:S02]  /*7880*/  DFMA R32, R32, R98, R12 ;  /* 0x000000622020722b */ /* 0x004fc4000000000c */
[-C--:B------:R-:W-:Y:S01]  /*7890*/  DFMA R34, R34, R98.reuse, R14 ;  /* 0x000000622222722b */ /* 0x080fe2000000000e */
[----:B------:R-:W5:Y:S06]  /*78a0*/  LDL.128 R12, [R69+0xe0] ;  /* 0x0000e000450c7983 */ /* 0x000f6c0000100c00 */
[----:B------:R2:W-:Y:S01]  /*78b0*/  STL.128 [R69+0x30], R32 ;  /* 0x0000302045007387 */ /* 0x0005e20000100c00 */
[-C--:B---3--:R-:W-:Y:S02]  /*78c0*/  DFMA R4, R40, R98.reuse, R36 ;  /* 0x000000622804722b */ /* 0x088fe40000000024 */
[----:B------:R-:W-:Y:S01]  /*78d0*/  DFMA R6, R42, R98, R38 ;  /* 0x000000622a06722b */ /* 0x000fe20000000026 */
[----:B------:R-:W3:Y:S04]  /*78e0*/  LDL.128 R36, [R69+0x110] ;  /* 0x0001100045247983 */ /* 0x000ee80000100c00 */
[----:B------:R-:W3:Y:S04]  /*78f0*/  LDL.128 R40, [R69+0x130] ;  /* 0x0001300045287983 */ /* 0x000ee80000100c00 */
[----:B--2---:R-:W4:Y:S01]  /*7900*/  LDL.128 R32, [R69+0x120] ;  /* 0x0001200045207983 */ /* 0x004f220000100c00 */
[----:B------:R-:W-:-:S03]  /*7910*/  VIADD R68, R68, 0x10 ;  /* 0x0000001044447836 */ /* 0x000fc60000000000 */
[----:B------:R2:W-:Y:S04]  /*7920*/  STL.128 [R69+0x40], R44 ;  /* 0x0000402c45007387 */ /* 0x0005e80000100c00 */
[----:B------:R2:W-:Y:S01]  /*7930*/  STL.128 [R69+0x60], R4 ;  /* 0x0000600445007387 */ /* 0x0005e20000100c00 */
[----:B------:R-:W-:Y:S01]  /*7940*/  ISETP.NE.AND P0, PT, R68, R27, PT ;  /* 0x0000001b4400720c */ /* 0x000fe20003f05270 */
[-C--:B-----5:R-:W-:Y:S02]  /*7950*/  DFMA R12, R48, R98.reuse, R12 ;  /* 0x00000062300c722b */ /* 0x0a0fe4000000000c */
[----:B------:R-:W-:-:S07]  /*7960*/  DFMA R14, R50, R98, R14 ;  /* 0x00000062320e722b */ /* 0x000fce000000000e */
[----:B------:R2:W-:Y:S01]  /*7970*/  STL.128 [R69+0x50], R12 ;  /* 0x0000500c45007387 */ /* 0x0005e20000100c00 */
[-C--:B---3--:R-:W-:Y:S02]  /*7980*/  DFMA R36, R40, R98.reuse, R36 ;  /* 0x000000622824722b */ /* 0x088fe40000000024 */
[-C--:B------:R-:W-:Y:S02]  /*7990*/  DFMA R38, R42, R98.reuse, R38 ;  /* 0x000000622a26722b */ /* 0x080fe40000000026 */
[-C--:B----4-:R-:W-:Y:S02]  /*79a0*/  DFMA R8, R32, R98.reuse, R8 ;  /* 0x000000622008722b */ /* 0x090fe40000000008 */
[----:B------:R-:W-:-:S03]  /*79b0*/  DFMA R10, R34, R98, R10 ;  /* 0x00000062220a722b */ /* 0x000fc6000000000a */
[----:B------:R2:W-:Y:S04]  /*79c0*/  STL.128 [R69+0x80], R36 ;  /* 0x0000802445007387 */ /* 0x0005e80000100c00 */
[----:B------:R2:W-:Y:S01]  /*79d0*/  STL.128 [R69+0x70], R8 ;  /* 0x0000700845007387 */ /* 0x0005e20000100c00 */
[----:B------:R-:W-:Y:S05]  /*79e0*/  @P0 BRA `(.L_x_99) ;  /* 0xfffffffc00500947 */ /* 0x000fea000383ffff */
[----:B------:R-:W-:Y:S05]  /*79f0*/  BSYNC.RECONVERGENT B1 ;  /* 0x0000000000017941 */ /* 0x000fea0003800200 */
.L_x_98:
[----:B------:R-:W-:-:S07]  /*7a00*/  MOV R40, R27 ;  /* 0x0000001b00287202 */ /* 0x000fce0000000f00 */
.L_x_97:
[----:B------:R-:W-:-:S13]  /*7a10*/  ISETP.NE.AND P0, PT, R25, RZ, PT ;  /* 0x000000ff1900720c */ /* 0x000fda0003f05270 */
[----:B------:R-:W-:Y:S05]  /*7a20*/  @!P0 BRA `(.L_x_96) ;  /* 0x0000000400348947 */ /* 0x000fea0003800000 */
[----:B------:R-:W-:Y:S02]  /*7a30*/  ISETP.GE.U32.AND P0, PT, R83, 0x7, PT ;  /* 0x000000075300780c */ /* 0x000fe40003f06070 */
[----:B------:R-:W-:-:S11]  /*7a40*/  ISETP.NE.AND P4, PT, R26, RZ, PT ;  /* 0x000000ff1a00720c */ /* 0x000fd60003f85270 */
[----:B------:R-:W-:Y:S05]  /*7a50*/  @!P0 BRA `(.L_x_100) ;  /* 0x0000000000888947 */ /* 0x000fea0003800000 */
[----:B------:R-:W-:-:S05]  /*7a60*/  IMAD R41, R40, 0x8, R1 ;  /* 0x0000000828297824 */ /* 0x000fca00078e0201 */
        /* <DEDUP_REMOVED lines=9> */
[----:B------:R-:W5:Y:S01]  /*7b00*/  LDL.64 R12, [R41+0xe8] ;  /* 0x0000e800290c7983 */ /* 0x000f620000100a00 */
[----:B--2---:R-:W-:-:S03]  /*7b10*/  DFMA R38, R38, R98, R6 ;  /* 0x000000622626722b */ /* 0x004fc60000000006 */
[----:B------:R-:W2:Y:S01]  /*7b20*/  LDL.64 R6, [R41+0xc0] ;  /* 0x0000c00029067983 */ /* 0x000ea20000100a00 */
[----:B---3--:R-:W-:-:S03]  /*7b30*/  DFMA R36, R36, R98, R4 ;  /* 0x000000622424722b */ /* 0x008fc60000000004 */
[----:B------:R-:W3:Y:S01]  /*7b40*/  LDL.64 R4, [R41+0xc8] ;  /* 0x0000c80029047983 */ /* 0x000ee20000100a00 */
[----:B----4-:R-:W-:-:S03]  /*7b50*/  DFMA R34, R34, R98, R10 ;  /* 0x000000622222722b */ /* 0x010fc6000000000a */
[----:B------:R-:W4:Y:S01]  /*7b60*/  LDL.64 R10, [R41+0xd0] ;  /* 0x0000d000290a7983 */ /* 0x000f220000100a00 */
[----:B-----5:R-:W-:-:S03]  /*7b70*/  DFMA R32, R32, R98, R8 ;  /* 0x000000622020722b */ /* 0x020fc60000000008 */
[----:B------:R-:W4:Y:S01]  /*7b80*/  LDL.64 R8, [R41+0xf0] ;  /* 0x0000f00029087983 */ /* 0x000f220000100a00 */
[----:B--2---:R-:W-:-:S03]  /*7b90*/  DFMA R14, R14, R98, R6 ;  /* 0x000000620e0e722b */ /* 0x004fc60000000006 */
[----:B------:R-:W2:Y:S01]  /*7ba0*/  LDL.64 R6, [R41+0xd8] ;  /* 0x0000d80029067983 */ /* 0x000ea20000100a00 */
[----:B---3--:R-:W-:-:S03]  /*7bb0*/  DFMA R12, R12, R98, R4 ;  /* 0x000000620c0c722b */ /* 0x008fc60000000004 */
[----:B------:R-:W2:Y:S04]  /*7bc0*/  LDL.64 R4, [R41+0xf8] ;  /* 0x0000f80029047983 */ /* 0x000ea80000100a00 */
[----:B------:R3:W-:Y:S01]  /*7bd0*/  STL.64 [R41+0x10], R38 ;  /* 0x0000102629007387 */ /* 0x0007e20000100a00 */
[----:B----4-:R-:W-:-:S03]  /*7be0*/  DFMA R8, R8, R98, R10 ;  /* 0x000000620808722b */ /* 0x010fc6000000000a */
[----:B------:R3:W-:Y:S04]  /*7bf0*/  STL.64 [R41+0x18], R36 ;  /* 0x0000182429007387 */ /* 0x0007e80000100a00 */
[----:B------:R3:W-:Y:S04]  /*7c00*/  STL.64 [R41+0x20], R34 ;  /* 0x0000202229007387 */ /* 0x0007e80000100a00 */
[----:B------:R3:W-:Y:S04]  /*7c10*/  STL.64 [R41+0x28], R32 ;  /* 0x0000282029007387 */ /* 0x0007e80000100a00 */
[----:B------:R3:W-:Y:S04]  /*7c20*/  STL.64 [R41+0x30], R14 ;  /* 0x0000300e29007387 */ /* 0x0007e80000100a00 */
[----:B------:R3:W-:Y:S04]  /*7c30*/  STL.64 [R41+0x38], R12 ;  /* 0x0000380c29007387 */ /* 0x0007e80000100a00 */
[----:B------:R3:W-:Y:S01]  /*7c40*/  STL.64 [R41+0x40], R8 ;  /* 0x0000400829007387 */ /* 0x0007e20000100a00 */
[----:B------:R-:W-:Y:S01]  /*7c50*/  VIADD R40, R40, 0x8 ;  /* 0x0000000828287836 */ /* 0x000fe20000000000 */
[----:B--2---:R-:W-:-:S07]  /*7c60*/  DFMA R4, R4, R98, R6 ;  /* 0x000000620404722b */ /* 0x004fce0000000006 */
[----:B------:R3:W-:Y:S04]  /*7c70*/  STL.64 [R41+0x48], R4 ;  /* 0x0000480429007387 */ /* 0x0007e80000100a00 */
.L_x_100:
        /* <DEDUP_REMOVED lines=22> */
.L_x_101:
        /* <DEDUP_REMOVED lines=18> */
.L_x_96:
[----:B--23--:R-:W-:Y:S01]  /*7f00*/  CS2R R36, SRZ ;  /* 0x0000000000247805 */ /* 0x00cfe2000001ff00 */
[----:B------:R-:W-:Y:S06]  /*7f10*/  @!P3 BRA `(.L_x_102) ;  /* 0x000000080004b947 */ /* 0x000fec0003800000 */
        /* <DEDUP_REMOVED lines=8> */
.L_x_105:
[----:B------:R-:W-:-:S05]  /*7fa0*/  LEA R43, R42, R24, 0x3 ;  /* 0x000000182a2b7211 */ /* 0x000fca00078e18ff */
[----:B------:R-:W3:Y:S04]  /*7fb0*/  LDL.64 R32, [R43+0x8] ;  /* 0x000008002b207983 */ /* 0x000ee80000100a00 */
[----:B----4-:R-:W4:Y:S04]  /*7fc0*/  LDL.128 R4, [R43+0x10] ;  /* 0x000010002b047983 */ /* 0x010f280000100c00 */
[----:B------:R-:W2:Y:S04]  /*7fd0*/  LDL.128 R8, [R43+0x20] ;  /* 0x000020002b087983 */ /* 0x000ea80000100c00 */
[----:B------:R-:W2:Y:S01]  /*7fe0*/  LDL.128 R12, [R43+0x30] ;  /* 0x000030002b0c7983 */ /* 0x000ea20000100c00 */
[----:B-----5:R-:W-:-:S02]  /*7ff0*/  DADD R38, -R34, 1 ;  /* 0x3ff0000022267429 */ /* 0x020fc40000000100 */
[----:B---3--:R-:W-:Y:S01]  /*8000*/  DFMA R40, -R34, R34, R32 ;  /* 0x000000222228722b */ /* 0x008fe20000000120 */
[----:B------:R-:W3:Y:S01]  /*8010*/  LDL.64 R34, [R43+0x40] ;  /* 0x000040002b227983 */ /* 0x000ee20000100a00 */
[----:B------:R-:W-:-:S06]  /*8020*/  VIADD R42, R42, 0x8 ;  /* 0x000000082a2a7836 */ /* 0x000fcc0000000000 */
[----:B------:R-:W-:Y:S01]  /*8030*/  DMUL R40, R40, R40 ;  /* 0x0000002828287228 */ /* 0x000fe20000000000 */
[----:B------:R-:W-:-:S07]  /*8040*/  ISETP.NE.AND P0, PT, R42, R17, PT ;  /* 0x000000112a00720c */ /* 0x000fce0003f05270 */
[----:B------:R-:W-:-:S08]  /*8050*/  DMUL R40, R40, 100 ;  /* 0x4059000028287828 */ /* 0x000fd00000000000 */
[----:B------:R-:W-:Y:S02]  /*8060*/  DFMA R40, R38, R38, R40 ;  /* 0x000000262628722b */ /* 0x000fe40000000028 */
[C---:B----4-:R-:W-:Y:S02]  /*8070*/  DFMA R38, -R32.reuse, R32, R4 ;  /* 0x000000202026722b */ /* 0x050fe40000000104 */
[----:B------:R-:W-:-:S04]  /*8080*/  DADD R32, -R32, 1 ;  /* 0x3ff0000020207429 */ /* 0x000fc80000000100 */
[----:B------:R-:W-:Y:S02]  /*8090*/  DADD R40, R40, R36 ;  /* 0x0000000028287229 */ /* 0x000fe40000000024 */
[----:B------:R-:W-:Y:S02]  /*80a0*/  DFMA R36, -R4, R4, R6 ;  /* 0x000000040424722b */ /* 0x000fe40000000106 */
[----:B------:R-:W-:Y:S02]  /*80b0*/  DMUL R38, R38, R38 ;  /* 0x0000002626267228 */ /* 0x000fe40000000000 */
[----:B------:R-:W-:-:S04]  /*80c0*/  DADD R4, -R4, 1 ;  /* 0x3ff0000004047429 */ /* 0x000fc80000000100 */
[----:B------:R-:W-:Y:S02]  /*80d0*/  DMUL R36, R36, R36 ;  /* 0x0000002424247228 */ /* 0x000fe40000000000 */
[----:B------:R-:W-:-:S06]  /*80e0*/  DMUL R38, R38, 100 ;  /* 0x4059000026267828 */ /* 0x000fcc0000000000 */
[----:B------:R-:W-:Y:S02]  /*80f0*/  DMUL R36, R36, 100 ;  /* 0x4059000024247828 */ /* 0x000fe40000000000 */
[----:B------:R-:W-:Y:S02]  /*8100*/  DFMA R38, R32, R32, R38 ;  /* 0x000000202026722b */ /* 0x000fe40000000026 */
[C---:B--2---:R-:W-:Y:S02]  /*8110*/  DFMA R32, -R6.reuse, R6, R8 ;  /* 0x000000060620722b */ /* 0x044fe40000000108 */
[----:B------:R-:W-:Y:S02]  /*8120*/  DADD R6, -R6, 1 ;  /* 0x3ff0000006067429 */ /* 0x000fe40000000100 */
[----:B------:R-:W-:Y:S02]  /*8130*/  DFMA R36, R4, R4, R36 ;  /* 0x000000040424722b */ /* 0x000fe40000000024 */
[----:B------:R-:W-:-:S02]  /*8140*/  DFMA R4, -R8, R8, R10 ;  /* 0x000000080804722b */ /* 0x000fc4000000010a */
[----:B------:R-:W-:Y:S02]  /*8150*/  DMUL R32, R32, R32 ;  /* 0x0000002020207228 */ /* 0x000fe40000000000 */
[----:B------:R-:W-:Y:S02]  /*8160*/  DADD R38, R40, R38 ;  /* 0x0000000028267229 */ /* 0x000fe40000000026 */
[----:B------:R-:W-:Y:S02]  /*8170*/  DADD R8, -R8, 1 ;  /* 0x3ff0000008087429 */ /* 0x000fe40000000100 */
[----:B------:R-:W-:Y:S02]  /*8180*/  DMUL R4, R4, R4 ;  /* 0x0000000404047228 */ /* 0x000fe40000000000 */
[----:B------:R-:W-:Y:S02]  /*8190*/  DMUL R32, R32, 100 ;  /* 0x4059000020207828 */ /* 0x000fe40000000000 */
[----:B------:R-:W-:-:S04]  /*81a0*/  DADD R36, R38, R36 ;  /* 0x0000000026247229 */ /* 0x000fc80000000024 */
[----:B------:R-:W-:Y:S02]  /*81b0*/  DMUL R4, R4, 100 ;  /* 0x4059000004047828 */ /* 0x000fe40000000000 */
[----:B------:R-:W-:Y:S02]  /*81c0*/  DFMA R32, R6, R6, R32 ;  /* 0x000000060620722b */ /* 0x000fe40000000020 */
[----:B------:R-:W-:-:S04]  /*81d0*/  DFMA R6, -R12, R12, R14 ;  /* 0x0000000c0c06722b */ /* 0x000fc8000000010e */
[----:B------:R-:W-:Y:S02]  /*81e0*/  DFMA R8, R8, R8, R4 ;  /* 0x000000080808722b */ /* 0x000fe40000000004 */
[----:B------:R-:W-:Y:S02]  /*81f0*/  DFMA R4, -R10, R10, R12 ;  /* 0x0000000a0a04722b */ /* 0x000fe4000000010c */
[----:B------:R-:W-:Y:S02]  /*8200*/  DADD R32, R36, R32 ;  /* 0x0000000024207229 */ /* 0x000fe40000000020 */
[----:B------:R-:W-:Y:S02]  /*8210*/  DADD R10, -R10, 1 ;  /* 0x3ff000000a0a7429 */ /* 0x000fe40000000100 */
[----:B------:R-:W-:Y:S02]  /*8220*/  DADD R12, -R12, 1 ;  /* 0x3ff000000c0c7429 */ /* 0x000fe40000000100 */
[----:B------:R-:W-:-:S02]  /*8230*/  DMUL R4, R4, R4 ;  /* 0x0000000404047228 */ /* 0x000fc40000000000 */
[----:B------:R-:W-:Y:S02]  /*8240*/  DADD R8, R32, R8 ;  /* 0x0000000020087229 */ /* 0x000fe40000000008 */
[----:B------:R-:W-:-:S04]  /*8250*/  DMUL R32, R6, R6 ;  /* 0x0000000606207228 */ /* 0x000fc80000000000 */
[----:B------:R-:W-:-:S04]  /*8260*/  DMUL R4, R4, 100 ;  /* 0x4059000004047828 */ /* 0x000fc80000000000 */
[----:B------:R-:W-:-:S04]  /*8270*/  DMUL R32, R32, 100 ;  /* 0x4059000020207828 */ /* 0x000fc80000000000 */
[----:B------:R-:W-:-:S04]  /*8280*/  DFMA R4, R10, R10, R4 ;  /* 0x0000000a0a04722b */ /* 0x000fc80000000004 */
[----:B------:R-:W-:-:S04]  /*8290*/  DFMA R32, R12, R12, R32 ;  /* 0x0000000c0c20722b */ /* 0x000fc80000000020 */
        /* <DEDUP_REMOVED lines=10> */
.L_x_104:
[----:B------:R-:W-:-:S07]  /*8340*/  IMAD.MOV.U32 R35, RZ, RZ, R17 ;  /* 0x000000ffff237224 */ /* 0x000fce00078e0011 */
.L_x_103:
[----:B----4-:R-:W-:-:S04]  /*8350*/  LOP3.LUT R4, R16, 0x7, RZ, 0xc0, !PT ;  /* 0x0000000710047812 */ /* 0x010fc800078ec0ff */
        /* <DEDUP_REMOVED lines=12> */
[C---:B---3--:R-:W-:Y:S02]  /*8420*/  DFMA R14, -R6.reuse, R6, R8 ;  /* 0x00000006060e722b */ /* 0x048fe40000000108 */
[----:B------:R-:W-:Y:S02]  /*8430*/  DADD R6, -R6, 1 ;  /* 0x3ff0000006067429 */ /* 0x000fe40000000100 */
[----:B------:R-:W-:Y:S02]  /*8440*/  DMUL R32, R32, R32 ;  /* 0x0000002020207228 */ /* 0x000fe40000000000 */
[----:B----4-:R-:W-:Y:S02]  /*8450*/  DFMA R12, -R10, R10, R12 ;  /* 0x0000000a0a0c722b */ /* 0x010fe4000000010c */
[----:B------:R-:W-:-:S04]  /*8460*/  DMUL R14, R14, R14 ;  /* 0x0000000e0e0e7228 */ /* 0x000fc80000000000 */
[----:B------:R-:W-:Y:S02]  /*8470*/  DMUL R32, R32, 100 ;  /* 0x4059000020207828 */ /* 0x000fe40000000000 */
[----:B------:R-:W-:Y:S02]  /*8480*/  DMUL R12, R12, R12 ;  /* 0x0000000c0c0c7228 */ /* 0x000fe40000000000 */
[----:B------:R-:W-:-:S04]  /*8490*/  DMUL R14, R14, 100 ;  /* 0x405900000e0e7828 */ /* 0x000fc80000000000 */
[----:B------:R-:W-:Y:S02]  /*84a0*/  DFMA R32, R4, R4, R32 ;  /* 0x000000040420722b */ /* 0x000fe40000000020 */
[C---:B------:R-:W-:Y:S02]  /*84b0*/  DFMA R4, -R8.reuse, R8, R10 ;  /* 0x000000080804722b */ /* 0x040fe4000000010a */
[----:B------:R-:W-:Y:S02]  /*84c0*/  DADD R8, -R8, 1 ;  /* 0x3ff0000008087429 */ /* 0x000fe40000000100 */
[----:B------:R-:W-:Y:S02]  /*84d0*/  DFMA R14, R6, R6, R14 ;  /* 0x00000006060e722b */ /* 0x000fe4000000000e */
[----:B------:R-:W-:Y:S02]  /*84e0*/  DADD R32, R36, R32 ;  /* 0x0000000024207229 */ /* 0x000fe40000000020 */
[----:B------:R-:W-:-:S02]  /*84f0*/  DMUL R4, R4, R4 ;  /* 0x0000000404047228 */ /* 0x000fc40000000000 */
[----:B------:R-:W-:Y:S02]  /*8500*/  DADD R10, -R10, 1 ;  /* 0x3ff000000a0a7429 */ /* 0x000fe40000000100 */
[----:B------:R-:W-:Y:S02]  /*8510*/  DMUL R12, R12, 100 ;  /* 0x405900000c0c7828 */ /* 0x000fe40000000000 */
[----:B------:R-:W-:Y:S02]  /*8520*/  DADD R14, R32, R14 ;  /* 0x00000000200e7229 */ /* 0x000fe4000000000e */
[----:B------:R-:W-:-:S04]  /*8530*/  DMUL R4, R4, 100 ;  /* 0x4059000004047828 */ /* 0x000fc80000000000 */
[----:B------:R-:W-:-:S04]  /*8540*/  DFMA R12, R10, R10, R12 ;  /* 0x0000000a0a0c722b */ /* 0x000fc8000000000c */
[----:B------:R-:W-:-:S08]  /*8550*/  DFMA R4, R8, R8, R4 ;  /* 0x000000080804722b */ /* 0x000fd00000000004 */
[----:B------:R-:W-:-:S08]  /*8560*/  DADD R4, R14, R4 ;  /* 0x000000000e047229 */ /* 0x000fd00000000004 */
[----:B------:R-:W-:-:S11]  /*8570*/  DADD R36, R4, R12 ;  /* 0x0000000004247229 */ /* 0x000fd6000000000c */
.L_x_106:
        /* <DEDUP_REMOVED lines=27> */
.L_x_102:
[----:B----4-:R-:W2:Y:S02]  /*8730*/  LDL.128 R4, [R1+0x10] ;  /* 0x0000100001047983 */ /* 0x010ea40000100c00 */
[C---:B--2---:R-:W-:Y:S02]  /*8740*/  DADD R8, -R4.reuse, 1 ;  /* 0x3ff0000004087429 */ /* 0x044fe40000000100 */
[C---:B------:R-:W-:Y:S02]  /*8750*/  DMUL R12, R4.reuse, -400 ;  /* 0xc0790000040c7828 */ /* 0x040fe40000000000 */
[----:B------:R-:W-:-:S04]  /*8760*/  DFMA R10, -R4, R4, R6 ;  /* 0x00000004040a722b */ /* 0x000fc80000000106 */
[----:B------:R-:W-:-:S08]  /*8770*/  DADD R8, R8, R8 ;  /* 0x0000000008087229 */ /* 0x000fd00000000008 */
[----:B------:R-:W-:-:S07]  /*8780*/  DFMA R8, R12, R10, -R8 ;  /* 0x0000000a0c08722b */ /* 0x000fce0000000808 */
[----:B------:R2:W-:Y:S01]  /*8790*/  STL.64 [R1+0x30], R8 ;  /* 0x0000300801007387 */ /* 0x0005e20000100a00 */
[----:B------:R-:W-:Y:S05]  /*87a0*/  @!P1 BRA `(.L_x_107) ;  /* 0x0000000800709947 */ /* 0x000fea0003800000 */
[----:B------:R-:W-:Y:S02]  /*87b0*/  ISETP.GE.U32.AND P0, PT, R31, 0x7, PT ;  /* 0x000000071f00780c */ /* 0x000fe40003f06070 */
[----:B------:R-:W-:Y:S02]  /*87c0*/  MOV R34, 0x1 ;  /* 0x0000000100227802 */ /* 0x000fe40000000f00 */
[----:B------:R-:W-:-:S13]  /*87d0*/  ISETP.GE.U32.AND.EX P0, PT, R30, RZ, PT, P0 ;  /* 0x000000ff1e00720c */ /* 0x000fda0003f06100 */
[----:B------:R-:W-:Y:S05]  /*87e0*/  @!P0 BRA `(.L_x_108) ;  /* 0x0000000400108947 */ /* 0x000fea0003800000 */
[----:B------:R-:W-:Y:S01]  /*87f0*/  BSSY.RECONVERGENT B1, `(.L_x_108) ;  /* 0x0000043000017945 */ /* 0x000fe20003800200 */
[----:B------:R-:W-:Y:S02]  /*8800*/  IMAD.MOV.U32 R34, RZ, RZ, 0x1 ;  /* 0x00000001ff227424 */ /* 0x000fe400078e00ff */
[----:B------:R-:W-:-:S07]  /*8810*/  IMAD.MOV.U32 R35, RZ, RZ, RZ ;  /* 0x000000ffff237224 */ /* 0x000fce00078e00ff */
.L_x_109:
[----:B------:R-:W-:-:S05]  /*8820*/  IMAD.U32 R39, R34, 0x8, R1 ;  /* 0x0000000822277824 */ /* 0x000fca00078e0001 */
        /* <DEDUP_REMOVED lines=10> */
[----:B------:R-:W-:Y:S02]  /*88d0*/  DADD R32, -R8, 1 ;  /* 0x3ff0000008207429 */ /* 0x000fe40000000100 */
[----:B------:R-:W-:Y:S02]  /*88e0*/  DADD R40, -R10, 1 ;  /* 0x3ff000000a287429 */ /* 0x000fe40000000100 */
[----:B------:R-:W-:-:S04]  /*88f0*/  DMUL R14, R8, 400 ;  /* 0x40790000080e7828 */ /* 0x000fc80000000000 */
[----:B------:R-:W-:Y:S02]  /*8900*/  DADD R32, R32, R32 ;  /* 0x0000000020207229 */ /* 0x000fe40000000020 */
[----:B------:R-:W-:-:S06]  /*8910*/  DADD R40, R40, R40 ;  /* 0x0000000028287229 */ /* 0x000fcc0000000028 */
[----:B------:R-:W-:Y:S02]  /*8920*/  DFMA R32, R12, 200, -R32 ;  /* 0x406900000c20782b */ /* 0x000fe40000000820 */
[----:B------:R-:W-:-:S08]  /*8930*/  DFMA R12, -R8, R8, R10 ;  /* 0x00000008080c722b */ /* 0x000fd0000000010a */
[----:B------:R-:W-:Y:S02]  /*8940*/  DFMA R8, -R14, R12, R32 ;  /* 0x0000000c0e08722b */ /* 0x000fe40000000120 */
[----:B------:R-:W-:Y:S02]  /*8950*/  DFMA R40, R12, 200, -R40 ;  /* 0x406900000c28782b */ /* 0x000fe40000000828 */
[C---:B------:R-:W-:Y:S02]  /*8960*/  DMUL R14, R10.reuse, 400 ;  /* 0x407900000a0e7828 */ /* 0x040fe40000000000 */
[----:B---3--:R-:W-:Y:S02]  /*8970*/  DFMA R32, -R10, R10, R4 ;  /* 0x0000000a0a20722b */ /* 0x008fe40000000104 */
[----:B------:R-:W-:-:S06]  /*8980*/  DADD R12, -R4, 1 ;  /* 0x3ff00000040c7429 */ /* 0x000fcc0000000100 */
[----:B------:R-:W-:Y:S02]  /*8990*/  DFMA R10, -R14, R32, R40 ;  /* 0x000000200e0a722b */ /* 0x000fe40000000128 */
[----:B------:R-:W-:Y:S02]  /*89a0*/  DADD R12, R12, R12 ;  /* 0x000000000c0c7229 */ /* 0x000fe4000000000c */
[----:B------:R-:W-:Y:S02]  /*89b0*/  DADD R40, -R6, 1 ;  /* 0x3ff0000006287429 */ /* 0x000fe40000000100 */
[----:B------:R-:W-:Y:S01]  /*89c0*/  DMUL R14, R4, 400 ;  /* 0x40790000040e7828 */ /* 0x000fe20000000000 */
[----:B------:R3:W-:Y:S03]  /*89d0*/  STL.128 [R39+0x38], R8 ;  /* 0x0000380827007387 */ /* 0x0007e60000100c00 */
[----:B------:R-:W-:-:S02]  /*89e0*/  DFMA R32, R32, 200, -R12 ;  /* 0x406900002020782b */ /* 0x000fc4000000080c */
[----:B------:R-:W-:Y:S02]  /*89f0*/  DFMA R12, -R4, R4, R6 ;  /* 0x00000004040c722b */ /* 0x000fe40000000106 */
[----:B------:R-:W-:-:S06]  /*8a00*/  DADD R40, R40, R40 ;  /* 0x0000000028287229 */ /* 0x000fcc0000000028 */
[----:B------:R-:W-:Y:S02]  /*8a10*/  DFMA R4, -R14, R12, R32 ;  /* 0x0000000c0e04722b */ /* 0x000fe40000000120 */
[----:B------:R-:W-:Y:S02]  /*8a20*/  DFMA R40, R12, 200, -R40 ;  /* 0x406900000c28782b */ /* 0x000fe40000000828 */
[C---:B------:R-:W-:Y:S02]  /*8a30*/  DMUL R14, R6.reuse, 400 ;  /* 0x40790000060e7828 */ /* 0x040fe40000000000 */
[----:B------:R-:W-:Y:S02]  /*8a40*/  DFMA R32, -R6, R6, R8 ;  /* 0x000000060620722b */ /* 0x000fe40000000108 */
[----:B------:R-:W-:Y:S02]  /*8a50*/  DADD R12, -R8, 1 ;  /* 0x3ff00000080c7429 */ /* 0x000fe40000000100 */
[----:B--2---:R-:W-:-:S04]  /*8a60*/  DADD R42, -R4, 1 ;  /* 0x3ff00000042a7429 */ /* 0x004fc80000000100 */
[----:B------:R-:W-:Y:S02]  /*8a70*/  DFMA R6, -R14, R32, R40 ;  /* 0x000000200e06722b */ /* 0x000fe40000000128 */
[----:B------:R-:W-:Y:S02]  /*8a80*/  DADD R12, R12, R12 ;  /* 0x000000000c0c7229 */ /* 0x000fe4000000000c */
[----:B------:R-:W-:Y:S02]  /*8a90*/  DADD R40, -R10, 1 ;  /* 0x3ff000000a287429 */ /* 0x000fe40000000100 */
[----:B------:R-:W-:Y:S01]  /*8aa0*/  DFMA R14, -R8, R8, R10 ;  /* 0x00000008080e722b */ /* 0x000fe2000000010a */
[----:B------:R3:W-:Y:S01]  /*8ab0*/  STL.128 [R39+0x48], R4 ;  /* 0x0000480427007387 */ /* 0x0007e20000100c00 */
[----:B------:R-:W-:Y:S02]  /*8ac0*/  DADD R42, R42, R42 ;  /* 0x000000002a2a7229 */ /* 0x000fe4000000002a */
[----:B------:R-:W-:-:S02]  /*8ad0*/  DFMA R32, R32, 200, -R12 ;  /* 0x406900002020782b */ /* 0x000fc4000000080c */
[----:B------:R-:W-:Y:S02]  /*8ae0*/  DADD R40, R40, R40 ;  /* 0x0000000028287229 */ /* 0x000fe40000000028 */
[----:B------:R-:W-:-:S06]  /*8af0*/  DMUL R12, R8, 400 ;  /* 0x40790000080c7828 */ /* 0x000fcc0000000000 */
[----:B------:R-:W-:Y:S02]  /*8b00*/  DFMA R40, R14, 200, -R40 ;  /* 0x406900000e28782b */ /* 0x000fe40000000828 */
[----:B------:R-:W-:Y:S02]  /*8b10*/  DFMA R12, -R12, R14, R32 ;  /* 0x0000000e0c0c722b */ /* 0x000fe40000000120 */
[C---:B------:R-:W-:Y:S02]  /*8b20*/  DMUL R14, R10.reuse, 400 ;  /* 0x407900000a0e7828 */ /* 0x040fe40000000000 */
[----:B------:R-:W-:-:S08]  /*8b30*/  DFMA R32, -R10, R10, R4 ;  /* 0x0000000a0a20722b */ /* 0x000fd00000000104 */
[----:B------:R-:W-:Y:S02]  /*8b40*/  DFMA R14, -R14, R32, R40 ;  /* 0x000000200e0e722b */ /* 0x000fe40000000128 */
[----:B------:R-:W-:Y:S02]  /*8b50*/  DFMA R42, R32, 200, -R42 ;  /* 0x40690000202a782b */ /* 0x000fe4000000082a */
[C---:B------:R-:W-:Y:S02]  /*8b60*/  DMUL R40, R4.reuse, 400 ;  /* 0x4079000004287828 */ /* 0x040fe40000000000 */
[----:B------:R-:W-:Y:S01]  /*8b70*/  DFMA R32, -R4, R4, R6 ;  /* 0x000000040420722b */ /* 0x000fe20000000106 */
[----:B------:R3:W-:Y:S07]  /*8b80*/  STL.128 [R39+0x58], R12 ;  /* 0x0000580c27007387 */ /* 0x0007ee0000100c00 */
[----:B------:R-:W-:Y:S01]  /*8b90*/  DFMA R32, -R40, R32, R42 ;  /* 0x000000202820722b */ /* 0x000fe2000000012a */
[----:B------:R-:W-:-:S04]  /*8ba0*/  IADD3 R41, P4, PT, R34, 0x7, RZ ;  /* 0x0000000722297810 */ /* 0x000fc80007f9e0ff */
[----:B------:R-:W-:Y:S02]  /*8bb0*/  ISETP.NE.U32.AND P0, PT, R41, R86, PT ;  /* 0x000000562900720c */ /* 0x000fe40003f05070 */
[----:B------:R3:W-:Y:S01]  /*8bc0*/  STL.64 [R39+0x68], R32 ;  /* 0x0000682027007387 */ /* 0x0007e20000100a00 */
[----:B------:R-:W-:Y:S01]  /*8bd0*/  IMAD.X R38, RZ, RZ, R35, P4 ;  /* 0x000000ffff267224 */ /* 0x000fe200020e0623 */
[----:B------:R-:W-:-:S04]  /*8be0*/  IADD3 R34, P4, PT, R34, 0x8, RZ ;  /* 0x0000000822227810 */ /* 0x000fc80007f9e0ff */
[----:B------:R-:W-:Y:S01]  /*8bf0*/  ISETP.NE.AND.EX P0, PT, R38, R87, PT, P0 ;  /* 0x000000572600720c */ /* 0x000fe20003f05300 */
[----:B------:R-:W-:-:S12]  /*8c00*/  IMAD.X R35, RZ, RZ, R35, P4 ;  /* 0x000000ffff237224 */ /* 0x000fd800020e0623 */
[----:B---3--:R-:W-:Y:S05]  /*8c10*/  @P0 BRA `(.L_x_109) ;  /* 0xfffffffc00000947 */ /* 0x008fea000383ffff */
[----:B------:R-:W-:Y:S05]  /*8c20*/  BSYNC.RECONVERGENT B1 ;  /* 0x0000000000017941 */ /* 0x000fea0003800200 */
.L_x_108:
        /* <DEDUP_REMOVED lines=10> */
[----:B--2---:R-:W2:Y:S04]  /*8cd0*/  LDL.64 R8, [R35+0x18] ;  /* 0x0000180023087983 */ /* 0x004ea80000100a00 */
[----:B------:R-:W4:Y:S01]  /*8ce0*/  LDL.64 R12, [R35+0x20] ;  /* 0x00002000230c7983 */ /* 0x000f220000100a00 */
[----:B---3--:R-:W-:Y:S02]  /*8cf0*/  DADD R10, -R14, 1 ;  /* 0x3ff000000e0a7429 */ /* 0x008fe40000000100 */
[----:B------:R-:W-:-:S06]  /*8d00*/  DFMA R6, -R4, R4, R14 ;  /* 0x000000040406722b */ /* 0x000fcc000000010e */
[----:B------:R-:W-:Y:S02]  /*8d10*/  DADD R4, R10, R10 ;  /* 0x000000000a047229 */ /* 0x000fe4000000000a */
[----:B------:R-:W3:Y:S06]  /*8d20*/  LDL.64 R10, [R35+0x28] ;  /* 0x00002800230a7983 */ /* 0x000eec0000100a00 */
[----:B------:R-:W-:Y:S02]  /*8d30*/  DFMA R6, R6, 200, -R4 ;  /* 0x406900000606782b */ /* 0x000fe40000000804 */
[----:B------:R-:W-:-:S02]  /*8d40*/  DMUL R4, R14, 400 ;  /* 0x407900000e047828 */ /* 0x000fc40000000000 */
[----:B--2---:R-:W-:-:S08]  /*8d50*/  DFMA R14, -R14, R14, R8 ;  /* 0x0000000e0e0e722b */ /* 0x004fd00000000108 */
[----:B------:R-:W-:-:S07]  /*8d60*/  DFMA R38, -R4, R14, R6 ;  /* 0x0000000e0426722b */ /* 0x000fce0000000106 */
[----:B------:R2:W-:Y:S04]  /*8d70*/  STL.64 [R35+0x30], R38 ;  /* 0x0000302623007387 */ /* 0x0005e80000100a00 */
[----:B------:R-:W5:Y:S01]  /*8d80*/  LDL.64 R4, [R35+0x30] ;  /* 0x0000300023047983 */ /* 0x000f620000100a00 */
[----:B------:R-:W-:-:S08]  /*8d90*/  DADD R6, -R8, 1 ;  /* 0x3ff0000008067429 */ /* 0x000fd00000000100 */
[----:B------:R-:W-:Y:S02]  /*8da0*/  DADD R6, R6, R6 ;  /* 0x0000000006067229 */ /* 0x000fe40000000006 */
[C---:B------:R-:W-:Y:S02]  /*8db0*/  DMUL R32, R8.reuse, 400 ;  /* 0x4079000008207828 */ /* 0x040fe40000000000 */
[----:B----4-:R-:W-:-:S04]  /*8dc0*/  DFMA R8, -R8, R8, R12 ;  /* 0x000000080808722b */ /* 0x010fc8000000010c */
[----:B------:R-:W-:Y:S02]  /*8dd0*/  DFMA R6, R14, 200, -R6 ;  /* 0x406900000e06782b */ /* 0x000fe40000000806 */
[----:B------:R-:W-:-:S06]  /*8de0*/  DADD R14, -R12, 1 ;  /* 0x3ff000000c0e7429 */ /* 0x000fcc0000000100 */
[----:B------:R-:W-:Y:S02]  /*8df0*/  DFMA R32, -R32, R8, R6 ;  /* 0x000000082020722b */ /* 0x000fe40000000106 */
[----:B------:R-:W-:-:S08]  /*8e00*/  DADD R14, R14, R14 ;  /* 0x000000000e0e7229 */ /* 0x000fd0000000000e */
[----:B------:R-:W-:Y:S01]  /*8e10*/  DFMA R14, R8, 200, -R14 ;  /* 0x40690000080e782b */ /* 0x000fe2000000080e */
[----:B------:R2:W-:Y:S01]  /*8e20*/  STL.64 [R35+0x38], R32 ;  /* 0x0000382023007387 */ /* 0x0005e20000100a00 */
[----:B------:R-:W-:Y:S01]  /*8e30*/  VIADD R34, R34, 0x4 ;  /* 0x0000000422227836 */ /* 0x000fe20000000000 */
[----:B---3--:R-:W-:Y:S02]  /*8e40*/  DADD R6, -R10, 1 ;  /* 0x3ff000000a067429 */ /* 0x008fe40000000100 */
[----:B------:R-:W-:-:S06]  /*8e50*/  DFMA R8, -R12, R12, R10 ;  /* 0x0000000c0c08722b */ /* 0x000fcc000000010a */
[----:B------:R-:W-:Y:S02]  /*8e60*/  DADD R6, R6, R6 ;  /* 0x0000000006067229 */ /* 0x000fe40000000006 */
[----:B------:R-:W-:-:S06]  /*8e70*/  DMUL R12, R12, 400 ;  /* 0x407900000c0c7828 */ /* 0x000fcc0000000000 */
[----:B------:R-:W-:Y:S02]  /*8e80*/  DFMA R6, R8, 200, -R6 ;  /* 0x406900000806782b */ /* 0x000fe40000000806 */
[----:B------:R-:W-:Y:S02]  /*8e90*/  DFMA R12, -R12, R8, R14 ;  /* 0x000000080c0c722b */ /* 0x000fe4000000010e */
[C---:B-----5:R-:W-:Y:S02]  /*8ea0*/  DFMA R4, -R10.reuse, R10, R4 ;  /* 0x0000000a0a04722b */ /* 0x060fe40000000104 */
[----:B------:R-:W-:-:S03]  /*8eb0*/  DMUL R10, R10, 400 ;  /* 0x407900000a0a7828 */ /* 0x000fc60000000000 */
[----:B------:R2:W-:Y:S05]  /*8ec0*/  STL.64 [R35+0x40], R12 ;  /* 0x0000400c23007387 */ /* 0x0005ea0000100a00 */
[----:B------:R-:W-:-:S07]  /*8ed0*/  DFMA R4, -R10, R4, R6 ;  /* 0x000000040a04722b */ /* 0x000fce0000000106 */
[----:B------:R2:W-:Y:S04]  /*8ee0*/  STL.64 [R35+0x48], R4 ;  /* 0x0000480423007387 */ /* 0x0005e80000100a00 */
.L_x_110:
[----:B------:R-:W-:Y:S05]  /*8ef0*/  @!P4 BRA `(.L_x_107) ;  /* 0x00000000009cc947 */ /* 0x000fea0003800000 */
[----:B------:R-:W-:Y:S02]  /*8f00*/  ISETP.NE.U32.AND P0, PT, R59, RZ, PT ;  /* 0x000000ff3b00720c */ /* 0x000fe40003f05070 */
[----:B------:R-:W-:Y:S02]  /*8f10*/  ISETP.NE.U32.AND P4, PT, R74, RZ, PT ;  /* 0x000000ff4a00720c */ /* 0x000fe40003f85070 */
[----:B------:R-:W-:Y:S02]  /*8f20*/  ISETP.NE.AND.EX P0, PT, R58, RZ, PT, P0 ;  /* 0x000000ff3a00720c */ /* 0x000fe40003f05300 */
[----:B------:R-:W-:-:S11]  /*8f30*/  ISETP.NE.AND.EX P4, PT, RZ, RZ, PT, P4 ;  /* 0x000000ffff00720c */ /* 0x000fd60003f85340 */
[----:B------:R-:W-:Y:S05]  /*8f40*/  @!P0 BRA `(.L_x_111) ;  /* 0x0000000000548947 */ /* 0x000fea0003800000 */
[----:B--2---:R-:W-:-:S05]  /*8f50*/  LEA R35, R34, R1, 0x3 ;  /* 0x0000000122237211 */ /* 0x004fca00078e18ff */
[----:B------:R-:W2:Y:S04]  /*8f60*/  LDL.64 R32, [R35+0x10] ;  /* 0x0000100023207983 */ /* 0x000ea80000100a00 */
[----:B------:R-:W3:Y:S04]  /*8f70*/  LDL.64 R10, [R35+0x18] ;  /* 0x00001800230a7983 */ /* 0x000ee80000100a00 */
[----:B------:R-:W4:Y:S04]  /*8f80*/  LDL.64 R12, [R35+0x8] ;  /* 0x00000800230c7983 */ /* 0x000f280000100a00 */
[----:B------:R-:W5:Y:S01]  /*8f90*/  LDL.64 R4, [R35+0x20] ;  /* 0x0000200023047983 */ /* 0x000f620000100a00 */
[----:B------:R-:W-:Y:S01]  /*8fa0*/  VIADD R34, R34, 0x2 ;  /* 0x0000000222227836 */ /* 0x000fe20000000000 */
[----:B--2---:R-:W-:-:S02]  /*8fb0*/  DADD R14, -R32, 1 ;  /* 0x3ff00000200e7429 */ /* 0x004fc40000000100 */
[----:B---3--:R-:W-:Y:S02]  /*8fc0*/  DADD R6, -R10, 1 ;  /* 0x3ff000000a067429 */ /* 0x008fe40000000100 */
[----:B------:R-:W-:Y:S02]  /*8fd0*/  DFMA R8, -R32, R32, R10 ;  /* 0x000000202008722b */ /* 0x000fe4000000010a */
[----:B----4-:R-:W-:Y:S02]  /*8fe0*/  DFMA R12, -R12, R12, R32 ;  /* 0x0000000c0c0c722b */ /* 0x010fe40000000120 */
[----:B------:R-:W-:Y:S02]  /*8ff0*/  DADD R14, R14, R14 ;  /* 0x000000000e0e7229 */ /* 0x000fe4000000000e */
[----:B------:R-:W-:Y:S02]  /*9000*/  DADD R6, R6, R6 ;  /* 0x0000000006067229 */ /* 0x000fe40000000006 */
[----:B-----5:R-:W-:-:S02]  /*9010*/  DFMA R4, -R10, R10, R4 ;  /* 0x0000000a0a04722b */ /* 0x020fc40000000104 */
        /* <DEDUP_REMOVED lines=8> */
.L_x_111:
[----:B------:R-:W-:Y:S05]  /*90a0*/  @!P4 BRA `(.L_x_107) ;  /* 0x000000000030c947 */ /* 0x000fea0003800000 */
[----:B--23--:R-:W-:-:S05]  /*90b0*/  IMAD.U32 R13, R34, 0x8, R1 ;  /* 0x00000008220d7824 */ /* 0x00cfca00078e0001 */
[----:B------:R-:W2:Y:S04]  /*90c0*/  LDL.64 R10, [R13+0x10] ;  /* 0x000010000d0a7983 */ /* 0x000ea80000100a00 */
[----:B------:R-:W3:Y:S04]  /*90d0*/  LDL.64 R6, [R13+0x8] ;  /* 0x000008000d067983 */ /* 0x000ee80000100a00 */
        /* <DEDUP_REMOVED lines=9> */
.L_x_107:
[----:B--2---:R-:W-:-:S05]  /*9170*/  IMAD R9, R16, 0x8, R1 ;  /* 0x0000000810097824 */ /* 0x004fca00078e0201 */
[----:B------:R-:W2:Y:S04]  /*9180*/  LDL.64 R6, [R9+0x10] ;  /* 0x0000100009067983 */ /* 0x000ea80000100a00 */
[----:B---34-:R-:W2:Y:S01]  /*9190*/  LDL.64 R4, [R9+0x8] ;  /* 0x0000080009047983 */ /* 0x018ea20000100a00 */
[----:B------:R-:W-:Y:S01]  /*91a0*/  CS2R R40, SRZ ;  /* 0x0000000000287805 */ /* 0x000fe2000001ff00 */
[----:B--2---:R-:W-:-:S08]  /*91b0*/  DFMA R4, -R4, R4, R6 ;  /* 0x000000040404722b */ /* 0x004fd00000000106 */
[----:B------:R-:W-:-:S07]  /*91c0*/  DMUL R4, R4, 200 ;  /* 0x4069000004047828 */ /* 0x000fce0000000000 */
[----:B------:R2:W-:Y:S01]  /*91d0*/  STL.64 [R9+0x30], R4 ;  /* 0x0000300409007387 */ /* 0x0005e20000100a00 */
[----:B------:R-:W-:Y:S05]  /*91e0*/  @!P2 BRA `(.L_x_112) ;  /* 0x00000004007ca947 */ /* 0x000fea0003800000 */
[----:B------:R-:W-:Y:S01]  /*91f0*/  ISETP.GE.U32.AND P0, PT, R16, 0xf, PT ;  /* 0x0000000f1000780c */ /* 0x000fe20003f06070 */
[----:B------:R-:W-:Y:S01]  /*9200*/  IMAD.MOV.U32 R38, RZ, RZ, RZ ;  /* 0x000000ffff267224 */ /* 0x000fe200078e00ff */
[----:B------:R-:W-:-:S11]  /*9210*/  CS2R R40, SRZ ;  /* 0x0000000000287805 */ /* 0x000fd6000001ff00 */
[----:B------:R-:W-:Y:S05]  /*9220*/  @!P0 BRA `(.L_x_113) ;  /* 0x0000000000a48947 */ /* 0x000fea0003800000 */
[----:B------:R-:W-:Y:S01]  /*9230*/  BSSY.RECONVERGENT B1, `(.L_x_114) ;  /* 0x0000027000017945 */ /* 0x000fe20003800200 */
[----:B------:R-:W-:Y:S01]  /*9240*/  IMAD.MOV.U32 R38, RZ, RZ, RZ ;  /* 0x000000ffff267224 */ /* 0x000fe200078e00ff */
[----:B------:R-:W-:-:S07]  /*9250*/  CS2R R40, SRZ ;  /* 0x0000000000287805 */ /* 0x000fce000001ff00 */
.L_x_115:
[----:B------:R-:W-:-:S05]  /*9260*/  IMAD R39, R38, 0x8, R1 ;  /* 0x0000000826277824 */ /* 0x000fca00078e0201 */
[----:B------:R-:W3:Y:S04]  /*9270*/  LDL.128 R12, [R39+0x30] ;  /* 0x00003000270c7983 */ /* 0x000ee80000100c00 */
[----:B------:R-:W3:Y:S04]  /*9280*/  LDL.128 R32, [R39+0xc0] ;  /* 0x0000c00027207983 */ /* 0x000ee80000100c00 */
[----:B--2---:R-:W2:Y:S04]  /*9290*/  LDL.128 R4, [R39+0x40] ;  /* 0x0000400027047983 */ /* 0x004ea80000100c00 */
[----:B------:R-:W2:Y:S01]  /*92a0*/  LDL.128 R8, [R39+0xd0] ;  /* 0x0000d00027087983 */ /* 0x000ea20000100c00 */
[----:B---3--:R-:W-:-:S08]  /*92b0*/  DFMA R12, R12, R32, R40 ;  /* 0x000000200c0c722b */ /* 0x008fd00000000028 */
[----:B------:R-:W-:Y:S01]  /*92c0*/  DFMA R12, R14, R34, R12 ;  /* 0x000000220e0c722b */ /* 0x000fe2000000000c */
[----:B------:R-:W3:Y:S07]  /*92d0*/  LDL.128 R32, [R39+0xe0] ;  /* 0x0000e00027207983 */ /* 0x000eee0000100c00 */
[----:B--2---:R-:W-:Y:S02]  /*92e0*/  DFMA R4, R4, R8, R12 ;  /* 0x000000080404722b */ /* 0x004fe4000000000c */
[----:B------:R-:W3:Y:S06]  /*92f0*/  LDL.128 R12, [R39+0x50] ;  /* 0x00005000270c7983 */ /* 0x000eec0000100c00 */
[----:B------:R-:W-:-:S02]  /*9300*/  DFMA R40, R6, R10, R4 ;  /* 0x0000000a0628722b */ /* 0x000fc40000000004 */
[----:B------:R-:W2:Y:S04]  /*9310*/  LDL.128 R4, [R39+0x60] ;  /* 0x0000600027047983 */ /* 0x000ea80000100c00 */
[----:B------:R-:W2:Y:S02]  /*9320*/  LDL.128 R8, [R39+0xf0] ;  /* 0x0000f00027087983 */ /* 0x000ea40000100c00 */
        /* <DEDUP_REMOVED lines=15> */
[----:B------:R-:W2:Y:S01]  /*9420*/  LDL.128 R8, [R39+0x130] ;  /* 0x0001300027087983 */ /* 0x000ea20000100c00 */
[----:B------:R-:W-:-:S05]  /*9430*/  VIADD R38, R38, 0x10 ;  /* 0x0000001026267836 */ /* 0x000fca0000000000 */
[----:B------:R-:W-:Y:S01]  /*9440*/  ISETP.NE.AND P0, PT, R38, R27, PT ;  /* 0x0000001b2600720c */ /* 0x000fe20003f05270 */
[----:B---3--:R-:W-:-:S08]  /*9450*/  DFMA R12, R32, R12, R40 ;  /* 0x0000000c200c722b */ /* 0x008fd00000000028 */
[----:B------:R-:W-:-:S08]  /*9460*/  DFMA R12, R34, R14, R12 ;  /* 0x0000000e220c722b */ /* 0x000fd0000000000c */
[----:B--2---:R-:W-:-:S08]  /*9470*/  DFMA R4, R4, R8, R12 ;  /* 0x000000080404722b */ /* 0x004fd0000000000c */
[----:B------:R-:W-:Y:S01]  /*9480*/  DFMA R40, R6, R10, R4 ;  /* 0x0000000a0628722b */ /* 0x000fe20000000004 */
[----:B------:R-:W-:Y:S10]  /*9490*/  @P0 BRA `(.L_x_115) ;  /* 0xfffffffc00700947 */ /* 0x000ff4000383ffff */
[----:B------:R-:W-:Y:S05]  /*94a0*/  BSYNC.RECONVERGENT B1 ;  /* 0x0000000000017941 */ /* 0x000fea0003800200 */
.L_x_114:
[----:B------:R-:W-:-:S07]  /*94b0*/  MOV R38, R27 ;  /* 0x0000001b00267202 */ /* 0x000fce0000000f00 */
.L_x_113:
        /* <DEDUP_REMOVED lines=18> */
[----:B------:R-:W-:Y:S01]  /*95e0*/  VIADD R38, R38, 0x8 ;  /* 0x0000000826267836 */ /* 0x000fe20000000000 */
[----:B---3--:R-:W-:-:S08]  /*95f0*/  DFMA R12, R32, R12, R40 ;  /* 0x0000000c200c722b */ /* 0x008fd00000000028 */
[----:B------:R-:W-:-:S08]  /*9600*/  DFMA R12, R34, R14, R12 ;  /* 0x0000000e220c722b */ /* 0x000fd0000000000c */
[----:B--2---:R-:W-:-:S08]  /*9610*/  DFMA R4, R4, R8, R12 ;  /* 0x000000080404722b */ /* 0x004fd0000000000c */
[----:B------:R-:W-:-:S11]  /*9620*/  DFMA R40, R6, R10, R4 ;  /* 0x0000000a0628722b */ /* 0x000fd60000000004 */
.L_x_116:
        /* <DEDUP_REMOVED lines=14> */
.L_x_117:
[----:B------:R-:W-:Y:S05]  /*9710*/  @!P4 BRA `(.L_x_112) ;  /* 0x000000000030c947 */ /* 0x000fea0003800000 */
[----:B------:R-:W-:-:S05]  /*9720*/  IMAD R12, R38, 0x8, R1 ;  /* 0x00000008260c7824 */ /* 0x000fca00078e0201 */
        /* <DEDUP_REMOVED lines=11> */
.L_x_112:
[----:B------:R-:W-:Y:S01]  /*97e0*/  ISETP.GT.U32.AND P0, PT, R3, 0x62, PT ;  /* 0x000000620300780c */ /* 0x000fe20003f04070 */
[----:B------:R-:W-:Y:S01]  /*97f0*/  UMOV UR4, 0x812dea11 ;  /* 0x812dea1100047882 */ /* 0x000fe20000000000 */
[----:B------:R-:W-:Y:S01]  /*9800*/  UMOV UR5, 0x3d719799 ;  /* 0x3d71979900057882 */ /* 0x000fe20000000000 */
[----:B------:R-:W-:Y:S01]  /*9810*/  IMAD.MOV.U32 R68, RZ, RZ, R98 ;  /* 0x000000ffff447224 */ /* 0x000fe200078e0062 */
[----:B------:R-:W-:Y:S01]  /*9820*/  ISETP.GT.U32.AND.EX P0, PT, R0, RZ, PT, P0 ;  /* 0x000000ff0000720c */ /* 0x000fe20003f04100 */
[----:B------:R-:W-:-:S12]  /*9830*/  IMAD.MOV.U32 R69, RZ, RZ, R99 ;  /* 0x000000ffff457224 */ /* 0x000fd800078e0063 */
[----:B------:R-:W-:-:S14]  /*9840*/  DSETP.LE.OR P0, PT, R36, UR4, P0 ;  /* 0x0000000424007e2a */ /* 0x000fdc0008703400 */
[----:B------:R-:W-:Y:S05]  /*9850*/  @P0 BRA `(.L_x_33) ;  /* 0x0000000000e80947 */ /* 0x000fea0003800000 */
[----:B--2---:R-:W-:Y:S01]  /*9860*/  DFMA R4, R70, -0.5, R64 ;  /* 0xbfe000004604782b */ /* 0x004fe20000000040 */
[----:B------:R-:W-:Y:S01]  /*9870*/  MOV R68, R64 ;  /* 0x0000004000447202 */ /* 0x000fe20000000f00 */
[----:B------:R-:W-:-:S06]  /*9880*/  IMAD.MOV.U32 R69, RZ, RZ, R65 ;  /* 0x000000ffff457224 */ /* 0x000fcc00078e0041 */
[----:B------:R-:W-:-:S06]  /*9890*/  DSETP.NEU.AND P0, PT, R64, R4, PT ;  /* 0x000000044000722a */ /* 0x000fcc0003f0d000 */
[----:B------:R-:W-:-:S14]  /*98a0*/  DSETP.EQ.OR P0, PT, R66, R60, !P0 ;  /* 0x0000003c4200722a */ /* 0x000fdc0004702400 */
[----:B------:R-:W-:Y:S05]  /*98b0*/  @P0 BRA `(.L_x_33) ;  /* 0x0000000000d00947 */ /* 0x000fea0003800000 */
[----:B------:R-:W-:Y:S01]  /*98c0*/  DSETP.MAX.AND P0, P4, |R66|, |R64|, PT ;  /* 0x400000404200722a */ /* 0x000fe20003c0f200 */
[----:B------:R-:W-:Y:S01]  /*98d0*/  IMAD.MOV.U32 R5, RZ, RZ, R65 ;  /* 0x000000ffff057224 */ /* 0x000fe200078e0041 */
[----:B------:R-:W-:Y:S01]  /*98e0*/  UMOV UR4, 0xd9d7bdbb ;  /* 0xd9d7bdbb00047882 */ /* 0x000fe20000000000 */
[----:B------:R-:W-:Y:S01]  /*98f0*/  IMAD.MOV.U32 R4, RZ, RZ, R67 ;  /* 0x000000ffff047224 */ /* 0x000fe200078e0043 */
[----:B------:R-:W-:Y:S01]  /*9900*/  UMOV UR5, 0x3ddb7cdf ;  /* 0x3ddb7cdf00057882 */ /* 0x000fe20000000000 */
[----:B------:R-:W-:Y:S02]  /*9910*/  IMAD.MOV.U32 R68, RZ, RZ, R98 ;  /* 0x000000ffff447224 */ /* 0x000fe400078e0062 */
[----:B------:R-:W-:Y:S01]  /*9920*/  IMAD.MOV.U32 R69, RZ, RZ, R99 ;  /* 0x000000ffff457224 */ /* 0x000fe200078e0063 */
[----:B------:R-:W-:Y:S01]  /*9930*/  FSEL R7, |R4|, |R5|, P0 ;  /* 0x4000000504077208 */ /* 0x000fe20000000200 */
[----:B------:R-:W-:-:S05]  /*9940*/  IMAD.MOV.U32 R4, RZ, RZ, R66 ;  /* 0x000000ffff047224 */ /* 0x000fca00078e0042 */
[----:B------:R-:W-:Y:S02]  /*9950*/  SEL R6, R4, R64, P0 ;  /* 0x0000004004067207 */ /* 0x000fe40000000000 */
[----:B------:R-:W-:Y:S01]  /*9960*/  @P4 LOP3.LUT R7, R5, 0x80000, RZ, 0xfc, !PT ;  /* 0x0008000005074812 */ /* 0x000fe200078efcff */
[----:B------:R-:W-:-:S05]  /*9970*/  DMUL R4, |R88|, UR4 ;  /* 0x0000000458047c28 */ /* 0x000fca0008000200 */
[----:B------:R-:W-:-:S08]  /*9980*/  DMUL R6, R6, R20 ;  /* 0x0000001406067228 */ /* 0x000fd00000000000 */
[----:B------:R-:W-:-:S14]  /*9990*/  DSETP.GTU.AND P0, PT, |R6|, R4, PT ;  /* 0x000000040600722a */ /* 0x000fdc0003f0c200 */
[----:B------:R-:W-:Y:S05]  /*99a0*/  @!P0 BRA `(.L_x_33) ;  /* 0x0000000000948947 */ /* 0x000fea0003800000 */
[----:B------:R-:W-:Y:S01]  /*99b0*/  UMOV UR4, 0x5c28f5c3 ;  /* 0x5c28f5c300047882 */ /* 0x000fe20000000000 */
[----:B------:R-:W-:Y:S01]  /*99c0*/  UMOV UR5, 0x3fc5c28f ;  /* 0x3fc5c28f00057882 */ /* 0x000fe20000000000 */
[----:B------:R-:W-:Y:S01]  /*99d0*/  DSETP.GE.AND P0, PT, R36, R54, PT ;  /* 0x000000362400722a */ /* 0x000fe20003f06000 */
[----:B------:R-:W-:Y:S01]  /*99e0*/  IADD3 R3, P4, PT, R3, 0x1, RZ ;  /* 0x0000000103037810 */ /* 0x000fe20007f9e0ff */
[----:B------:R-:W-:Y:S01]  /*99f0*/  DMUL R4, R98, UR4 ;  /* 0x0000000462047c28 */ /* 0x000fe20008000000 */
[----:B------:R-:W-:Y:S01]  /*9a00*/  BSSY.RELIABLE B1, `(.L_x_118) ;  /* 0x000001e000017945 */ /* 0x000fe20003800100 */
[----:B------:R-:W-:Y:S01]  /*9a10*/  IMAD.MOV.U32 R64, RZ, RZ, R98 ;  /* 0x000000ffff407224 */ /* 0x000fe200078e0062 */
[----:B------:R-:W-:Y:S01]  /*9a20*/  MOV R65, R99 ;  /* 0x0000006300417202 */ /* 0x000fe20000000f00 */
[----:B------:R-:W-:Y:S02]  /*9a30*/  IMAD.MOV.U32 R6, RZ, RZ, R36 ;  /* 0x000000ffff067224 */ /* 0x000fe400078e0024 */
[----:B------:R-:W-:-:S02]  /*9a40*/  IMAD.MOV.U32 R7, RZ, RZ, R37 ;  /* 0x000000ffff077224 */ /* 0x000fc400078e0025 */
[----:B------:R-:W-:Y:S01]  /*9a50*/  DFMA R4, R4, R20, R88 ;  /* 0x000000140404722b */ /* 0x000fe20000000058 */
[----:B------:R-:W-:Y:S02]  /*9a60*/  IMAD.MOV.U32 R8, RZ, RZ, R40 ;  /* 0x000000ffff087224 */ /* 0x000fe400078e0028 */
[----:B------:R-:W-:Y:S02]  /*9a70*/  IMAD.MOV.U32 R9, RZ, RZ, R41 ;  /* 0x000000ffff097224 */ /* 0x000fe400078e0029 */
[----:B------:R-:W-:-:S03]  /*9a80*/  IMAD.X R0, RZ, RZ, R0, P4 ;  /* 0x000000ffff007224 */ /* 0x000fc600020e0600 */
[----:B------:R-:W-:-:S14]  /*9a90*/  DSETP.GT.OR P0, PT, R36, R4, P0 ;  /* 0x000000042400722a */ /* 0x000fdc0000704400 */
[----:B------:R-:W-:Y:S05]  /*9aa0*/  @P0 BRA `(.L_x_119) ;  /* 0x00000000004c0947 */ /* 0x000fea0003800000 */
[----:B------:R-:W-:Y:S01]  /*9ab0*/  DSETP.GTU.AND P0, PT, |R40|, |R62|, PT ;  /* 0x4000003e2800722a */ /* 0x000fe20003f0c200 */
[----:B------:R-:W-:Y:S02]  /*9ac0*/  IMAD.MOV.U32 R68, RZ, RZ, R98 ;  /* 0x000000ffff447224 */ /* 0x000fe400078e0062 */
[----:B------:R-:W-:-:S11]  /*9ad0*/  IMAD.MOV.U32 R69, RZ, RZ, R99 ;  /* 0x000000ffff457224 */ /* 0x000fd600078e0063 */
[----:B------:R-:W-:Y:S05]  /*9ae0*/  @!P0 BREAK.RELIABLE B1 ;  /* 0x0000000000018942 */ /* 0x000fea0003800100 */
[----:B------:R-:W-:Y:S05]  /*9af0*/  @!P0 BRA `(.L_x_33) ;  /* 0x0000000000408947 */ /* 0x000fea0003800000 */
[----:B------:R-:W-:-:S08]  /*9b00*/  DMUL R70, R70, R40 ;  /* 0x0000002846467228 */ /* 0x000fd00000000000 */
[----:B------:R-:W-:-:S06]  /*9b10*/  DSETP.GE.AND P0, PT, R70, RZ, PT ;  /* 0x000000ff4600722a */ /* 0x000fcc0003f06000 */
[----:B------:R-:W-:Y:S02]  /*9b20*/  FSEL R64, R66, R96, P0 ;  /* 0x0000006042407208 */ /* 0x000fe40000000000 */
[----:B------:R-:W-:Y:S01]  /*9b30*/  FSEL R65, R67, R97, P0 ;  /* 0x0000006143417208 */ /* 0x000fe20000000000 */
[----:B------:R-:W-:Y:S01]  /*9b40*/  IMAD.MOV.U32 R67, RZ, RZ, R99 ;  /* 0x000000ffff437224 */ /* 0x000fe200078e0063 */
        /* <DEDUP_REMOVED lines=8> */
[----:B------:R-:W-:-:S07]  /*9bd0*/  MOV R66, R98 ;  /* 0x0000006200427202 */ /* 0x000fce0000000f00 */
.L_x_119:
[----:B------:R-:W-:Y:S05]  /*9be0*/  BSYNC.RELIABLE B1 ;  /* 0x0000000000017941 */ /* 0x000fea0003800100 */
.L_x_118:
[----:B------:R-:W-:Y:S05]  /*9bf0*/  BRA `(.L_x_36) ;  /* 0xffffffd000507947 */ /* 0x000fea000383ffff */
.L_x_33:
[----:B------:R-:W-:Y:S05]  /*9c00*/  BSYNC.RECONVERGENT B0 ;  /* 0x0000000000007941 */ /* 0x000fea0003800200 */
.L_x_32:
[----:B------:R-:W-:Y:S01]  /*9c10*/  DSETP.NE.AND P0, PT, |R68|, +INF , PT ;  /* 0x7ff000004400742a */ /* 0x000fe20003f05200 */
[----:B------:R-:W-:Y:S02]  /*9c20*/  IMAD.MOV.U32 R92, RZ, RZ, -0x14e3bcd3 ;  /* 0xeb1c432dff5c7424 */ /* 0x000fe400078e00ff */
[----:B------:R-:W-:-:S03]  /*9c30*/  IMAD.MOV.U32 R93, RZ, RZ, 0x3f1a36e2 ;  /* 0x3f1a36e2ff5d7424 */ /* 0x000fc600078e00ff */
[----:B--2---:R-:W-:Y:S02]  /*9c40*/  FSEL R4, R68, RZ, P0 ;  /* 0x000000ff44047208 */ /* 0x004fe40000000000 */
[----:B------:R-:W-:-:S06]  /*9c50*/  FSEL R5, R69, 1.875, P0 ;  /* 0x3ff0000045057808 */ /* 0x000fcc0000000000 */
[C---:B------:R-:W-:Y:S02]  /*9c60*/  DSETP.GT.AND P0, PT, R4.reuse, 1, PT ;  /* 0x3ff000000400742a */ /* 0x040fe40003f04000 */
[----:B------:R-:W-:-:S04]  /*9c70*/  DSETP.GEU.AND P3, PT, R4, R92, PT ;  /* 0x0000005c0400722a */ /* 0x000fc80003f6e000 */
[----:B------:R-:W-:Y:S02]  /*9c80*/  FSEL R20, R4, RZ, !P0 ;  /* 0x000000ff04147208 */ /* 0x000fe40004000000 */
[----:B------:R-:W-:Y:S02]  /*9c90*/  FSEL R4, R5, 1.875, !P0 ;  /* 0x3ff0000005047808 */ /* 0x000fe40004000000 */
[----:B------:R-:W-:Y:S02]  /*9ca0*/  FSEL R20, R20, -1.88909656517717734413e+26, P3 ;  /* 0xeb1c432d14147808 */ /* 0x000fe40001800000 */
[----:B------:R-:W-:Y:S01]  /*9cb0*/  FSEL R21, R4, 0.60239994525909423828, P3 ;  /* 0x3f1a36e204157808 */ /* 0x000fe20001800000 */
[----:B------:R-:W-:Y:S06]  /*9cc0*/  @!P2 BRA `(.L_x_120) ;  /* 0x0000000400e8a947 */ /* 0x000fec0003800000 */
[----:B------:R-:W-:Y:S02]  /*9cd0*/  ISETP.GE.U32.AND P0, PT, R16, 0xf, PT ;  /* 0x0000000f1000780c */ /* 0x000fe40003f06070 */
[----:B------:R-:W-:-:S11]  /*9ce0*/  MOV R0, RZ ;  /* 0x000000ff00007202 */ /* 0x000fd60000000f00 */
[----:B------:R-:W-:Y:S05]  /*9cf0*/  @!P0 BRA `(.L_x_121) ;  /* 0x0000000000a48947 */ /* 0x000fea0003800000 */
[----:B------:R-:W-:Y:S01]  /*9d00*/  BSSY.RECONVERGENT B0, `(.L_x_122) ;  /* 0x0000027000007945 */ /* 0x000fe20003800200 */
[----:B------:R-:W-:-:S07]  /*9d10*/  IMAD.MOV.U32 R0, RZ, RZ, RZ ;  /* 0x000000ffff007224 */ /* 0x000fce00078e00ff */
.L_x_123:
[----:B--2---:R-:W-:-:S05]  /*9d20*/  IMAD R3, R0, 0x8, R1 ;  /* 0x0000000800037824 */ /* 0x004fca00078e0201 */
[----:B------:R-:W2:Y:S04]  /*9d30*/  LDL.128 R4, [R3+0xa0] ;  /* 0x0000a00003047983 */ /* 0x000ea80000100c00 */
[----:B------:R-:W2:Y:S04]  /*9d40*/  LDL.128 R8, [R3+0xc0] ;  /* 0x0000c00003087983 */ /* 0x000ea80000100c00 */
[----:B------:R-:W3:Y:S04]  /*9d50*/  LDL.128 R12, [R3+0xd0] ;  /* 0x0000d000030c7983 */ /* 0x000ee80000100c00 */
[----:B------:R-:W4:Y:S04]  /*9d60*/  LDL.128 R32, [R3+0xe0] ;  /* 0x0000e00003207983 */ /* 0x000f280000100c00 */
[----:B------:R-:W5:Y:S04]  /*9d70*/  LDL.128 R36, [R3+0xf0] ;  /* 0x0000f00003247983 */ /* 0x000f680000100c00 */
[----:B------:R-:W5:Y:S04]  /*9d80*/  LDL.128 R40, [R3+0x100] ;  /* 0x0001000003287983 */ /* 0x000f680000100c00 */
[----:B------:R-:W5:Y:S04]  /*9d90*/  LDL.128 R44, [R3+0x110] ;  /* 0x00011000032c7983 */ /* 0x000f680000100c00 */
[----:B------:R-:W5:Y:S04]  /*9da0*/  LDL.128 R48, [R3+0x120] ;  /* 0x0001200003307983 */ /* 0x000f680000100c00 */
[----:B------:R-:W5:Y:S01]  /*9db0*/  LDL.128 R52, [R3+0x130] ;  /* 0x0001300003347983 */ /* 0x000f620000100c00 */
[----:B------:R-:W-:-:S05]  /*9dc0*/  VIADD R0, R0, 0x10 ;  /* 0x0000001000007836 */ /* 0x000fca0000000000 */
[----:B------:R-:W-:Y:S01]  /*9dd0*/  ISETP.NE.AND P0, PT, R0, R27, PT ;  /* 0x0000001b0000720c */ /* 0x000fe20003f05270 */
[C---:B--2---:R-:W-:Y:S02]  /*9de0*/  DFMA R4, R20.reuse, R8, R4 ;  /* 0x000000081404722b */ /* 0x044fe40000000004 */
[----:B------:R-:W-:-:S06]  /*9df0*/  DFMA R6, R20, R10, R6 ;  /* 0x0000000a1406722b */ /* 0x000fcc0000000006 */
[C---:B---3--:R-:W-:Y:S01]  /*9e00*/  DFMA R12, R20.reuse, R12, R4 ;  /* 0x0000000c140c722b */ /* 0x048fe20000000004 */
[----:B------:R2:W-:Y:S01]  /*9e10*/  STL.128 [R3+0xb0], R4 ;  /* 0x0000b00403007387 */ /* 0x0005e20000100c00 */
[----:B------:R-:W-:-:S06]  /*9e20*/  DFMA R14, R20, R14, R6 ;  /* 0x0000000e140e722b */ /* 0x000fcc0000000006 */
[C---:B----4-:R-:W-:Y:S01]  /*9e30*/  DFMA R32, R20.reuse, R32, R12 ;  /* 0x000000201420722b */ /* 0x050fe2000000000c */
[----:B------:R2:W-:Y:S01]  /*9e40*/  STL.128 [R3+0xc0], R12 ;  /* 0x0000c00c03007387 */ /* 0x0005e20000100c00 */
[----:B------:R-:W-:-:S06]  /*9e50*/  DFMA R34, R20, R34, R14 ;  /* 0x000000221422722b */ /* 0x000fcc000000000e */
[C---:B-----5:R-:W-:Y:S01]  /*9e60*/  DFMA R36, R20.reuse, R36, R32 ;  /* 0x000000241424722b */ /* 0x060fe20000000020 */
[----:B------:R2:W-:Y:S01]  /*9e70*/  STL.128 [R3+0xd0], R32 ;  /* 0x0000d02003007387 */ /* 0x0005e20000100c00 */
[----:B------:R-:W-:-:S06]  /*9e80*/  DFMA R38, R20, R38, R34 ;  /* 0x000000261426722b */ /* 0x000fcc0000000022 */
[C---:B------:R-:W-:Y:S01]  /*9e90*/  DFMA R40, R20.reuse, R40, R36 ;  /* 0x000000281428722b */ /* 0x040fe20000000024 */
        /* <DEDUP_REMOVED lines=10> */
[----:B------:R-:W-:-:S07]  /*9f40*/  DFMA R54, R20, R54, R50 ;  /* 0x000000361436722b */ /* 0x000fce0000000032 */
[----:B------:R2:W-:Y:S01]  /*9f50*/  STL.128 [R3+0x120], R52 ;  /* 0x0001203403007387 */ /* 0x0005e20000100c00 */
[----:B------:R-:W-:Y:S05]  /*9f60*/  @P0 BRA `(.L_x_123) ;  /* 0xfffffffc006c0947 */ /* 0x000fea000383ffff */
[----:B------:R-:W-:Y:S05]  /*9f70*/  BSYNC.RECONVERGENT B0 ;  /* 0x0000000000007941 */ /* 0x000fea0003800200 */
.L_x_122:
[----:B------:R-:W-:-:S07]  /*9f80*/  IMAD.MOV.U32 R0, RZ, RZ, R27 ;  /* 0x000000ffff007224 */ /* 0x000fce00078e001b */
.L_x_121:
[----:B------:R-:W-:-:S13]  /*9f90*/  ISETP.NE.AND P0, PT, R25, RZ, PT ;  /* 0x000000ff1900720c */ /* 0x000fda0003f05270 */
[----:B------:R-:W-:Y:S05]  /*9fa0*/  @!P0 BRA `(.L_x_120) ;  /* 0x0000000400308947 */ /* 0x000fea0003800000 */
[----:B------:R-:W-:Y:S02]  /*9fb0*/  ISETP.GE.U32.AND P0, PT, R83, 0x7, PT ;  /* 0x000000075300780c */ /* 0x000fe40003f06070 */
[----:B------:R-:W-:-:S11]  /*9fc0*/  ISETP.NE.AND P3, PT, R26, RZ, PT ;  /* 0x000000ff1a00720c */ /* 0x000fd60003f65270 */
[----:B------:R-:W-:Y:S05]  /*9fd0*/  @!P0 BRA `(.L_x_124) ;  /* 0x0000000000888947 */ /* 0x000fea0003800000 */
[----:B--2---:R-:W-:-:S05]  /*9fe0*/  IMAD R3, R0, 0x8, R1 ;  /* 0x0000000800037824 */ /* 0x004fca00078e0201 */
[----:B------:R-:W2:Y:S04]  /*9ff0*/  LDL.64 R8, [R3+0xa0] ;  /* 0x0000a00003087983 */ /* 0x000ea80000100a00 */
[----:B------:R-:W2:Y:S04]  /*a000*/  LDL.64 R10, [R3+0xc0] ;  /* 0x0000c000030a7983 */ /* 0x000ea80000100a00 */
[----:B------:R-:W3:Y:S04]  /*a010*/  LDL.64 R4, [R3+0xa8] ;  /* 0x0000a80003047983 */ /* 0x000ee80000100a00 */
[----:B------:R-:W3:Y:S01]  /*a020*/  LDL.64 R6, [R3+0xc8] ;  /* 0x0000c80003067983 */ /* 0x000ee20000100a00 */
[----:B--2---:R-:W-:-:S02]  /*a030*/  DFMA R8, R20, R10, R8 ;  /* 0x0000000a1408722b */ /* 0x004fc40000000008 */
[----:B---3--:R-:W-:-:S05]  /*a040*/  DFMA R12, R20, R6, R4 ;  /* 0x00000006140c722b */ /* 0x008fca0000000004 */
[----:B------:R2:W-:Y:S04]  /*a050*/  STL.64 [R3+0xb0], R8 ;  /* 0x0000b00803007387 */ /* 0x0005e80000100a00 */
[----:B------:R-:W3:Y:S04]  /*a060*/  LDL.64 R4, [R3+0xd0] ;  /* 0x0000d00003047983 */ /* 0x000ee80000100a00 */
[----:B------:R4:W-:Y:S04]  /*a070*/  STL.64 [R3+0xb8], R12 ;  /* 0x0000b80c03007387 */ /* 0x0009e80000100a00 */
[----:B------:R-:W3:Y:S04]  /*a080*/  LDL.64 R14, [R3+0xb0] ;  /* 0x0000b000030e7983 */ /* 0x000ee80000100a00 */
[----:B------:R-:W5:Y:S04]  /*a090*/  LDL.64 R6, [R3+0xd8] ;  /* 0x0000d80003067983 */ /* 0x000f680000100a00 */
[----:B------:R-:W5:Y:S01]  /*a0a0*/  LDL.64 R10, [R3+0xb8] ;  /* 0x0000b800030a7983 */ /* 0x000f620000100a00 */
[----:B---3--:R-:W-:-:S02]  /*a0b0*/  DFMA R4, R20, R4, R14 ;  /* 0x000000041404722b */ /* 0x008fc4000000000e */
[----:B-----5:R-:W-:-:S05]  /*a0c0*/  DFMA R14, R20, R6, R10 ;  /* 0x00000006140e722b */ /* 0x020fca000000000a */
[----:B------:R3:W-:Y:S04]  /*a0d0*/  STL.64 [R3+0xc0], R4 ;  /* 0x0000c00403007387 */ /* 0x0007e80000100a00 */
[----:B------:R-:W5:Y:S04]  /*a0e0*/  LDL.64 R6, [R3+0xe0] ;  /* 0x0000e00003067983 */ /* 0x000f680000100a00 */
[----:B------:R0:W-:Y:S04]  /*a0f0*/  STL.64 [R3+0xc8], R14 ;  /* 0x0000c80e03007387 */ /* 0x0001e80000100a00 */
[----:B------:R-:W4:Y:S04]  /*a100*/  LDL.64 R10, [R3+0xe8] ;  /* 0x0000e800030a7983 */ /* 0x000f280000100a00 */
[----:B------:R-:W5:Y:S04]  /*a110*/  LDL.64 R32, [R3+0xc0] ;  /* 0x0000c00003207983 */ /* 0x000f680000100a00 */
[----:B--2---:R-:W4:Y:S01]  /*a120*/  LDL.64 R8, [R3+0xc8] ;  /* 0x0000c80003087983 */ /* 0x004f220000100a00 */
[----:B-----5:R-:W-:-:S02]  /*a130*/  DFMA R6, R20, R6, R32 ;  /* 0x000000061406722b */ /* 0x020fc40000000020 */
[C---:B----4-:R-:W-:Y:S01]  /*a140*/  DFMA R12, R20.reuse, R10, R8 ;  /* 0x0000000a140c722b */ /* 0x050fe20000000008 */
[----:B------:R-:W2:Y:S04]  /*a150*/  LDL.64 R8, [R3+0xf0] ;  /* 0x0000f00003087983 */ /* 0x000ea80000100a00 */
[----:B------:R0:W-:Y:S04]  /*a160*/  STL.64 [R3+0xd0], R6 ;  /* 0x0000d00603007387 */ /* 0x0001e80000100a00 */
[----:B------:R0:W-:Y:S04]  /*a170*/  STL.64 [R3+0xd8], R12 ;  /* 0x0000d80c03007387 */ /* 0x0001e80000100a00 */
[----:B------:R-:W4:Y:S04]  /*a180*/  LDL.64 R10, [R3+0xf8] ;  /* 0x0000f800030a7983 */ /* 0x000f280000100a00 */
[----:B------:R-:W2:Y:S04]  /*a190*/  LDL.64 R32, [R3+0xd0] ;  /* 0x0000d00003207983 */ /* 0x000ea80000100a00 */
[----:B---3--:R-:W4:Y:S01]  /*a1a0*/  LDL.64 R4, [R3+0xd8] ;  /* 0x0000d80003047983 */ /* 0x008f220000100a00 */
[----:B------:R-:W-:Y:S01]  /*a1b0*/  VIADD R0, R0, 0x8 ;  /* 0x0000000800007836 */ /* 0x000fe20000000000 */
[----:B--2---:R-:W-:-:S02]  /*a1c0*/  DFMA R8, R20, R8, R32 ;  /* 0x000000081408722b */ /* 0x004fc40000000020 */
[----:B----4-:R-:W-:-:S05]  /*a1d0*/  DFMA R4, R20, R10, R4 ;  /* 0x0000000a1404722b */ /* 0x010fca0000000004 */
[----:B------:R0:W-:Y:S04]  /*a1e0*/  STL.64 [R3+0xe0], R8 ;  /* 0x0000e00803007387 */ /* 0x0001e80000100a00 */
[----:B------:R0:W-:Y:S02]  /*a1f0*/  STL.64 [R3+0xe8], R4 ;  /* 0x0000e80403007387 */ /* 0x0001e40000100a00 */
.L_x_124:
[----:B------:R-:W-:Y:S05]  /*a200*/  @!P3 BRA `(.L_x_120) ;  /* 0x000000000098b947 */ /* 0x000fea0003800000 */
[----:B------:R-:W-:Y:S02]  /*a210*/  ISETP.GE.U32.AND P0, PT, R29, 0x3, PT ;  /* 0x000000031d00780c */ /* 0x000fe40003f06070 */
[----:B------:R-:W-:-:S11]  /*a220*/  ISETP.NE.AND P3, PT, R19, RZ, PT ;  /* 0x000000ff1300720c */ /* 0x000fd60003f65270 */
[----:B------:R-:W-:Y:S05]  /*a230*/  @!P0 BRA `(.L_x_125) ;  /* 0x0000000000488947 */ /* 0x000fea0003800000 */
[----:B0-2---:R-:W-:-:S05]  /*a240*/  IMAD R3, R0, 0x8, R1 ;  /* 0x0000000800037824 */ /* 0x005fca00078e0201 */
[----:B------:R-:W2:Y:S04]  /*a250*/  LDL.64 R8, [R3+0xa0] ;  /* 0x0000a00003087983 */ /* 0x000ea80000100a00 */
[----:B------:R-:W2:Y:S04]  /*a260*/  LDL.64 R10, [R3+0xc0] ;  /* 0x0000c000030a7983 */ /* 0x000ea80000100a00 */
[----:B------:R-:W3:Y:S04]  /*a270*/  LDL.64 R4, [R3+0xa8] ;  /* 0x0000a80003047983 */ /* 0x000ee80000100a00 */
[----:B------:R-:W3:Y:S01]  /*a280*/  LDL.64 R6, [R3+0xc8] ;  /* 0x0000c80003067983 */ /* 0x000ee20000100a00 */
[----:B--2---:R-:W-:-:S02]  /*a290*/  DFMA R8, R20, R10, R8 ;  /* 0x0000000a1408722b */ /* 0x004fc40000000008 */
[----:B---3--:R-:W-:-:S05]  /*a2a0*/  DFMA R12, R20, R6, R4 ;  /* 0x00000006140c722b */ /* 0x008fca0000000004 */
[----:B------:R3:W-:Y:S04]  /*a2b0*/  STL.64 [R3+0xb0], R8 ;  /* 0x0000b00803007387 */ /* 0x0007e80000100a00 */
[----:B------:R-:W2:Y:S04]  /*a2c0*/  LDL.64 R4, [R3+0xd0] ;  /* 0x0000d00003047983 */ /* 0x000ea80000100a00 */
[----:B------:R3:W-:Y:S04]  /*a2d0*/  STL.64 [R3+0xb8], R12 ;  /* 0x0000b80c03007387 */ /* 0x0007e80000100a00 */
[----:B------:R-:W4:Y:S04]  /*a2e0*/  LDL.64 R6, [R3+0xd8] ;  /* 0x0000d80003067983 */ /* 0x000f280000100a00 */
[----:B------:R-:W2:Y:S04]  /*a2f0*/  LDL.64 R14, [R3+0xb0] ;  /* 0x0000b000030e7983 */ /* 0x000ea80000100a00 */
[----:B------:R-:W4:Y:S01]  /*a300*/  LDL.64 R10, [R3+0xb8] ;  /* 0x0000b800030a7983 */ /* 0x000f220000100a00 */
[----:B------:R-:W-:Y:S01]  /*a310*/  IADD3 R0, PT, PT, R0, 0x4, RZ ;  /* 0x0000000400007810 */ /* 0x000fe20007ffe0ff */
[----:B--2---:R-:W-:-:S02]  /*a320*/  DFMA R4, R20, R4, R14 ;  /* 0x000000041404722b */ /* 0x004fc4000000000e */
[----:B----4-:R-:W-:-:S05]  /*a330*/  DFMA R6, R20, R6, R10 ;  /* 0x000000061406722b */ /* 0x010fca000000000a */
[----:B------:R3:W-:Y:S04]  /*a340*/  STL.64 [R3+0xc0], R4 ;  /* 0x0000c00403007387 */ /* 0x0007e80000100a00 */
[----:B------:R3:W-:Y:S02]  /*a350*/  STL.64 [R3+0xc8], R6 ;  /* 0x0000c80603007387 */ /* 0x0007e40000100a00 */
.L_x_125:
[----:B------:R-:W-:Y:S05]  /*a360*/  @!P3 BRA `(.L_x_120) ;  /* 0x000000000040b947 */ /* 0x000fea0003800000 */
[----:B0-23--:R-:W-:-:S05]  /*a370*/  IMAD R3, R0, 0x8, R1 ;  /* 0x0000000800037824 */ /* 0x00dfca00078e0201 */
[----:B------:R-:W2:Y:S04]  /*a380*/  LDL.64 R4, [R3+0xa0] ;  /* 0x0000a00003047983 */ /* 0x000ea80000100a00 */
[----:B------:R-:W2:Y:S01]  /*a390*/  LDL.64 R6, [R3+0xc0] ;  /* 0x0000c00003067983 */ /* 0x000ea20000100a00 */
[----:B------:R-:W-:Y:S01]  /*a3a0*/  ISETP.NE.AND P0, PT, R19, 0x1, PT ;  /* 0x000000011300780c */ /* 0x000fe20003f05270 */
[----:B--2---:R-:W-:-:S07]  /*a3b0*/  DFMA R4, R20, R6, R4 ;  /* 0x000000061404722b */ /* 0x004fce0000000004 */
[----:B------:R4:W-:Y:S05]  /*a3c0*/  STL.64 [R3+0xb0], R4 ;  /* 0x0000b00403007387 */ /* 0x0009ea0000100a00 */
[----:B------:R-:W-:Y:S05]  /*a3d0*/  @!P0 BRA `(.L_x_120) ;  /* 0x0000000000248947 */ /* 0x000fea0003800000 */
[----:B------:R-:W-:Y:S01]  /*a3e0*/  ISETP.NE.AND P0, PT, R19, 0x2, PT ;  /* 0x000000021300780c */ /* 0x000fe20003f05270 */
[----:B----4-:R-:W2:Y:S04]  /*a3f0*/  LDL.64 R4, [R3+0xa8] ;  /* 0x0000a80003047983 */ /* 0x010ea80000100a00 */
[----:B------:R-:W2:Y:S08]  /*a400*/  LDL.64 R6, [R3+0xc8] ;  /* 0x0000c80003067983 */ /* 0x000eb00000100a00 */
[----:B------:R-:W3:Y:S04]  /*a410*/  @P0 LDL.64 R10, [R3+0xb0] ;  /* 0x0000b000030a0983 */ /* 0x000ee80000100a00 */
[----:B------:R-:W3:Y:S01]  /*a420*/  @P0 LDL.64 R8, [R3+0xd0] ;  /* 0x0000d00003080983 */ /* 0x000ee20000100a00 */
[----:B--2---:R-:W-:-:S07]  /*a430*/  DFMA R4, R20, R6, R4 ;  /* 0x000000061404722b */ /* 0x004fce0000000004 */
[----:B------:R0:W-:Y:S01]  /*a440*/  STL.64 [R3+0xb8], R4 ;  /* 0x0000b80403007387 */ /* 0x0001e20000100a00 */
[----:B---3--:R-:W-:-:S07]  /*a450*/  @P0 DFMA R8, R20, R8, R10 ;  /* 0x000000081408022b */ /* 0x008fce000000000a */
[----:B------:R0:W-:Y:S04]  /*a460*/  @P0 STL.64 [R3+0xc0], R8 ;  /* 0x0000c00803000387 */ /* 0x0001e80000100a00 */
.L_x_120:
[----:B0-234-:R-:W2:Y:S02]  /*a470*/  LDL.128 R4, [R1+0xb0] ;  /* 0x0000b00001047983 */ /* 0x01dea40000100c00 */
        /* <DEDUP_REMOVED lines=14> */
.L_x_128:
[----:B------:R-:W-:-:S05]  /*a560*/  IMAD.U32 R47, R0, 0x8, R1 ;  /* 0x00000008002f7824 */ /* 0x000fca00078e0001 */
[----:B0-----:R-:W2:Y:S01]  /*a570*/  LDL.128 R8, [R47+0xb8] ;  /* 0x0000b8002f087983 */ /* 0x001ea20000100c00 */
        /* <DEDUP_REMOVED lines=8> */
[----:B------:R-:W2:Y:S01]  /*a600*/  LDL.128 R4, [R47+0xc8] ;  /* 0x0000c8002f047983 */ /* 0x000ea20000100c00 */
[----:B------:R-:W-:Y:S02]  /*a610*/  DADD R34, -R8, 1 ;  /* 0x3ff0000008227429 */ /* 0x000fe40000000100 */
[----:B------:R-:W-:Y:S02]  /*a620*/  DADD R38, -R10, 1 ;  /* 0x3ff000000a267429 */ /* 0x000fe40000000100 */
[C---:B------:R-:W-:Y:S02]  /*a630*/  DFMA R14, -R8.reuse, R8, R10 ;  /* 0x00000008080e722b */ /* 0x040fe4000000010a */
[----:B------:R-:W-:-:S02]  /*a640*/  DMUL R8, R8, 400 ;  /* 0x4079000008087828 */ /* 0x000fc40000000000 */
[----:B------:R-:W-:Y:S02]  /*a650*/  DADD R34, R34, R34 ;  /* 0x0000000022227229 */ /* 0x000fe40000000022 */
[----:B------:R-:W-:-:S06]  /*a660*/  DADD R38, R38, R38 ;  /* 0x0000000026267229 */ /* 0x000fcc0000000026 */
[----:B------:R-:W-:Y:S02]  /*a670*/  DFMA R34, R12, 200, -R34 ;  /* 0x406900000c22782b */ /* 0x000fe40000000822 */
[----:B------:R-:W-:-:S06]  /*a680*/  DFMA R38, R14, 200, -R38 ;  /* 0x406900000e26782b */ /* 0x000fcc0000000826 */
[----:B------:R-:W-:-:S08]  /*a690*/  DFMA R8, -R8, R14, R34 ;  /* 0x0000000e0808722b */ /* 0x000fd00000000122 */
[----:B------:R-:W-:Y:S02]  /*a6a0*/  DMUL R42, R8, 400 ;  /* 0x40790000082a7828 */ /* 0x000fe40000000000 */
[----:B--2---:R-:W-:Y:S02]  /*a6b0*/  DADD R36, -R4, 1 ;  /* 0x3ff0000004247429 */ /* 0x004fe40000000100 */
[----:B------:R-:W-:Y:S02]  /*a6c0*/  DADD R12, -R6, 1 ;  /* 0x3ff00000060c7429 */ /* 0x000fe40000000100 */
[----:B------:R-:W-:Y:S02]  /*a6d0*/  DFMA R32, -R10, R10, R4 ;  /* 0x0000000a0a20722b */ /* 0x000fe40000000104 */
[----:B------:R-:W-:Y:S02]  /*a6e0*/  DMUL R14, R4, 400 ;  /* 0x40790000040e7828 */ /* 0x000fe40000000000 */
[----:B------:R-:W-:-:S02]  /*a6f0*/  DADD R36, R36, R36 ;  /* 0x0000000024247229 */ /* 0x000fc40000000024 */
[----:B------:R-:W-:Y:S02]  /*a700*/  DFMA R34, -R4, R4, R6 ;  /* 0x000000040422722b */ /* 0x000fe40000000106 */
[----:B------:R-:W-:Y:S02]  /*a710*/  DADD R4, R12, R12 ;  /* 0x000000000c047229 */ /* 0x000fe4000000000c */
[----:B------:R-:W-:Y:S02]  /*a720*/  DMUL R10, R10, 400 ;  /* 0x407900000a0a7828 */ /* 0x000fe40000000000 */
[----:B------:R-:W-:Y:S02]  /*a730*/  DFMA R36, R32, 200, -R36 ;  /* 0x406900002024782b */ /* 0x000fe40000000824 */
[C---:B------:R-:W-:Y:S02]  /*a740*/  DMUL R12, R6.reuse, 400 ;  /* 0x40790000060c7828 */ /* 0x040fe40000000000 */
[----:B------:R-:W-:-:S02]  /*a750*/  DFMA R44, -R6, R6, R8 ;  /* 0x00000006062c722b */ /* 0x000fc40000000108 */
[----:B------:R-:W-:Y:S02]  /*a760*/  DFMA R6, R34, 200, -R4 ;  /* 0x406900002206782b */ /* 0x000fe40000000804 */
[----:B------:R-:W-:Y:S02]  /*a770*/  DFMA R10, -R10, R32, R38 ;  /* 0x000000200a0a722b */ /* 0x000fe40000000126 */
[----:B------:R-:W-:Y:S02]  /*a780*/  DFMA R4, -R14, R34, R36 ;  /* 0x000000220e04722b */ /* 0x000fe40000000124 */
[----:B------:R-:W-:Y:S02]  /*a790*/  DADD R32, -R8, 1 ;  /* 0x3ff0000008207429 */ /* 0x000fe40000000100 */
[----:B------:R-:W-:Y:S01]  /*a7a0*/  DFMA R6, -R12, R44, R6 ;  /* 0x0000002c0c06722b */ /* 0x000fe20000000106 */
[----:B------:R2:W-:Y:S01]  /*a7b0*/  STL.128 [R47+0xd8], R8 ;  /* 0x0000d8082f007387 */ /* 0x0005e20000100c00 */
[----:B0-----:R-:W-:-:S02]  /*a7c0*/  DADD R40, -R10, 1 ;  /* 0x3ff000000a287429 */ /* 0x001fc40000000100 */
[----:B------:R-:W-:Y:S02]  /*a7d0*/  DADD R36, -R4, 1 ;  /* 0x3ff0000004247429 */ /* 0x000fe40000000100 */
[----:B------:R-:W-:Y:S01]  /*a7e0*/  DADD R32, R32, R32 ;  /* 0x0000000020207229 */ /* 0x000fe20000000020 */
[----:B------:R2:W-:Y:S01]  /*a7f0*/  STL.128 [R47+0xe8], R4 ;  /* 0x0000e8042f007387 */ /* 0x0005e20000100c00 */
[----:B------:R-:W-:Y:S02]  /*a800*/  DFMA R12, -R8, R8, R10 ;  /* 0x00000008080c722b */ /* 0x000fe4000000010a */
[----:B------:R-:W-:Y:S02]  /*a810*/  DADD R40, R40, R40 ;  /* 0x0000000028287229 */ /* 0x000fe40000000028 */
[----:B------:R-:W-:Y:S02]  /*a820*/  DFMA R14, -R10, R10, R4 ;  /* 0x0000000a0a0e722b */ /* 0x000fe40000000104 */
[----:B------:R-:W-:-:S02]  /*a830*/  DADD R36, R36, R36 ;  /* 0x0000000024247229 */ /* 0x000fc40000000024 */
[----:B------:R-:W-:Y:S02]  /*a840*/  DFMA R44, R44, 200, -R32 ;  /* 0x406900002c2c782b */ /* 0x000fe40000000820 */
[----:B------:R-:W-:Y:S02]  /*a850*/  DMUL R38, R10, 400 ;  /* 0x407900000a267828 */ /* 0x000fe40000000000 */
[----:B------:R-:W-:Y:S02]  /*a860*/  DFMA R40, R12, 200, -R40 ;  /* 0x406900000c28782b */ /* 0x000fe40000000828 */
[C---:B------:R-:W-:Y:S02]  /*a870*/  DMUL R34, R4.reuse, 400 ;  /* 0x4079000004227828 */ /* 0x040fe40000000000 */
[----:B------:R-:W-:Y:S02]  /*a880*/  DFMA R32, -R4, R4, R6 ;  /* 0x000000040420722b */ /* 0x000fe40000000106 */
[----:B------:R-:W-:-:S02]  /*a890*/  DFMA R36, R14, 200, -R36 ;  /* 0x406900000e24782b */ /* 0x000fc40000000824 */
[----:B------:R-:W-:Y:S02]  /*a8a0*/  DFMA R12, -R42, R12, R44 ;  /* 0x0000000c2a0c722b */ /* 0x000fe4000000012c */
[----:B------:R-:W-:-:S04]  /*a8b0*/  DFMA R14, -R38, R14, R40 ;  /* 0x0000000e260e722b */ /* 0x000fc80000000128 */
[----:B------:R-:W-:Y:S01]  /*a8c0*/  DFMA R32, -R34, R32, R36 ;  /* 0x000000202220722b */ /* 0x000fe20000000124 */
[C---:B------:R-:W-:Y:S02]  /*a8d0*/  IADD3 R35, P1, PT, R0.reuse, 0x7, RZ ;  /* 0x0000000700237810 */ /* 0x040fe40007f3e0ff */
[----:B------:R2:W-:Y:S02]  /*a8e0*/  STL.128 [R47+0xf8], R12 ;  /* 0x0000f80c2f007387 */ /* 0x0005e40000100c00 */
[----:B------:R-:W-:Y:S02]  /*a8f0*/  ISETP.NE.U32.AND P0, PT, R35, R86, PT ;  /* 0x000000562300720c */ /* 0x000fe40003f05070 */
[----:B------:R2:W-:Y:S01]  /*a900*/  STL.64 [R47+0x108], R32 ;  /* 0x000108202f007387 */ /* 0x0005e20000100a00 */
[----:B------:R-:W-:Y:S01]  /*a910*/  IMAD.X R34, RZ, RZ, R3, P1 ;  /* 0x000000ffff227224 */ /* 0x000fe200008e0603 */
[----:B------:R-:W-:-:S04]  /*a920*/  IADD3 R0, P1, PT, R0, 0x8, RZ ;  /* 0x0000000800007810 */ /* 0x000fc80007f3e0ff */
[----:B------:R-:W-:Y:S01]  /*a930*/  ISETP.NE.AND.EX P0, PT, R34, R87, PT, P0 ;  /* 0x000000572200720c */ /* 0x000fe20003f05300 */
[----:B------:R-:W-:-:S12]  /*a940*/  IMAD.X R3, RZ, RZ, R3, P1 ;  /* 0x000000ffff037224 */ /* 0x000fd800008e0603 */
[----:B--2---:R-:W-:Y:S05]  /*a950*/  @P0 BRA `(.L_x_128) ;  /* 0xfffffffc00000947 */ /* 0x004fea000383ffff */
[----:B------:R-:W-:Y:S05]  /*a960*/  BSYNC.RECONVERGENT B0 ;  /* 0x0000000000007941 */ /* 0x000fea0003800200 */
.L_x_127:
        /* <DEDUP_REMOVED lines=8> */
[----:B------:R-:W-:-:S05]  /*a9f0*/  LEA R3, R0, R1, 0x3 ;  /* 0x0000000100037211 */ /* 0x000fca00078e18ff */
[----:B------:R-:W0:Y:S04]  /*aa00*/  LDL.64 R38, [R3+0xb0] ;  /* 0x0000b00003267983 */ /* 0x000e280000100a00 */
[----:B------:R-:W2:Y:S04]  /*aa10*/  LDL.64 R6, [R3+0xb8] ;  /* 0x0000b80003067983 */ /* 0x000ea80000100a00 */
[----:B------:R-:W3:Y:S01]  /*aa20*/  LDL.64 R34, [R3+0xc0] ;  /* 0x0000c00003227983 */ /* 0x000ee20000100a00 */
[----:B0-----:R-:W-:Y:S02]  /*aa30*/  DADD R8, -R38, 1 ;  /* 0x3ff0000026087429 */ /* 0x001fe40000000100 */
[----:B------:R-:W-:-:S06]  /*aa40*/  DFMA R10, -R4, R4, R38 ;  /* 0x00000004040a722b */ /* 0x000fcc0000000126 */
[----:B------:R-:W-:Y:S02]  /*aa50*/  DADD R4, R8, R8 ;  /* 0x0000000008047229 */ /* 0x000fe40000000008 */
[C---:B------:R-:W-:Y:S02]  /*aa60*/  DMUL R8, R38.reuse, 400 ;  /* 0x4079000026087828 */ /* 0x040fe40000000000 */
[----:B--2---:R-:W-:-:S04]  /*aa70*/  DFMA R38, -R38, R38, R6 ;  /* 0x000000262626722b */ /* 0x004fc80000000106 */
[----:B------:R-:W-:Y:S02]  /*aa80*/  DFMA R10, R10, 200, -R4 ;  /* 0x406900000a0a782b */ /* 0x000fe40000000804 */
[----:B------:R-:W2:Y:S06]  /*aa90*/  LDL.64 R4, [R3+0xc8] ;  /* 0x0000c80003047983 */ /* 0x000eac0000100a00 */
[----:B------:R-:W-:-:S07]  /*aaa0*/  DFMA R40, -R8, R38, R10 ;  /* 0x000000260828722b */ /* 0x000fce000000010a */
[----:B------:R4:W-:Y:S04]  /*aab0*/  STL.64 [R3+0xd0], R40 ;  /* 0x0000d02803007387 */ /* 0x0009e80000100a00 */
[----:B------:R-:W5:Y:S01]  /*aac0*/  LDL.64 R8, [R3+0xd0] ;  /* 0x0000d00003087983 */ /* 0x000f620000100a00 */
[----:B------:R-:W-:Y:S02]  /*aad0*/  DADD R36, -R6, 1 ;  /* 0x3ff0000006247429 */ /* 0x000fe40000000100 */
[----:B---3--:R-:W-:Y:S02]  /*aae0*/  DADD R12, -R34, 1 ;  /* 0x3ff00000220c7429 */ /* 0x008fe40000000100 */
[----:B------:R-:W-:-:S04]  /*aaf0*/  DFMA R32, -R6, R6, R34 ;  /* 0x000000060620722b */ /* 0x000fc80000000122 */
[----:B------:R-:W-:Y:S02]  /*ab00*/  DADD R36, R36, R36 ;  /* 0x0000000024247229 */ /* 0x000fe40000000024 */
[----:B------:R-:W-:Y:S02]  /*ab10*/  DADD R12, R12, R12 ;  /* 0x000000000c0c7229 */ /* 0x000fe4000000000c */
[----:B------:R-:W-:-:S04]  /*ab20*/  DMUL R6, R6, 400 ;  /* 0x4079000006067828 */ /* 0x000fc80000000000 */
[----:B------:R-:W-:Y:S02]  /*ab30*/  DFMA R36, R38, 200, -R36 ;  /* 0x406900002624782b */ /* 0x000fe40000000824 */
[----:B------:R-:W-:-:S06]  /*ab40*/  DFMA R12, R32, 200, -R12 ;  /* 0x40690000200c782b */ /* 0x000fcc000000080c */
[----:B------:R-:W-:-:S07]  /*ab50*/  DFMA R6, -R6, R32, R36 ;  /* 0x000000200606722b */ /* 0x000fce0000000124 */
[----:B------:R4:W-:Y:S01]  /*ab60*/  STL.64 [R3+0xd8], R6 ;  /* 0x0000d80603007387 */ /* 0x0009e20000100a00 */
[----:B------:R-:W-:Y:S01]  /*ab70*/  VIADD R0, R0, 0x4 ;  /* 0x0000000400007836 */ /* 0x000fe20000000000 */
[----:B--2---:R-:W-:Y:S02]  /*ab80*/  DADD R14, -R4, 1 ;  /* 0x3ff00000040e7429 */ /* 0x004fe40000000100 */
[----:B------:R-:W-:-:S06]  /*ab90*/  DFMA R10, -R34, R34, R4 ;  /* 0x00000022220a722b */ /* 0x000fcc0000000104 */
[----:B------:R-:W-:Y:S02]  /*aba0*/  DADD R14, R14, R14 ;  /* 0x000000000e0e7229 */ /* 0x000fe4000000000e */
[----:B------:R-:W-:-:S06]  /*abb0*/  DMUL R34, R34, 400 ;  /* 0x4079000022227828 */ /* 0x000fcc0000000000 */
[----:B------:R-:W-:Y:S02]  /*abc0*/  DFMA R14, R10, 200, -R14 ;  /* 0x406900000a0e782b */ /* 0x000fe4000000080e */
[C---:B-----5:R-:W-:Y:S02]  /*abd0*/  DFMA R8, -R4.reuse, R4, R8 ;  /* 0x000000040408722b */ /* 0x060fe40000000108 */
[----:B------:R-:W-:Y:S02]  /*abe0*/  DMUL R4, R4, 400 ;  /* 0x4079000004047828 */ /* 0x000fe40000000000 */
[----:B------:R-:W-:-:S06]  /*abf0*/  DFMA R12, -R34, R10, R12 ;  /* 0x0000000a220c722b */ /* 0x000fcc000000010c */
[----:B------:R-:W-:Y:S01]  /*ac00*/  DFMA R4, -R4, R8, R14 ;  /* 0x000000080404722b */ /* 0x000fe2000000010e */
[----:B------:R4:W-:Y:S06]  /*ac10*/  STL.64 [R3+0xe0], R12 ;  /* 0x0000e00c03007387 */ /* 0x0009ec0000100a00 */
[----:B------:R4:W-:Y:S04]  /*ac20*/  STL.64 [R3+0xe8], R4 ;  /* 0x0000e80403007387 */ /* 0x0009e80000100a00 */
.L_x_129:
[----:B------:R-:W-:Y:S05]  /*ac30*/  @!P1 BRA `(.L_x_126) ;  /* 0x00000000009c9947 */ /* 0x000fea0003800000 */
[----:B------:R-:W-:Y:S02]  /*ac40*/  ISETP.NE.U32.AND P0, PT, R59, RZ, PT ;  /* 0x000000ff3b00720c */ /* 0x000fe40003f05070 */
[----:B------:R-:W-:Y:S02]  /*ac50*/  ISETP.NE.U32.AND P1, PT, R74, RZ, PT ;  /* 0x000000ff4a00720c */ /* 0x000fe40003f25070 */
[----:B------:R-:W-:Y:S02]  /*ac60*/  ISETP.NE.AND.EX P0, PT, R58, RZ, PT, P0 ;  /* 0x000000ff3a00720c */ /* 0x000fe40003f05300 */
[----:B------:R-:W-:-:S11]  /*ac70*/  ISETP.NE.AND.EX P1, PT, RZ, RZ, PT, P1 ;  /* 0x000000ffff00720c */ /* 0x000fd60003f25310 */
[----:B------:R-:W-:Y:S05]  /*ac80*/  @!P0 BRA `(.L_x_130) ;  /* 0x0000000000548947 */ /* 0x000fea0003800000 */
[----:B----4-:R-:W-:-:S05]  /*ac90*/  IMAD.U32 R3, R0, 0x8, R1 ;  /* 0x0000000800037824 */ /* 0x010fca00078e0001 */
[----:B------:R-:W2:Y:S04]  /*aca0*/  LDL.64 R32, [R3+0xb0] ;  /* 0x0000b00003207983 */ /* 0x000ea80000100a00 */
[----:B------:R-:W3:Y:S04]  /*acb0*/  LDL.64 R4, [R3+0xb8] ;  /* 0x0000b80003047983 */ /* 0x000ee80000100a00 */
[----:B0-----:R-:W4:Y:S04]  /*acc0*/  LDL.64 R8, [R3+0xa8] ;  /* 0x0000a80003087983 */ /* 0x001f280000100a00 */
        /* <DEDUP_REMOVED lines=17> */
.L_x_130:
[----:B------:R-:W-:Y:S05]  /*ade0*/  @!P1 BRA `(.L_x_126) ;  /* 0x0000000000309947 */ /* 0x000fea0003800000 */
[----:B--2-4-:R-:W-:-:S05]  /*adf0*/  IMAD.U32 R3, R0, 0x8, R1 ;  /* 0x0000000800037824 */ /* 0x014fca00078e0001 */
[----:B------:R-:W2:Y:S04]  /*ae00*/  LDL.64 R4, [R3+0xb0] ;  /* 0x0000b00003047983 */ /* 0x000ea80000100a00 */
[----:B------:R-:W3:Y:S04]  /*ae10*/  LDL.64 R6, [R3+0xa8] ;  /* 0x0000a80003067983 */ /* 0x000ee80000100a00 */
[----:B0-----:R-:W4:Y:S01]  /*ae20*/  LDL.64 R8, [R3+0xb8] ;  /* 0x0000b80003087983 */ /* 0x001f220000100a00 */
        /* <DEDUP_REMOVED lines=8> */
.L_x_126:
[----:B--234-:R-:W-:-:S05]  /*aeb0*/  IMAD R3, R16, 0x8, R1 ;  /* 0x0000000810037824 */ /* 0x01cfca00078e0201 */
[----:B------:R-:W2:Y:S04]  /*aec0*/  LDL.64 R4, [R3+0xb0] ;  /* 0x0000b00003047983 */ /* 0x000ea80000100a00 */
[----:B------:R-:W2:Y:S01]  /*aed0*/  LDL.64 R6, [R3+0xa8] ;  /* 0x0000a80003067983 */ /* 0x000ea20000100a00 */
[----:B------:R-:W-:Y:S01]  /*aee0*/  CS2R R60, SRZ ;  /* 0x00000000003c7805 */ /* 0x000fe2000001ff00 */
[----:B--2---:R-:W-:-:S08]  /*aef0*/  DFMA R4, -R6, R6, R4 ;  /* 0x000000060604722b */ /* 0x004fd00000000104 */
[----:B------:R-:W-:-:S07]  /*af00*/  DMUL R4, R4, 200 ;  /* 0x4069000004047828 */ /* 0x000fce0000000000 */
[----:B------:R2:W-:Y:S01]  /*af10*/  STL.64 [R3+0xd0], R4 ;  /* 0x0000d00403007387 */ /* 0x0005e20000100a00 */
[----:B------:R-:W-:Y:S05]  /*af20*/  @!P2 BRA `(.L_x_131) ;  /* 0x0000001000dca947 */ /* 0x000fea0003800000 */
[----:B------:R-:W-:Y:S01]  /*af30*/  ISETP.GE.U32.AND P1, PT, R16, 0xf, PT ;  /* 0x0000000f1000780c */ /* 0x000fe20003f26070 */
[----:B------:R-:W-:-:S12]  /*af40*/  IMAD.MOV.U32 R0, RZ, RZ, RZ ;  /* 0x000000ffff007224 */ /* 0x000fd800078e00ff */
[----:B------:R-:W-:Y:S05]  /*af50*/  @!P1 BRA `(.L_x_132) ;  /* 0x0000000400609947 */ /* 0x000fea0003800000 */
[----:B------:R-:W-:Y:S01]  /*af60*/  BSSY.RECONVERGENT B0, `(.L_x_133) ;  /* 0x0000056000007945 */ /* 0x000fe20003800200 */
[----:B------:R-:W-:-:S07]  /*af70*/  IMAD.MOV.U32 R0, RZ, RZ, RZ ;  /* 0x000000ffff007224 */ /* 0x000fce00078e00ff */
.L_x_134:
[----:B0-2---:R-:W-:-:S05]  /*af80*/  LEA R3, R0, R1, 0x3 ;  /* 0x0000000100037211 */ /* 0x005fca00078e18ff */
[----:B------:R-:W2:Y:S04]  /*af90*/  LDL.128 R64, [R3+0xb0] ;  /* 0x0000b00003407983 */ /* 0x000ea80000100c00 */
[----:B------:R-:W2:Y:S04]  /*afa0*/  LDL.128 R4, [R3+0xa0] ;  /* 0x0000a00003047983 */ /* 0x000ea80000100c00 */
[----:B0-----:R-:W3:Y:S04]  /*afb0*/  LDL.128 R8, [R3+0x90] ;  /* 0x0000900003087983 */ /* 0x001ee80000100c00 */
[----:B------:R-:W4:Y:S04]  /*afc0*/  LDL.128 R12, [R3+0xc0] ;  /* 0x0000c000030c7983 */ /* 0x000f280000100c00 */
[----:B------:R-:W4:Y:S04]  /*afd0*/  LDL.128 R32, [R3+0xb0] ;  /* 0x0000b00003207983 */ /* 0x000f280000100c00 */
[----:B------:R-:W5:Y:S04]  /*afe0*/  LDL.128 R36, [R3+0xa0] ;  /* 0x0000a00003247983 */ /* 0x000f680000100c00 */
[----:B------:R-:W3:Y:S04]  /*aff0*/  LDL.128 R44, [R3+0xd0] ;  /* 0x0000d000032c7983 */ /* 0x000ee80000100c00 */
[----:B------:R-:W3:Y:S01]  /*b000*/  LDL.128 R48, [R3+0xc0] ;  /* 0x0000c00003307983 */ /* 0x000ee20000100c00 */
[----:B--2---:R-:W-:-:S02]  /*b010*/  DADD R64, R64, -R4 ;  /* 0x0000000040407229 */ /* 0x004fc40000000804 */
[----:B------:R-:W-:Y:S01]  /*b020*/  DADD R66, R66, -R6 ;  /* 0x0000000042427229 */ /* 0x000fe20000000806 */
[----:B------:R-:W2:Y:S06]  /*b030*/  LDL.128 R4, [R3+0xd0] ;  /* 0x0000d00003047983 */ /* 0x000eac0000100c00 */
[----:B------:R5:W-:Y:S04]  /*b040*/  STL.128 [R3+0xe0], R64 ;  /* 0x0000e04003007387 */ /* 0x000be80000100c00 */
[----:B------:R-:W5:Y:S01]  /*b050*/  LDL.128 R40, [R3+0xe0] ;  /* 0x0000e00003287983 */ /* 0x000f620000100c00 */
[----:B----4-:R-:W-:-:S02]  /*b060*/  DADD R60, R12, -R32 ;  /* 0x000000000c3c7229 */ /* 0x010fc40000000820 */
[----:B------:R-:W-:Y:S01]  /*b070*/  DADD R62, R14, -R34 ;  /* 0x000000000e3e7229 */ /* 0x000fe20000000822 */
[----:B------:R-:W4:Y:S04]  /*b080*/  LDL.128 R12, [R3+0xd0] ;  /* 0x0000d000030c7983 */ /* 0x000f280000100c00 */
[----:B------:R-:W4:Y:S01]  /*b090*/  LDL.128 R32, [R3+0xe0] ;  /* 0x0000e00003207983 */ /* 0x000f220000100c00 */
[----:B---3--:R-:W-:Y:S02]  /*b0a0*/  DADD R68, R44, -R48 ;  /* 0x000000002c447229 */ /* 0x008fe40000000830 */
[----:B------:R-:W-:Y:S01]  /*b0b0*/  DADD R70, R46, -R50 ;  /* 0x000000002e467229 */ /* 0x000fe20000000832 */
[----:B------:R-:W3:Y:S01]  /*b0c0*/  LDL.128 R44, [R3+0xe0] ;  /* 0x0000e000032c7983 */ /* 0x000ee20000100c00 */
[----:B--2---:R-:W-:-:S02]  /*b0d0*/  DADD R52, R4, -R8 ;  /* 0x0000000004347229 */ /* 0x004fc40000000808 */
[----:B------:R-:W-:Y:S01]  /*b0e0*/  DADD R54, R6, -R10 ;  /* 0x0000000006367229 */ /* 0x000fe2000000080a */
[----:B------:R-:W2:Y:S01]  /*b0f0*/  LDL.128 R4, [R3+0xb0] ;  /* 0x0000b00003047983 */ /* 0x000ea20000100c00 */
[----:B-----5:R-:W-:Y:S02]  /*b100*/  DADD R64, R40, -R36 ;  /* 0x0000000028407229 */ /* 0x020fe40000000824 */
[----:B------:R-:W-:-:S03]  /*b110*/  DADD R66, R42, -R38 ;  /* 0x000000002a427229 */ /* 0x000fc60000000826 */
[----:B------:R-:W-:Y:S04]  /*b120*/  STL.128 [R3+0xf0], R52 ;  /* 0x0000f03403007387 */ /* 0x000fe80000100c00 */
[----:B------:R4:W-:Y:S04]  /*b130*/  STL.128 [R3+0xf0], R60 ;  /* 0x0000f03c03007387 */ /* 0x0009e80000100c00 */
[----:B------:R0:W-:Y:S04]  /*b140*/  STL.128 [R3+0x100], R64 ;  /* 0x0001004003007387 */ /* 0x0001e80000100c00 */
[----:B------:R-:W2:Y:S04]  /*b150*/  LDL.128 R8, [R3+0xf0] ;  /* 0x0000f00003087983 */ /* 0x000ea80000100c00 */
[----:B------:R3:W-:Y:S04]  /*b160*/  STL.128 [R3+0x100], R68 ;  /* 0x0001004403007387 */ /* 0x0007e80000100c00 */
[----:B------:R-:W0:Y:S04]  /*b170*/  LDL.128 R36, [R3+0xc0] ;  /* 0x0000c00003247983 */ /* 0x000e280000100c00 */
[----:B------:R-:W0:Y:S04]  /*b180*/  LDL.128 R40, [R3+0x100] ;  /* 0x0001000003287983 */ /* 0x000e280000100c00 */
[----:B------:R-:W3:Y:S01]  /*b190*/  LDL.128 R48, [R3+0xf0] ;  /* 0x0000f00003307983 */ /* 0x000ee20000100c00 */
[----:B----4-:R-:W-:-:S02]  /*b1a0*/  DADD R60, R32, -R12 ;  /* 0x00000000203c7229 */ /* 0x010fc4000000080c */
[----:B------:R-:W-:Y:S01]  /*b1b0*/  DADD R62, R34, -R14 ;  /* 0x00000000223e7229 */ /* 0x000fe2000000080e */
[----:B------:R-:W4:Y:S04]  /*b1c0*/  LDL.128 R12, [R3+0xf0] ;  /* 0x0000f000030c7983 */ /* 0x000f280000100c00 */
[----:B------:R-:W4:Y:S01]  /*b1d0*/  LDL.128 R32, [R3+0x100] ;  /* 0x0001000003207983 */ /* 0x000f220000100c00 */
[----:B--2---:R-:W-:Y:S02]  /*b1e0*/  DADD R52, R8, -R4 ;  /* 0x0000000008347229 */ /* 0x004fe40000000804 */
[----:B------:R-:W-:Y:S01]  /*b1f0*/  DADD R54, R10, -R6 ;  /* 0x000000000a367229 */ /* 0x000fe20000000806 */
[----:B------:R-:W2:Y:S01]  /*b200*/  LDL.128 R4, [R3+0xd0] ;  /* 0x0000d00003047983 */ /* 0x000ea20000100c00 */
[----:B0-----:R-:W-:-:S02]  /*b210*/  DADD R64, R40, -R36 ;  /* 0x0000000028407229 */ /* 0x001fc40000000824 */
[----:B------:R-:W-:Y:S02]  /*b220*/  DADD R66, R42, -R38 ;  /* 0x000000002a427229 */ /* 0x000fe40000000826 */
[----:B---3--:R-:W-:Y:S02]  /*b230*/  DADD R68, R48, -R44 ;  /* 0x0000000030447229 */ /* 0x008fe4000000082c */
[----:B------:R-:W-:Y:S01]  /*b240*/  DADD R70, R50, -R46 ;  /* 0x0000000032467229 */ /* 0x000fe2000000082e */
[----:B------:R0:W-:Y:S04]  /*b250*/  STL.128 [R3+0x110], R52 ;  /* 0x0001103403007387 */ /* 0x0001e80000100c00 */
[----:B------:R3:W-:Y:S04]  /*b260*/  STL.128 [R3+0x110], R60 ;  /* 0x0001103c03007387 */ /* 0x0007e80000100c00 */
[----:B------:R0:W-:Y:S04]  /*b270*/  STL.128 [R3+0x120], R64 ;  /* 0x0001204003007387 */ /* 0x0001e80000100c00 */
[----:B------:R-:W2:Y:S04]  /*b280*/  LDL.128 R8, [R3+0x110] ;  /* 0x0001100003087983 */ /* 0x000ea80000100c00 */
[----:B------:R0:W-:Y:S04]  /*b290*/  STL.128 [R3+0x120], R68 ;  /* 0x0001204403007387 */ /* 0x0001e80000100c00 */
[----:B------:R-:W5:Y:S04]  /*b2a0*/  LDL.128 R36, [R3+0xe0] ;  /* 0x0000e00003247983 */ /* 0x000f680000100c00 */
[----:B------:R-:W5:Y:S04]  /*b2b0*/  LDL.128 R40, [R3+0x120] ;  /* 0x0001200003287983 */ /* 0x000f680000100c00 */
[----:B------:R-:W3:Y:S04]  /*b2c0*/  LDL.128 R44, [R3+0x100] ;  /* 0x00010000032c7983 */ /* 0x000ee80000100c00 */
[----:B------:R-:W3:Y:S01]  /*b2d0*/  LDL.128 R48, [R3+0x110] ;  /* 0x0001100003307983 */ /* 0x000ee20000100c00 */
[----:B----4-:R-:W-:-:S02]  /*b2e0*/  DADD R12, R32, -R12 ;  /* 0x00000000200c7229 */ /* 0x010fc4000000080c */
[----:B------:R-:W-:Y:S01]  /*b2f0*/  DADD R14, R34, -R14 ;  /* 0x00000000220e7229 */ /* 0x000fe2000000080e */
[----:B0-----:R-:W4:Y:S04]  /*b300*/  LDL.128 R52, [R3+0x100] ;  /* 0x0001000003347983 */ /* 0x001f280000100c00 */
[----:B------:R-:W4:Y:S01]  /*b310*/  LDL.128 R32, [R3+0xf0] ;  /* 0x0000f00003207983 */ /* 0x000f220000100c00 */
[----:B--2---:R-:W-:Y:S02]  /*b320*/  DADD R4, R8, -R4 ;  /* 0x0000000008047229 */ /* 0x004fe40000000804 */
[----:B------:R-:W-:Y:S02]  /*b330*/  DADD R6, R10, -R6 ;  /* 0x000000000a067229 */ /* 0x000fe40000000806 */
[----:B-----5:R-:W-:-:S02]  /*b340*/  DADD R36, R40, -R36 ;  /* 0x0000000028247229 */ /* 0x020fc40000000824 */
[----:B------:R-:W-:-:S03]  /*b350*/  DADD R38, R42, -R38 ;  /* 0x000000002a267229 */ /* 0x000fc60000000826 */
[----:B------:R0:W-:Y:S01]  /*b360*/  STL.128 [R3+0x130], R4 ;  /* 0x0001300403007387 */ /* 0x0001e20000100c00 */
[----:B---3--:R-:W-:Y:S02]  /*b370*/  DADD R44, R48, -R44 ;  /* 0x00000000302c7229 */ /* 0x008fe4000000082c */
[----:B------:R-:W-:Y:S01]  /*b380*/  DADD R46, R50, -R46 ;  /* 0x00000000322e7229 */ /* 0x000fe2000000082e */
[----:B------:R0:W-:Y:S04]  /*b390*/  STL.128 [R3+0x130], R12 ;  /* 0x0001300c03007387 */ /* 0x0001e80000100c00 */
[----:B------:R0:W-:Y:S04]  /*b3a0*/  STL.128 [R3+0x140], R36 ;  /* 0x0001402403007387 */ /* 0x0001e80000100c00 */
[----:B------:R-:W4:Y:S04]  /*b3b0*/  LDL.128 R8, [R3+0x130] ;  /* 0x0001300003087983 */ /* 0x000f280000100c00 */
[----:B------:R0:W-:Y:S04]  /*b3c0*/  STL.128 [R3+0x140], R44 ;  /* 0x0001402c03007387 */ /* 0x0001e80000100c00 */
[----:B------:R-:W2:Y:S04]  /*b3d0*/  LDL.128 R40, [R3+0x110] ;  /* 0x0001100003287983 */ /* 0x000ea80000100c00 */
[----:B------:R-:W2:Y:S04]  /*b3e0*/  LDL.128 R48, [R3+0x120] ;  /* 0x0001200003307983 */ /* 0x000ea80000100c00 */
[----:B------:R-:W3:Y:S01]  /*b3f0*/  LDL.128 R60, [R3+0x140] ;  /* 0x00014000033c7983 */ /* 0x000ee20000100c00 */
[----:B------:R-:W-:-:S05]  /*b400*/  VIADD R0, R0, 0x10 ;  /* 0x0000001000007836 */ /* 0x000fca0000000000 */
[----:B------:R-:W-:Y:S01]  /*b410*/  ISETP.NE.AND P0, PT, R0, R27, PT ;  /* 0x0000001b0000720c */ /* 0x000fe20003f05270 */
[----:B----4-:R-:W-:Y:S02]  /*b420*/  DADD R8, R8, -R32 ;  /* 0x0000000008087229 */ /* 0x010fe40000000820 */
[----:B------:R-:W-:Y:S02]  /*b430*/  DADD R10, R10, -R34 ;  /* 0x000000000a0a7229 */ /* 0x000fe40000000822 */
[----:B--2---:R-:W-:Y:S02]  /*b440*/  DADD R40, R48, -R40 ;  /* 0x0000000030287229 */ /* 0x004fe40000000828 */
[----:B------:R-:W-:Y:S02]  /*b450*/  DADD R42, R50, -R42 ;  /* 0x00000000322a7229 */ /* 0x000fe4000000082a */
[----:B---3--:R-:W-:Y:S02]  /*b460*/  DADD R52, R60, -R52 ;  /* 0x000000003c347229 */ /* 0x008fe40000000834 */
[----:B------:R-:W-:Y:S01]  /*b470*/  DADD R54, R62, -R54 ;  /* 0x000000003e367229 */ /* 0x000fe20000000836 */
[----:B------:R0:W-:Y:S04]  /*b480*/  STL.128 [R3+0x150], R8 ;  /* 0x0001500803007387 */ /* 0x0001e80000100c00 */
[----:B------:R0:W-:Y:S04]  /*b490*/  STL.128 [R3+0x150], R40 ;  /* 0x0001502803007387 */ /* 0x0001e80000100c00 */
[----:B------:R0:W-:Y:S01]  /*b4a0*/  STL.128 [R3+0x160], R52 ;  /* 0x0001603403007387 */ /* 0x0001e20000100c00 */
[----:B------:R-:W-:Y:S05]  /*b4b0*/  @P0 BRA `(.L_x_134) ;  /* 0xfffffff800b00947 */ /* 0x000fea000383ffff */
[----:B------:R-:W-:Y:S05]  /*b4c0*/  BSYNC.RECONVERGENT B0 ;  /* 0x0000000000007941 */ /* 0x000fea0003800200 */
.L_x_133:
[----:B------:R-:W-:-:S07]  /*b4d0*/  IMAD.MOV.U32 R0, RZ, RZ, R27 ;  /* 0x000000ffff007224 */ /* 0x000fce00078e001b */
.L_x_132:
[----:B------:R-:W-:-:S13]  /*b4e0*/  ISETP.NE.AND P0, PT, R25, RZ, PT ;  /* 0x000000ff1900720c */ /* 0x000fda0003f05270 */
        /* <DEDUP_REMOVED lines=20> */
[----:B--2---:R-:W-:-:S03]  /*b630*/  DADD R8, R8, -R10 ;  /* 0x0000000008087229 */ /* 0x004fc6000000080a */
[----:B------:R-:W2:Y:S01]  /*b640*/  LDL.64 R10, [R3+0xc0] ;  /* 0x0000c000030a7983 */ /* 0x000ea20000100a00 */
[----:B---3--:R-:W-:-:S03]  /*b650*/  DADD R6, R4, -R6 ;  /* 0x0000000004067229 */ /* 0x008fc60000000806 */
[----:B------:R0:W-:Y:S04]  /*b660*/  STL.64 [R3+0xe0], R8 ;  /* 0x0000e00803007387 */ /* 0x0001e80000100a00 */
[----:B------:R-:W3:Y:S04]  /*b670*/  LDL.64 R38, [R3+0xe0] ;  /* 0x0000e00003267983 */ /* 0x000ee80000100a00 */
[----:B------:R1:W-:Y:S04]  /*b680*/  STL.64 [R3+0xe8], R6 ;  /* 0x0000e80603007387 */ /* 0x0003e80000100a00 */
[----:B------:R-:W2:Y:S04]  /*b690*/  LDL.64 R4, [R3+0xa8] ;  /* 0x0000a80003047983 */ /* 0x000ea80000100a00 */
[----:B0-----:R-:W2:Y:S04]  /*b6a0*/  LDL.64 R8, [R3+0xe8] ;  /* 0x0000e80003087983 */ /* 0x001ea80000100a00 */
[----:B-1----:R-:W2:Y:S01]  /*b6b0*/  LDL.64 R6, [R3+0xd0] ;  /* 0x0000d00003067983 */ /* 0x002ea20000100a00 */
[----:B----4-:R-:W-:-:S02]  /*b6c0*/  DADD R40, R42, -R40 ;  /* 0x000000002a287229 */ /* 0x010fc40000000828 */
[----:B-----5:R-:W-:Y:S01]  /*b6d0*/  DADD R48, R50, -R48 ;  /* 0x0000000032307229 */ /* 0x020fe20000000830 */
[----:B------:R-:W4:Y:S01]  /*b6e0*/  LDL.64 R42, [R3+0xb0] ;  /* 0x0000b000032a7983 */ /* 0x000f220000100a00 */
[----:B------:R-:W-:Y:S02]  /*b6f0*/  DADD R44, R46, -R44 ;  /* 0x000000002e2c7229 */ /* 0x000fe4000000082c */
[----:B------:R-:W-:-:S03]  /*b700*/  DADD R34, R34, -R32 ;  /* 0x0000000022227229 */ /* 0x000fc60000000820 */
[----:B------:R-:W-:Y:S01]  /*b710*/  STL.64 [R3+0xf0], R48 ;  /* 0x0000f03003007387 */ /* 0x000fe20000100a00 */
[----:B------:R-:W-:-:S03]  /*b720*/  DADD R46, R12, -R14 ;  /* 0x000000000c2e7229 */ /* 0x000fc6000000080e */
[----:B------:R-:W-:Y:S04]  /*b730*/  STL.64 [R3+0xf8], R44 ;  /* 0x0000f82c03007387 */ /* 0x000fe80000100a00 */
[----:B------:R0:W-:Y:S04]  /*b740*/  STL.64 [R3+0xf0], R40 ;  /* 0x0000f02803007387 */ /* 0x0001e80000100a00 */
[----:B------:R1:W-:Y:S04]  /*b750*/  STL.64 [R3+0xf8], R34 ;  /* 0x0000f82203007387 */ /* 0x0003e80000100a00 */
[----:B------:R-:W5:Y:S04]  /*b760*/  LDL.64 R32, [R3+0xd0] ;  /* 0x0000d00003207983 */ /* 0x000f680000100a00 */
[----:B0-----:R-:W4:Y:S04]  /*b770*/  LDL.64 R40, [R3+0xf0] ;  /* 0x0000f00003287983 */ /* 0x001f280000100a00 */
[----:B------:R-:W5:Y:S04]  /*b780*/  LDL.64 R12, [R3+0xc0] ;  /* 0x0000c000030c7983 */ /* 0x000f680000100a00 */
[----:B-1----:R-:W5:Y:S01]  /*b790*/  LDL.64 R34, [R3+0xe0] ;  /* 0x0000e00003227983 */ /* 0x002f620000100a00 */
[----:B---3--:R-:W-:-:S03]  /*b7a0*/  DADD R38, R38, -R36 ;  /* 0x0000000026267229 */ /* 0x008fc60000000824 */
[----:B------:R-:W3:Y:S01]  /*b7b0*/  LDL.64 R36, [R3+0xb8] ;  /* 0x0000b80003247983 */ /* 0x000ee20000100a00 */
[----:B--2---:R-:W-:Y:S02]  /*b7c0*/  DADD R8, R8, -R4 ;  /* 0x0000000008087229 */ /* 0x004fe40000000804 */
[----:B------:R-:W-:Y:S01]  /*b7d0*/  DADD R10, R6, -R10 ;  /* 0x00000000060a7229 */ /* 0x000fe2000000080a */
[----:B------:R0:W-:Y:S04]  /*b7e0*/  STL.64 [R3+0x100], R38 ;  /* 0x0001002603007387 */ /* 0x0001e80000100a00 */
[----:B------:R1:W-:Y:S04]  /*b7f0*/  STL.64 [R3+0x108], R8 ;  /* 0x0001080803007387 */ /* 0x0003e80000100a00 */
[----:B------:R2:W-:Y:S04]  /*b800*/  STL.64 [R3+0x100], R10 ;  /* 0x0001000a03007387 */ /* 0x0005e80000100a00 */
[----:B------:R1:W-:Y:S04]  /*b810*/  STL.64 [R3+0x108], R46 ;  /* 0x0001082e03007387 */ /* 0x0003e80000100a00 */
[----:B0-----:R-:W3:Y:S04]  /*b820*/  LDL.64 R38, [R3+0xf8] ;  /* 0x0000f80003267983 */ /* 0x001ee80000100a00 */
[----:B------:R-:W3:Y:S04]  /*b830*/  LDL.64 R4, [R3+0xd8] ;  /* 0x0000d80003047983 */ /* 0x000ee80000100a00 */
[----:B------:R-:W3:Y:S04]  /*b840*/  LDL.64 R6, [R3+0xc8] ;  /* 0x0000c80003067983 */ /* 0x000ee80000100a00 */
[----:B------:R-:W3:Y:S04]  /*b850*/  LDL.64 R14, [R3+0x100] ;  /* 0x00010000030e7983 */ /* 0x000ee80000100a00 */
[----:B-1----:R-:W3:Y:S04]  /*b860*/  LDL.64 R8, [R3+0xe8] ;  /* 0x0000e80003087983 */ /* 0x002ee80000100a00 */
[----:B--2---:R-:W2:Y:S01]  /*b870*/  LDL.64 R10, [R3+0x108] ;  /* 0x00010800030a7983 */ /* 0x004ea20000100a00 */
[----:B----4-:R-:W-:-:S02]  /*b880*/  DADD R40, R40, -R42 ;  /* 0x0000000028287229 */ /* 0x010fc4000000082a */
[----:B-----5:R-:W-:-:S05]  /*b890*/  DADD R32, R34, -R32 ;  /* 0x0000000022207229 */ /* 0x020fca0000000820 */
[----:B------:R4:W-:Y:S04]  /*b8a0*/  STL.64 [R3+0x110], R40 ;  /* 0x0001102803007387 */ /* 0x0009e80000100a00 */
[----:B------:R4:W-:Y:S01]  /*b8b0*/  STL.64 [R3+0x110], R32 ;  /* 0x0001102003007387 */ /* 0x0009e20000100a00 */
[----:B------:R-:W-:Y:S01]  /*b8c0*/  VIADD R0, R0, 0x8 ;  /* 0x0000000800007836 */ /* 0x000fe20000000000 */
[----:B---3--:R-:W-:Y:S02]  /*b8d0*/  DADD R36, R38, -R36 ;  /* 0x0000000026247229 */ /* 0x008fe40000000824 */
[----:B------:R-:W-:Y:S02]  /*b8e0*/  DADD R12, R14, -R12 ;  /* 0x000000000e0c7229 */ /* 0x000fe4000000080c */
[----:B------:R-:W-:-:S02]  /*b8f0*/  DADD R4, R8, -R4 ;  /* 0x0000000008047229 */ /* 0x000fc40000000804 */
[----:B--2---:R-:W-:Y:S01]  /*b900*/  DADD R6, R10, -R6 ;  /* 0x000000000a067229 */ /* 0x004fe20000000806 */
[----:B------:R4:W-:Y:S04]  /*b910*/  STL.64 [R3+0x118], R36 ;  /* 0x0001182403007387 */ /* 0x0009e80000100a00 */
[----:B------:R4:W-:Y:S04]  /*b920*/  STL.64 [R3+0x120], R12 ;  /* 0x0001200c03007387 */ /* 0x0009e80000100a00 */
[----:B------:R4:W-:Y:S04]  /*b930*/  STL.64 [R3+0x118], R4 ;  /* 0x0001180403007387 */ /* 0x0009e80000100a00 */
[----:B------:R4:W-:Y:S02]  /*b940*/  STL.64 [R3+0x128], R6 ;  /* 0x0001280603007387 */ /* 0x0009e40000100a00 */
.L_x_136:
[----:B------:R-:W-:Y:S05]  /*b950*/  @!P4 BRA `(.L_x_135) ;  /* 0x00000004000cc947 */ /* 0x000fea0003800000 */
[----:B------:R-:W-:Y:S02]  /*b960*/  ISETP.GE.U32.AND P3, PT, R29, 0x3, PT ;  /* 0x000000031d00780c */ /* 0x000fe40003f66070 */
[----:B------:R-:W-:-:S11]  /*b970*/  ISETP.NE.AND P4, PT, R19, RZ, PT ;  /* 0x000000ff1300720c */ /* 0x000fd60003f85270 */
[----:B------:R-:W-:Y:S05]  /*b980*/  @!P3 BRA `(.L_x_137) ;  /* 0x000000000088b947 */ /* 0x000fea0003800000 */
[----:B0-2-4-:R-:W-:-:S05]  /*b990*/  IMAD R3, R0, 0x8, R1 ;  /* 0x0000000800037824 */ /* 0x015fca00078e0201 */
        /* <DEDUP_REMOVED lines=17> */
[----:B------:R-:W3:Y:S04]  /*bab0*/  LDL.64 R14, [R3+0xe0] ;  /* 0x0000e000030e7983 */ /* 0x000ee80000100a00 */
[----:B0-----:R-:W3:Y:S04]  /*bac0*/  LDL.64 R10, [R3+0xa8] ;  /* 0x0000a800030a7983 */ /* 0x001ee80000100a00 */
[----:B-1----:R-:W3:Y:S01]  /*bad0*/  LDL.64 R12, [R3+0xe8] ;  /* 0x0000e800030c7983 */ /* 0x002ee20000100a00 */
[----:B----4-:R-:W-:-:S02]  /*bae0*/  DADD R40, R42, -R40 ;  /* 0x000000002a287229 */ /* 0x010fc40000000828 */
[----:B-----5:R-:W-:Y:S02]  /*baf0*/  DADD R36, R38, -R36 ;  /* 0x0000000026247229 */ /* 0x020fe40000000824 */
[----:B------:R-:W-:-:S03]  /*bb00*/  DADD R32, R34, -R32 ;  /* 0x0000000022207229 */ /* 0x000fc60000000820 */
[----:B------:R0:W-:Y:S04]  /*bb10*/  STL.64 [R3+0xf0], R40 ;  /* 0x0000f02803007387 */ /* 0x0001e80000100a00 */
[----:B------:R0:W-:Y:S04]  /*bb20*/  STL.64 [R3+0xf8], R36 ;  /* 0x0000f82403007387 */ /* 0x0001e80000100a00 */
[----:B------:R0:W-:Y:S01]  /*bb30*/  STL.64 [R3+0xf0], R32 ;  /* 0x0000f02003007387 */ /* 0x0001e20000100a00 */
[----:B------:R-:W-:Y:S01]  /*bb40*/  VIADD R0, R0, 0x4 ;  /* 0x0000000400007836 */ /* 0x000fe20000000000 */
[----:B--2---:R-:W-:-:S02]  /*bb50*/  DADD R4, R8, -R4 ;  /* 0x0000000008047229 */ /* 0x004fc40000000804 */
[----:B---3--:R-:W-:Y:S02]  /*bb60*/  DADD R6, R14, -R6 ;  /* 0x000000000e067229 */ /* 0x008fe40000000806 */
[----:B------:R-:W-:-:S05]  /*bb70*/  DADD R10, R12, -R10 ;  /* 0x000000000c0a7229 */ /* 0x000fca000000080a */
[----:B------:R0:W-:Y:S04]  /*bb80*/  STL.64 [R3+0x100], R6 ;  /* 0x0001000603007387 */ /* 0x0001e80000100a00 */
[----:B------:R0:W-:Y:S04]  /*bb90*/  STL.64 [R3+0xf8], R4 ;  /* 0x0000f80403007387 */ /* 0x0001e80000100a00 */
[----:B------:R0:W-:Y:S02]  /*bba0*/  STL.64 [R3+0x108], R10 ;  /* 0x0001080a03007387 */ /* 0x0001e40000100a00 */
.L_x_137:
[----:B------:R-:W-:Y:S05]  /*bbb0*/  @!P4 BRA `(.L_x_135) ;  /* 0x000000000074c947 */ /* 0x000fea0003800000 */
[----:B0-2-4-:R-:W-:-:S05]  /*bbc0*/  IMAD R3, R0, 0x8, R1 ;  /* 0x0000000800037824 */ /* 0x015fca00078e0201 */
[----:B------:R-:W2:Y:S04]  /*bbd0*/  LDL.64 R4, [R3+0xb0] ;  /* 0x0000b00003047983 */ /* 0x000ea80000100a00 */
[----:B------:R-:W2:Y:S04]  /*bbe0*/  LDL.64 R6, [R3+0xa0] ;  /* 0x0000a00003067983 */ /* 0x000ea80000100a00 */
[----:B------:R-:W3:Y:S04]  /*bbf0*/  LDL.64 R8, [R3+0xd0] ;  /* 0x0000d00003087983 */ /* 0x000ee80000100a00 */
[----:B------:R-:W3:Y:S01]  /*bc00*/  LDL.64 R10, [R3+0x90] ;  /* 0x00009000030a7983 */ /* 0x000ee20000100a00 */
[----:B------:R-:W-:Y:S01]  /*bc10*/  ISETP.NE.AND P3, PT, R19, 0x1, PT ;  /* 0x000000011300780c */ /* 0x000fe20003f65270 */
[----:B--2---:R-:W-:-:S07]  /*bc20*/  DADD R4, R4, -R6 ;  /* 0x0000000004047229 */ /* 0x004fce0000000806 */
[----:B------:R0:W-:Y:S01]  /*bc30*/  STL.64 [R3+0xe0], R4 ;  /* 0x0000e00403007387 */ /* 0x0001e20000100a00 */
[----:B---3--:R-:W-:-:S07]  /*bc40*/  DADD R8, R8, -R10 ;  /* 0x0000000008087229 */ /* 0x008fce000000080a */
[----:B------:R0:W-:Y:S01]  /*bc50*/  STL.64 [R3+0xf0], R8 ;  /* 0x0000f00803007387 */ /* 0x0001e20000100a00 */
[----:B------:R-:W-:Y:S05]  /*bc60*/  @!P3 BRA `(.L_x_135) ;  /* 0x000000000048b947 */ /* 0x000fea0003800000 */
[----:B0-----:R-:W2:Y:S04]  /*bc70*/  LDL.64 R4, [R3+0xb8] ;  /* 0x0000b80003047983 */ /* 0x001ea80000100a00 */
        /* <DEDUP_REMOVED lines=13> */
[----:B--2---:R-:W-:-:S07]  /*bd50*/  DADD R4, R4, -R6 ;  /* 0x0000000004047229 */ /* 0x004fce0000000806 */
[----:B------:R0:W-:Y:S01]  /*bd60*/  STL.64 [R3+0xf0], R4 ;  /* 0x0000f00403007387 */ /* 0x0001e20000100a00 */
[----:B---3--:R-:W-:-:S07]  /*bd70*/  DADD R8, R8, -R10 ;  /* 0x0000000008087229 */ /* 0x008fce000000080a */
[----:B------:R0:W-:Y:S04]  /*bd80*/  STL.64 [R3+0x100], R8 ;  /* 0x0001000803007387 */ /* 0x0001e80000100a00 */
.L_x_135:
[----:B------:R-:W-:Y:S02]  /*bd90*/  MOV R0, RZ ;  /* 0x000000ff00007202 */ /* 0x000fe40000000f00 */
[----:B------:R-:W-:Y:S01]  /*bda0*/  CS2R R60, SRZ ;  /* 0x00000000003c7805 */ /* 0x000fe2000001ff00 */
[----:B------:R-:W-:Y:S06]  /*bdb0*/  @!P1 BRA `(.L_x_138) ;  /* 0x0000000000889947 */ /* 0x000fec0003800000 */
[----:B------:R-:W-:Y:S01]  /*bdc0*/  BSSY.RECONVERGENT B0, `(.L_x_139) ;  /* 0x0000020000007945 */ /* 0x000fe20003800200 */
[----:B------:R-:W-:Y:S01]  /*bdd0*/  IMAD.MOV.U32 R0, RZ, RZ, RZ ;  /* 0x000000ffff007224 */ /* 0x000fe200078e00ff */
[----:B------:R-:W-:-:S07]  /*bde0*/  CS2R R60, SRZ ;  /* 0x00000000003c7805 */ /* 0x000fce000001ff00 */
.L_x_140:
[----:B0-2-4-:R-:W-:-:S05]  /*bdf0*/  IMAD R3, R0, 0x8, R1 ;  /* 0x0000000800037824 */ /* 0x015fca00078e0201 */
        /* <DEDUP_REMOVED lines=11> */
[----:B--2---:R-:W-:-:S08]  /*beb0*/  DFMA R4, R4, R8, R60 ;  /* 0x000000080404722b */ /* 0x004fd0000000003c */
[----:B------:R-:W-:-:S08]  /*bec0*/  DFMA R4, R6, R10, R4 ;  /* 0x0000000a0604722b */ /* 0x000fd00000000004 */
[----:B---3--:R-:W-:-:S08]  /*bed0*/  DFMA R4, R8, R12, R4 ;  /* 0x0000000c0804722b */ /* 0x008fd00000000004 */
[----:B------:R-:W-:-:S08]  /*bee0*/  DFMA R4, R10, R14, R4 ;  /* 0x0000000e0a04722b */ /* 0x000fd00000000004 */
[----:B----4-:R-:W-:-:S08]  /*bef0*/  DFMA R4, R12, R32, R4 ;  /* 0x000000200c04722b */ /* 0x010fd00000000004 */
[----:B------:R-:W-:-:S08]  /*bf00*/  DFMA R4, R14, R34, R4 ;  /* 0x000000220e04722b */ /* 0x000fd00000000004 */
[----:B-----5:R-:W-:-:S08]  /*bf10*/  DFMA R4, R32, R36, R4 ;  /* 0x000000242004722b */ /* 0x020fd00000000004 */
[----:B------:R-:W-:-:S08]  /*bf20*/  DFMA R4, R34, R38, R4 ;  /* 0x000000262204722b */ /* 0x000fd00000000004 */
[----:B------:R-:W-:-:S08]  /*bf30*/  DFMA R4, R36, R40, R4 ;  /* 0x000000282404722b */ /* 0x000fd00000000004 */
[----:B------:R-:W-:-:S08]  /*bf40*/  DFMA R4, R38, R42, R4 ;  /* 0x0000002a2604722b */ /* 0x000fd00000000004 */
[----:B------:R-:W-:-:S08]  /*bf50*/  DFMA R4, R40, R44, R4 ;  /* 0x0000002c2804722b */ /* 0x000fd00000000004 */
[----:B------:R-:W-:-:S08]  /*bf60*/  DFMA R4, R42, R46, R4 ;  /* 0x0000002e2a04722b */ /* 0x000fd00000000004 */
[----:B------:R-:W-:-:S08]  /*bf70*/  DFMA R4, R44, R48, R4 ;  /* 0x000000302c04722b */ /* 0x000fd00000000004 */
[----:B------:R-:W-:-:S08]  /*bf80*/  DFMA R4, R46, R50, R4 ;  /* 0x000000322e04722b */ /* 0x000fd00000000004 */
[----:B------:R-:W-:-:S08]  /*bf90*/  DFMA R4, R48, R52, R4 ;  /* 0x000000343004722b */ /* 0x000fd00000000004 */
[----:B------:R-:W-:Y:S01]  /*bfa0*/  DFMA R60, R50, R54, R4 ;  /* 0x00000036323c722b */ /* 0x000fe20000000004 */
[----:B------:R-:W-:Y:S10]  /*bfb0*/  @P1 BRA `(.L_x_140) ;  /* 0xfffffffc008c1947 */ /* 0x000ff4000383ffff */
[----:B------:R-:W-:Y:S05]  /*bfc0*/  BSYNC.RECONVERGENT B0 ;  /* 0x0000000000007941 */ /* 0x000fea0003800200 */
.L_x_139:
[----:B------:R-:W-:-:S07]  /*bfd0*/  IMAD.MOV.U32 R0, RZ, RZ, R27 ;  /* 0x000000ffff007224 */ /* 0x000fce00078e001b */
.L_x_138:
[----:B------:R-:W-:Y:S05]  /*bfe0*/  @!P0 BRA `(.L_x_131) ;  /* 0x0000000000ac8947 */ /* 0x000fea0003800000 */
[----:B------:R-:W-:Y:S02]  /*bff0*/  ISETP.GE.U32.AND P0, PT, R83, 0x7, PT ;  /* 0x000000075300780c */ /* 0x000fe40003f06070 */
[----:B------:R-:W-:-:S11]  /*c000*/  ISETP.NE.AND P1, PT, R26, RZ, PT ;  /* 0x000000ff1a00720c */ /* 0x000fd60003f25270 */
[----:B------:R-:W-:Y:S05]  /*c010*/  @!P0 BRA `(.L_x_141) ;  /* 0x00000000003c8947 */ /* 0x000fea0003800000 */
[----:B0-2-4-:R-:W-:-:S05]  /*c020*/  IMAD R3, R0, 0x8, R1 ;  /* 0x0000000800037824 */ /* 0x015fca00078e0201 */
[----:B------:R-:W2:Y:S04]  /*c030*/  LDL.128 R4, [R3+0xe0] ;  /* 0x0000e00003047983 */ /* 0x000ea80000100c00 */
[----:B------:R-:W2:Y:S04]  /*c040*/  LDL.128 R8, [R3+0xf0] ;  /* 0x0000f00003087983 */ /* 0x000ea80000100c00 */
[----:B------:R-:W3:Y:S04]  /*c050*/  LDL.128 R12, [R3+0x100] ;  /* 0x00010000030c7983 */ /* 0x000ee80000100c00 */
[----:B------:R-:W4:Y:S04]  /*c060*/  LDL.128 R32, [R3+0x110] ;  /* 0x0001100003207983 */ /* 0x000f280000100c00 */
[----:B------:R-:W5:Y:S01]  /*c070*/  LDL.128 R36, [R3+0x120] ;  /* 0x0001200003247983 */ /* 0x000f620000100c00 */
[----:B------:R-:W-:Y:S01]  /*c080*/  VIADD R0, R0, 0x8 ;  /* 0x0000000800007836 */ /* 0x000fe20000000000 */
[----:B--2---:R-:W-:-:S08]  /*c090*/  DFMA R4, R4, R8, R60 ;  /* 0x000000080404722b */ /* 0x004fd0000000003c */
[----:B------:R-:W-:-:S08]  /*c0a0*/  DFMA R4, R6, R10, R4 ;  /* 0x0000000a0604722b */ /* 0x000fd00000000004 */
[----:B---3--:R-:W-:-:S08]  /*c0b0*/  DFMA R4, R8, R12, R4 ;  /* 0x0000000c0804722b */ /* 0x008fd00000000004 */
[----:B------:R-:W-:-:S08]  /*c0c0*/  DFMA R4, R10, R14, R4 ;  /* 0x0000000e0a04722b */ /* 0x000fd00000000004 */
[----:B----4-:R-:W-:-:S08]  /*c0d0*/  DFMA R4, R12, R32, R4 ;  /* 0x000000200c04722b */ /* 0x010fd00000000004 */
[----:B------:R-:W-:-:S08]  /*c0e0*/  DFMA R4, R14, R34, R4 ;  /* 0x000000220e04722b */ /* 0x000fd00000000004 */
[----:B-----5:R-:W-:-:S08]  /*c0f0*/  DFMA R4, R32, R36, R4 ;  /* 0x000000242004722b */ /* 0x020fd00000000004 */
[----:B------:R-:W-:-:S11]  /*c100*/  DFMA R60, R34, R38, R4 ;  /* 0x00000026223c722b */ /* 0x000fd60000000004 */
.L_x_141:
[----:B------:R-:W-:Y:S05]  /*c110*/  @!P1 BRA `(.L_x_131) ;  /* 0x0000000000609947 */ /* 0x000fea0003800000 */
[----:B------:R-:W-:Y:S02]  /*c120*/  ISETP.GE.U32.AND P0, PT, R29, 0x3, PT ;  /* 0x000000031d00780c */ /* 0x000fe40003f06070 */
[----:B------:R-:W-:-:S11]  /*c130*/  ISETP.NE.AND P1, PT, R19, RZ, PT ;  /* 0x000000ff1300720c */ /* 0x000fd60003f25270 */
[----:B------:R-:W-:Y:S05]  /*c140*/  @!P0 BRA `(.L_x_142) ;  /* 0x0000000000248947 */ /* 0x000fea0003800000 */
[----:B0-2-4-:R-:W-:-:S05]  /*c150*/  IMAD R3, R0, 0x8, R1 ;  /* 0x0000000800037824 */ /* 0x015fca00078e0201 */
[----:B------:R-:W2:Y:S04]  /*c160*/  LDL.128 R4, [R3+0xe0] ;  /* 0x0000e00003047983 */ /* 0x000ea80000100c00 */
[----:B------:R-:W2:Y:S04]  /*c170*/  LDL.128 R8, [R3+0xf0] ;  /* 0x0000f00003087983 */ /* 0x000ea80000100c00 */
[----:B------:R-:W3:Y:S01]  /*c180*/  LDL.128 R12, [R3+0x100] ;  /* 0x00010000030c7983 */ /* 0x000ee20000100c00 */
[----:B------:R-:W-:Y:S01]  /*c190*/  IADD3 R0, PT, PT, R0, 0x4, RZ ;  /* 0x0000000400007810 */ /* 0x000fe20007ffe0ff */
[----:B--2---:R-:W-:-:S08]  /*c1a0*/  DFMA R4, R4, R8, R60 ;  /* 0x000000080404722b */ /* 0x004fd0000000003c */
[----:B------:R-:W-:-:S08]  /*c1b0*/  DFMA R4, R6, R10, R4 ;  /* 0x0000000a0604722b */ /* 0x000fd00000000004 */
[----:B---3--:R-:W-:-:S08]  /*c1c0*/  DFMA R4, R8, R12, R4 ;  /* 0x0000000c0804722b */ /* 0x008fd00000000004 */
[----:B------:R-:W-:-:S11]  /*c1d0*/  DFMA R60, R10, R14, R4 ;  /* 0x0000000e0a3c722b */ /* 0x000fd60000000004 */
.L_x_142:
[----:B------:R-:W-:Y:S05]  /*c1e0*/  @!P1 BRA `(.L_x_131) ;  /* 0x00000000002c9947 */ /* 0x000fea0003800000 */
[----:B------:R-:W-:-:S05]  /*c1f0*/  IMAD R0, R0, 0x8, R1 ;  /* 0x0000000800007824 */ /* 0x000fca00078e0201 */
[----:B0-----:R-:W3:Y:S04]  /*c200*/  LDL.128 R8, [R0+0xe0] ;  /* 0x0000e00000087983 */ /* 0x001ee80000100c00 */
[----:B--2-4-:R-:W3:Y:S01]  /*c210*/  LDL.128 R4, [R0+0xf0] ;  /* 0x0000f00000047983 */ /* 0x014ee20000100c00 */
[----:B------:R-:W-:Y:S01]  /*c220*/  ISETP.NE.AND P0, PT, R19, 0x1, PT ;  /* 0x000000011300780c */ /* 0x000fe20003f05270 */
[----:B---3--:R-:W-:-:S12]  /*c230*/  DFMA R60, R8, R4, R60 ;  /* 0x00000004083c722b */ /* 0x008fd8000000003c */
[----:B------:R-:W-:Y:S05]  /*c240*/  @!P0 BRA `(.L_x_131) ;  /* 0x0000000000148947 */ /* 0x000fea0003800000 */
[----:B------:R-:W-:Y:S01]  /*c250*/  ISETP.NE.AND P0, PT, R19, 0x2, PT ;  /* 0x000000021300780c */ /* 0x000fe20003f05270 */
[----:B------:R-:W-:-:S12]  /*c260*/  DFMA R60, R10, R6, R60 ;  /* 0x000000060a3c722b */ /* 0x000fd8000000003c */
[----:B------:R-:W-:Y:S05]  /*c270*/  @!P0 BRA `(.L_x_131) ;  /* 0x0000000000088947 */ /* 0x000fea0003800000 */
[----:B------:R-:W2:Y:S02]  /*c280*/  LDL.64 R6, [R0+0x100] ;  /* 0x0001000000067983 */ /* 0x000ea40000100a00 */
[----:B--2---:R-:W-:-:S11]  /*c290*/  DFMA R60, R4, R6, R60 ;  /* 0x00000006043c722b */ /* 0x004fd6000000003c */
.L_x_131:
[----:B------:R-:W-:Y:S01]  /*c2a0*/  UMOV UR4, 0x9abcaf48 ;  /* 0x9abcaf4800047882 */ /* 0x000fe20000000000 */
[----:B------:R-:W-:Y:S01]  /*c2b0*/  UMOV UR5, 0x3e7ad7f2 ;  /* 0x3e7ad7f200057882 */ /* 0x000fe20000000000 */
[----:B------:R-:W-:Y:S01]  /*c2c0*/  BSSY.RELIABLE B8, `(.L_x_143) ;  /* 0x00000f0000087945 */ /* 0x000fe20003800100 */
[----:B------:R-:W-:-:S14]  /*c2d0*/  DSETP.GTU.AND P0, PT, |R60|, UR4, PT ;  /* 0x000000043c007e2a */ /* 0x000fdc000bf0c200 */
[----:B------:R-:W-:Y:S05]  /*c2e0*/  @P0 BRA `(.L_x_144) ;  /* 0x0000000c00b40947 */ /* 0x000fea0003800000 */
[----:B------:R-:W-:Y:S05]  /*c2f0*/  @!P2 BRA `(.L_x_145) ;  /* 0x0000000c00a0a947 */ /* 0x000fea0003800000 */
[----:B------:R-:W-:Y:S01]  /*c300*/  ISETP.GE.U32.AND P0, PT, R16, 0xf, PT ;  /* 0x0000000f1000780c */ /* 0x000fe20003f06070 */
[----:B------:R-:W-:Y:S01]  /*c310*/  DSETP.NEU.AND P1, PT, R20, R92, PT ;  /* 0x0000005c1400722a */ /* 0x000fe20003f2d000 */
[----:B------:R-:W-:Y:S02]  /*c320*/  IMAD.MOV.U32 R0, RZ, RZ, RZ ;  /* 0x000000ffff007224 */ /* 0x000fe400078e00ff */
[----:B------:R-:W-:-:S05]  /*c330*/  IMAD.MOV.U32 R20, RZ, RZ, 0x3f30624d ;  /* 0x3f30624dff147424 */ /* 0x000fca00078e00ff */
[----:B------:R-:W-:Y:S02]  /*c340*/  FSEL R21, R20, 1.75, !P1 ;  /* 0x3fe0000014157808 */ /* 0x000fe40004800000 */
[----:B------:R-:W-:Y:S02]  /*c350*/  FSEL R20, RZ, -5.18969491456000000000e+11, P1 ;  /* 0xd2f1a9fcff147808 */ /* 0x000fe40000800000 */
[----:B------:R-:W-:Y:S05]  /*c360*/  @!P0 BRA `(.L_x_146) ;  /* 0x0000000000a08947 */ /* 0x000fea0003800000 */
[----:B------:R-:W-:Y:S01]  /*c370*/  BSSY.RECONVERGENT B0, `(.L_x_147) ;  /* 0x0000026000007945 */ /* 0x000fe20003800200 */
[----:B------:R-:W-:-:S07]  /*c380*/  IMAD.MOV.U32 R0, RZ, RZ, RZ ;  /* 0x000000ffff007224 */ /* 0x000fce00078e00ff */
.L_x_148:
[----:B0-2-4-:R-:W-:-:S05]  /*c390*/  IMAD R3, R0, 0x8, R1 ;  /* 0x0000000800037824 */ /* 0x015fca00078e0201 */
[----:B------:R-:W2:Y:S04]  /*c3a0*/  LDL.128 R44, [R3+0xc0] ;  /* 0x0000c000032c7983 */ /* 0x000ea80000100c00 */
[----:B------:R-:W3:Y:S04]  /*c3b0*/  LDL.128 R36, [R3+0xd0] ;  /* 0x0000d00003247983 */ /* 0x000ee80000100c00 */
[----:B------:R-:W4:Y:S04]  /*c3c0*/  LDL.128 R4, [R3+0xe0] ;  /* 0x0000e00003047983 */ /* 0x000f280000100c00 */
[----:B------:R-:W5:Y:S01]  /*c3d0*/  LDL.128 R8, [R3+0xf0] ;  /* 0x0000f00003087983 */ /* 0x000f620000100c00 */
[----:B--2---:R-:W-:-:S02]  /*c3e0*/  DMUL R44, R20, R44 ;  /* 0x0000002c142c7228 */ /* 0x004fc40000000000 */
[C---:B------:R-:W-:Y:S02]  /*c3f0*/  DMUL R46, R20.reuse, R46 ;  /* 0x0000002e142e7228 */ /* 0x040fe40000000000 */
[C---:B---3--:R-:W-:Y:S02]  /*c400*/  DMUL R36, R20.reuse, R36 ;  /* 0x0000002414247228 */ /* 0x048fe40000000000 */
[C---:B------:R-:W-:Y:S02]  /*c410*/  DMUL R38, R20.reuse, R38 ;  /* 0x0000002614267228 */ /* 0x040fe40000000000 */
[C---:B----4-:R-:W-:Y:S01]  /*c420*/  DMUL R4, R20.reuse, R4 ;  /* 0x0000000414047228 */ /* 0x050fe20000000000 */
[----:B------:R3:W-:Y:S01]  /*c430*/  STL.128 [R3+0x100], R44 ;  /* 0x0001002c03007387 */ /* 0x0007e20000100c00 */
[C---:B------:R-:W-:Y:S02]  /*c440*/  DMUL R6, R20.reuse, R6 ;  /* 0x0000000614067228 */ /* 0x040fe40000000000 */
[----:B-----5:R-:W-:-:S02]  /*c450*/  DMUL R8, R20, R8 ;  /* 0x0000000814087228 */ /* 0x020fc40000000000 */
[----:B------:R-:W-:Y:S01]  /*c460*/  DMUL R10, R20, R10 ;  /* 0x0000000a140a7228 */ /* 0x000fe20000000000 */
[----:B------:R3:W-:Y:S04]  /*c470*/  STL.128 [R3+0x110], R36 ;  /* 0x0001102403007387 */ /* 0x0007e80000100c00 */
[----:B------:R3:W-:Y:S04]  /*c480*/  STL.128 [R3+0x120], R4 ;  /* 0x0001200403007387 */ /* 0x0007e80000100c00 */
[----:B------:R3:W-:Y:S04]  /*c490*/  STL.128 [R3+0x130], R8 ;  /* 0x0001300803007387 */ /* 0x0007e80000100c00 */
[----:B------:R-:W2:Y:S04]  /*c4a0*/  LDL.128 R12, [R3+0x100] ;  /* 0x00010000030c7983 */ /* 0x000ea80000100c00 */
[----:B------:R-:W4:Y:S04]  /*c4b0*/  LDL.128 R32, [R3+0x110] ;  /* 0x0001100003207983 */ /* 0x000f280000100c00 */
[----:B------:R-:W5:Y:S04]  /*c4c0*/  LDL.128 R40, [R3+0x120] ;  /* 0x0001200003287983 */ /* 0x000f680000100c00 */
[----:B------:R-:W3:Y:S01]  /*c4d0*/  LDL.128 R48, [R3+0x130] ;  /* 0x0001300003307983 */ /* 0x000ee20000100c00 */
[----:B------:R-:W-:-:S05]  /*c4e0*/  VIADD R0, R0, 0x10 ;  /* 0x0000001000007836 */ /* 0x000fca0000000000 */
[----:B------:R-:W-:Y:S01]  /*c4f0*/  ISETP.NE.AND P1, PT, R0, R27, PT ;  /* 0x0000001b0000720c */ /* 0x000fe20003f25270 */
[C---:B--2---:R-:W-:Y:S02]  /*c500*/  DMUL R12, R20.reuse, R12 ;  /* 0x0000000c140c7228 */ /* 0x044fe40000000000 */
[C---:B------:R-:W-:Y:S02]  /*c510*/  DMUL R14, R20.reuse, R14 ;  /* 0x0000000e140e7228 */ /* 0x040fe40000000000 */
[C---:B----4-:R-:W-:Y:S02]  /*c520*/  DMUL R32, R20.reuse, R32 ;  /* 0x0000002014207228 */ /* 0x050fe40000000000 */
[C---:B------:R-:W-:Y:S02]  /*c530*/  DMUL R34, R20.reuse, R34 ;  /* 0x0000002214227228 */ /* 0x040fe40000000000 */
[C---:B-----5:R-:W-:Y:S01]  /*c540*/  DMUL R40, R20.reuse, R40 ;  /* 0x0000002814287228 */ /* 0x060fe20000000000 */
[----:B------:R0:W-:Y:S01]  /*c550*/  STL.128 [R3+0x140], R12 ;  /* 0x0001400c03007387 */ /* 0x0001e20000100c00 */
[----:B------:R-:W-:-:S02]  /*c560*/  DMUL R42, R20, R42 ;  /* 0x0000002a142a7228 */ /* 0x000fc40000000000 */
[C---:B---3--:R-:W-:Y:S01]  /*c570*/  DMUL R48, R20.reuse, R48 ;  /* 0x0000003014307228 */ /* 0x048fe20000000000 */
[----:B------:R0:W-:Y:S01]  /*c580*/  STL.128 [R3+0x150], R32 ;  /* 0x0001502003007387 */ /* 0x0001e20000100c00 */
[----:B------:R-:W-:-:S03]  /*c590*/  DMUL R50, R20, R50 ;  /* 0x0000003214327228 */ /* 0x000fc60000000000 */
[----:B------:R0:W-:Y:S04]  /*c5a0*/  STL.128 [R3+0x160], R40 ;  /* 0x0001602803007387 */ /* 0x0001e80000100c00 */
[----:B------:R0:W-:Y:S01]  /*c5b0*/  STL.128 [R3+0x170], R48 ;  /* 0x0001703003007387 */ /* 0x0001e20000100c00 */
[----:B------:R-:W-:Y:S05]  /*c5c0*/  @P1 BRA `(.L_x_148) ;  /* 0xfffffffc00701947 */ /* 0x000fea000383ffff */
[----:B------:R-:W-:Y:S05]  /*c5d0*/  BSYNC.RECONVERGENT B0 ;  /* 0x0000000000007941 */ /* 0x000fea0003800200 */
.L_x_147:
[----:B------:R-:W-:-:S07]  /*c5e0*/  IMAD.MOV.U32 R0, RZ, RZ, R27 ;  /* 0x000000ffff007224 */ /* 0x000fce00078e001b */
.L_x_146:
[----:B------:R-:W-:-:S13]  /*c5f0*/  ISETP.NE.AND P1, PT, R25, RZ, PT ;  /* 0x000000ff1900720c */ /* 0x000fda0003f25270 */
[----:B------:R-:W-:Y:S05]  /*c600*/  @!P1 BRA `(.L_x_149) ;  /* 0x0000000000f89947 */ /* 0x000fea0003800000 */
[----:B------:R-:W-:Y:S02]  /*c610*/  ISETP.GE.U32.AND P3, PT, R83, 0x7, PT ;  /* 0x000000075300780c */ /* 0x000fe40003f66070 */
[----:B------:R-:W-:-:S11]  /*c620*/  ISETP.NE.AND P4, PT, R26, RZ, PT ;  /* 0x000000ff1a00720c */ /* 0x000fd60003f85270 */
[----:B------:R-:W-:Y:S05]  /*c630*/  @!P3 BRA `(.L_x_150) ;  /* 0x000000000068b947 */ /* 0x000fea0003800000 */
[----:B0-2-4-:R-:W-:-:S05]  /*c640*/  LEA R3, R0, R1, 0x3 ;  /* 0x0000000100037211 */ /* 0x015fca00078e18ff */
[----:B------:R-:W2:Y:S04]  /*c650*/  LDL.64 R34, [R3+0xc0] ;  /* 0x0000c00003227983 */ /* 0x000ea80000100a00 */
[----:B------:R-:W3:Y:S04]  /*c660*/  LDL.64 R32, [R3+0xc8] ;  /* 0x0000c80003207983 */ /* 0x000ee80000100a00 */
[----:B------:R-:W4:Y:S04]  /*c670*/  LDL.64 R6, [R3+0xd0] ;  /* 0x0000d00003067983 */ /* 0x000f280000100a00 */
[----:B------:R-:W5:Y:S04]  /*c680*/  LDL.64 R8, [R3+0xd8] ;  /* 0x0000d80003087983 */ /* 0x000f680000100a00 */
[----:B------:R-:W5:Y:S04]  /*c690*/  LDL.64 R10, [R3+0xe0] ;  /* 0x0000e000030a7983 */ /* 0x000f680000100a00 */
[----:B------:R-:W5:Y:S04]  /*c6a0*/  LDL.64 R12, [R3+0xe8] ;  /* 0x0000e800030c7983 */ /* 0x000f680000100a00 */
[----:B------:R-:W5:Y:S04]  /*c6b0*/  LDL.64 R14, [R3+0xf0] ;  /* 0x0000f000030e7983 */ /* 0x000f680000100a00 */
[----:B------:R-:W5:Y:S01]  /*c6c0*/  LDL.64 R4, [R3+0xf8] ;  /* 0x0000f80003047983 */ /* 0x000f620000100a00 */
[----:B------:R-:W-:Y:S01]  /*c6d0*/  VIADD R0, R0, 0x8 ;  /* 0x0000000800007836 */ /* 0x000fe20000000000 */
[----:B--2---:R-:W-:-:S02]  /*c6e0*/  DMUL R34, R20, R34 ;  /* 0x0000002214227228 */ /* 0x004fc40000000000 */
[----:B---3--:R-:W-:-:S05]  /*c6f0*/  DMUL R32, R20, R32 ;  /* 0x0000002014207228 */ /* 0x008fca0000000000 */
[----:B------:R3:W-:Y:S01]  /*c700*/  STL.64 [R3+0x100], R34 ;  /* 0x0001002203007387 */ /* 0x0007e20000100a00 */
[----:B----4-:R-:W-:-:S03]  /*c710*/  DMUL R6, R20, R6 ;  /* 0x0000000614067228 */ /* 0x010fc60000000000 */
[----:B------:R3:W-:Y:S01]  /*c720*/  STL.64 [R3+0x108], R32 ;  /* 0x0001082003007387 */ /* 0x0007e20000100a00 */
[----:B-----5:R-:W-:-:S03]  /*c730*/  DMUL R8, R20, R8 ;  /* 0x0000000814087228 */ /* 0x020fc60000000000 */
[----:B------:R3:W-:Y:S01]  /*c740*/  STL.64 [R3+0x110], R6 ;  /* 0x0001100603007387 */ /* 0x0007e20000100a00 */
[----:B------:R-:W-:-:S03]  /*c750*/  DMUL R10, R20, R10 ;  /* 0x0000000a140a7228 */ /* 0x000fc60000000000 */
[----:B------:R3:W-:Y:S01]  /*c760*/  STL.64 [R3+0x118], R8 ;  /* 0x0001180803007387 */ /* 0x0007e20000100a00 */
[----:B------:R-:W-:-:S03]  /*c770*/  DMUL R12, R20, R12 ;  /* 0x0000000c140c7228 */ /* 0x000fc60000000000 */
[----:B------:R3:W-:Y:S01]  /*c780*/  STL.64 [R3+0x120], R10 ;  /* 0x0001200a03007387 */ /* 0x0007e20000100a00 */
[----:B------:R-:W-:-:S03]  /*c790*/  DMUL R14, R20, R14 ;  /* 0x0000000e140e7228 */ /* 0x000fc60000000000 */
[----:B------:R3:W-:Y:S01]  /*c7a0*/  STL.64 [R3+0x128], R12 ;  /* 0x0001280c03007387 */ /* 0x0007e20000100a00 */
[----:B------:R-:W-:-:S03]  /*c7b0*/  DMUL R4, R20, R4 ;  /* 0x0000000414047228 */ /* 0x000fc60000000000 */
[----:B------:R3:W-:Y:S04]  /*c7c0*/  STL.64 [R3+0x130], R14 ;  /* 0x0001300e03007387 */ /* 0x0007e80000100a00 */
[----:B------:R3:W-:Y:S04]  /*c7d0*/  STL.64 [R3+0x138], R4 ;  /* 0x0001380403007387 */ /* 0x0007e80000100a00 */
.L_x_150:
[----:B------:R-:W-:Y:S05]  /*c7e0*/  @!P4 BRA `(.L_x_149) ;  /* 0x000000000080c947 */ /* 0x000fea0003800000 */
[----:B------:R-:W-:Y:S02]  /*c7f0*/  ISETP.GE.U32.AND P3, PT, R29, 0x3, PT ;  /* 0x000000031d00780c */ /* 0x000fe40003f66070 */
[----:B------:R-:W-:-:S11]  /*c800*/  ISETP.NE.AND P4, PT, R19, RZ, PT ;  /* 0x000000ff1300720c */ /* 0x000fd60003f85270 */
[----:B------:R-:W-:Y:S05]  /*c810*/  @!P3 BRA `(.L_x_151) ;  /* 0x000000000038b947 */ /* 0x000fea0003800000 */
[----:B0-234-:R-:W-:-:S05]  /*c820*/  IMAD R3, R0, 0x8, R1 ;  /* 0x0000000800037824 */ /* 0x01dfca00078e0201 */
[----:B------:R-:W2:Y:S04]  /*c830*/  LDL.64 R4, [R3+0xc0] ;  /* 0x0000c00003047983 */ /* 0x000ea80000100a00 */
[----:B------:R-:W3:Y:S04]  /*c840*/  LDL.64 R10, [R3+0xc8] ;  /* 0x0000c800030a7983 */ /* 0x000ee80000100a00 */
[----:B------:R-:W4:Y:S04]  /*c850*/  LDL.64 R8, [R3+0xd0] ;  /* 0x0000d00003087983 */ /* 0x000f280000100a00 */
        /* <DEDUP_REMOVED lines=8> */
[----:B------:R0:W-:Y:S04]  /*c8e0*/  STL.64 [R3+0x110], R8 ;  /* 0x0001100803007387 */ /* 0x0001e80000100a00 */
[----:B------:R0:W-:Y:S04]  /*c8f0*/  STL.64 [R3+0x118], R6 ;  /* 0x0001180603007387 */ /* 0x0001e80000100a00 */
.L_x_151:
[----:B------:R-:W-:Y:S05]  /*c900*/  @!P4 BRA `(.L_x_149) ;  /* 0x000000000038c947 */ /* 0x000fea0003800000 */
[----:B0-234-:R-:W-:-:S05]  /*c910*/  IMAD R3, R0, 0x8, R1 ;  /* 0x0000000800037824 */ /* 0x01dfca00078e0201 */
[----:B------:R-:W2:Y:S01]  /*c920*/  LDL.64 R4, [R3+0xc0] ;  /* 0x0000c00003047983 */ /* 0x000ea20000100a00 */
[----:B------:R-:W-:Y:S01]  /*c930*/  ISETP.NE.AND P3, PT, R19, 0x1, PT ;  /* 0x000000011300780c */ /* 0x000fe20003f65270 */
[----:B--2---:R-:W-:-:S07]  /*c940*/  DMUL R4, R20, R4 ;  /* 0x0000000414047228 */ /* 0x004fce0000000000 */
[----:B------:R0:W-:Y:S05]  /*c950*/  STL.64 [R3+0x100], R4 ;  /* 0x0001000403007387 */ /* 0x0001ea0000100a00 */
[----:B------:R-:W-:Y:S05]  /*c960*/  @!P3 BRA `(.L_x_149) ;  /* 0x000000000020b947 */ /* 0x000fea0003800000 */
[----:B0-----:R-:W2:Y:S01]  /*c970*/  LDL.64 R4, [R3+0xc8] ;  /* 0x0000c80003047983 */ /* 0x001ea20000100a00 */
[----:B------:R-:W-:Y:S01]  /*c980*/  ISETP.NE.AND P3, PT, R19, 0x2, PT ;  /* 0x000000021300780c */ /* 0x000fe20003f65270 */
[----:B--2---:R-:W-:-:S07]  /*c990*/  DMUL R4, R20, R4 ;  /* 0x0000000414047228 */ /* 0x004fce0000000000 */
[----:B------:R0:W-:Y:S05]  /*c9a0*/  STL.64 [R3+0x108], R4 ;  /* 0x0001080403007387 */ /* 0x0001ea0000100a00 */
[----:B------:R-:W-:Y:S05]  /*c9b0*/  @!P3 BRA `(.L_x_149) ;  /* 0x00000000000cb947 */ /* 0x000fea0003800000 */
[----:B0-----:R-:W2:Y:S02]  /*c9c0*/  LDL.64 R4, [R3+0xd0] ;  /* 0x0000d00003047983 */ /* 0x001ea40000100a00 */
[----:B--2---:R-:W-:-:S07]  /*c9d0*/  DMUL R4, R20, R4 ;  /* 0x0000000414047228 */ /* 0x004fce0000000000 */
[----:B------:R0:W-:Y:S04]  /*c9e0*/  STL.64 [R3+0x110], R4 ;  /* 0x0001100403007387 */ /* 0x0001e80000100a00 */
.L_x_149:
[----:B------:R-:W-:Y:S01]  /*c9f0*/  IMAD.MOV.U32 R0, RZ, RZ, RZ ;  /* 0x000000ffff007224 */ /* 0x000fe200078e00ff */
[----:B------:R-:W-:Y:S06]  /*ca00*/  @!P0 BRA `(.L_x_152) ;  /* 0x0000000000a48947 */ /* 0x000fec0003800000 */
[----:B------:R-:W-:Y:S01]  /*ca10*/  BSSY.RECONVERGENT B0, `(.L_x_153) ;  /* 0x0000027000007945 */ /* 0x000fe20003800200 */
[----:B------:R-:W-:-:S07]  /*ca20*/  IMAD.MOV.U32 R0, RZ, RZ, RZ ;  /* 0x000000ffff007224 */ /* 0x000fce00078e00ff */
.L_x_154:
[----:B0-234-:R-:W-:-:S05]  /*ca30*/  IMAD R3, R0, 0x8, R1 ;  /* 0x0000000800037824 */ /* 0x01dfca00078e0201 */
        /* <DEDUP_REMOVED lines=9> */
[----:B------:R-:W-:-:S04]  /*cad0*/  IADD3 R0, PT, PT, R0, 0x10, RZ ;  /* 0x0000001000007810 */ /* 0x000fc80007ffe0ff */
[----:B------:R-:W-:Y:S01]  /*cae0*/  ISETP.NE.AND P0, PT, R0, R27, PT ;  /* 0x0000001b0000720c */ /* 0x000fe20003f05270 */
[----:B--2---:R-:W-:Y:S02]  /*caf0*/  DADD R4, R4, R8 ;  /* 0x0000000004047229 */ /* 0x004fe40000000008 */
[----:B------:R-:W-:-:S06]  /*cb00*/  DADD R6, R6, R10 ;  /* 0x0000000006067229 */ /* 0x000fcc000000000a */
[----:B---3--:R-:W-:Y:S01]  /*cb10*/  DADD R12, R12, R4 ;  /* 0x000000000c0c7229 */ /* 0x008fe20000000004 */
[----:B------:R0:W-:Y:S01]  /*cb20*/  STL.128 [R3+0xb0], R4 ;  /* 0x0000b00403007387 */ /* 0x0001e20000100c00 */
[----:B------:R-:W-:-:S06]  /*cb30*/  DADD R14, R14, R6 ;  /* 0x000000000e0e7229 */ /* 0x000fcc0000000006 */
[----:B----4-:R-:W-:Y:S01]  /*cb40*/  DADD R32, R32, R12 ;  /* 0x0000000020207229 */ /* 0x010fe2000000000c */
[----:B------:R0:W-:Y:S01]  /*cb50*/  STL.128 [R3+0xc0], R12 ;  /* 0x0000c00c03007387 */ /* 0x0001e20000100c00 */
[----:B------:R-:W-:-:S06]  /*cb60*/  DADD R34, R34, R14 ;  /* 0x0000000022227229 */ /* 0x000fcc000000000e */
[----:B-----5:R-:W-:Y:S01]  /*cb70*/  DADD R36, R36, R32 ;  /* 0x0000000024247229 */ /* 0x020fe20000000020 */
[----:B------:R0:W-:Y:S01]  /*cb80*/  STL.128 [R3+0xd0], R32 ;  /* 0x0000d02003007387 */ /* 0x0001e20000100c00 */
[----:B------:R-:W-:-:S06]  /*cb90*/  DADD R38, R38, R34 ;  /* 0x0000000026267229 */ /* 0x000fcc0000000022 */
[----:B------:R-:W-:Y:S01]  /*cba0*/  DADD R40, R40, R36 ;  /* 0x0000000028287229 */ /* 0x000fe20000000024 */
        /* <DEDUP_REMOVED lines=10> */
[----:B------:R-:W-:-:S07]  /*cc50*/  DADD R54, R54, R50 ;  /* 0x0000000036367229 */ /* 0x000fce0000000032 */
[----:B------:R0:W-:Y:S01]  /*cc60*/  STL.128 [R3+0x120], R52 ;  /* 0x0001203403007387 */ /* 0x0001e20000100c00 */
[----:B------:R-:W-:Y:S05]  /*cc70*/  @P0 BRA `(.L_x_154) ;  /* 0xfffffffc006c0947 */ /* 0x000fea000383ffff */
[----:B------:R-:W-:Y:S05]  /*cc80*/  BSYNC.RECONVERGENT B0 ;  /* 0x0000000000007941 */ /* 0x000fea0003800200 */
.L_x_153:
[----:B------:R-:W-:-:S07]  /*cc90*/  IMAD.MOV.U32 R0, RZ, RZ, R27 ;  /* 0x000000ffff007224 */ /* 0x000fce00078e001b */
.L_x_152:
[----:B------:R-:W-:Y:S05]  /*cca0*/  @!P1 BRA `(.L_x_145) ;  /* 0x0000000400349947 */ /* 0x000fea0003800000 */
[----:B------:R-:W-:Y:S02]  /*ccb0*/  ISETP.GE.U32.AND P0, PT, R83, 0x7, PT ;  /* 0x000000075300780c */ /* 0x000fe40003f06070 */
[----:B------:R-:W-:-:S11]  /*ccc0*/  ISETP.NE.AND P1, PT, R26, RZ, PT ;  /* 0x000000ff1a00720c */ /* 0x000fd60003f25270 */
[----:B------:R-:W-:Y:S05]  /*ccd0*/  @!P0 BRA `(.L_x_155) ;  /* 0x0000000000888947 */ /* 0x000fea0003800000 */
[----:B0-234-:R-:W-:-:S05]  /*cce0*/  IMAD R3, R0, 0x8, R1 ;  /* 0x0000000800037824 */ /* 0x01dfca00078e0201 */
[----:B------:R-:W2:Y:S04]  /*ccf0*/  LDL.64 R4, [R3+0x100] ;  /* 0x0001000003047983 */ /* 0x000ea80000100a00 */
[----:B------:R-:W2:Y:S04]  /*cd00*/  LDL.64 R6, [R3+0xa0] ;  /* 0x0000a00003067983 */ /* 0x000ea80000100a00 */
[----:B------:R-:W3:Y:S04]  /*cd10*/  LDL.64 R8, [R3+0x108] ;  /* 0x0001080003087983 */ /* 0x000ee80000100a00 */
[----:B------:R-:W3:Y:S04]  /*cd20*/  LDL.64 R10, [R3+0xa8] ;  /* 0x0000a800030a7983 */ /* 0x000ee80000100a00 */
[----:B------:R-:W4:Y:S01]  /*cd30*/  LDL.64 R12, [R3+0x118] ;  /* 0x00011800030c7983 */ /* 0x000f220000100a00 */
[----:B--2---:R-:W-:-:S03]  /*cd40*/  DADD R6, R4, R6 ;  /* 0x0000000004067229 */ /* 0x004fc60000000006 */
[----:B------:R-:W2:Y:S01]  /*cd50*/  LDL.64 R4, [R3+0x110] ;  /* 0x0001100003047983 */ /* 0x000ea20000100a00 */
[----:B---3--:R-:W-:-:S03]  /*cd60*/  DADD R8, R8, R10 ;  /* 0x0000000008087229 */ /* 0x008fc6000000000a */
[----:B------:R0:W-:Y:S04]  /*cd70*/  STL.64 [R3+0xb0], R6 ;  /* 0x0000b00603007387 */ /* 0x0001e80000100a00 */
[----:B------:R-:W2:Y:S04]  /*cd80*/  LDL.64 R10, [R3+0xb0] ;  /* 0x0000b000030a7983 */ /* 0x000ea80000100a00 */
[----:B------:R3:W-:Y:S04]  /*cd90*/  STL.64 [R3+0xb8], R8 ;  /* 0x0000b80803007387 */ /* 0x0007e80000100a00 */
[----:B------:R-:W4:Y:S01]  /*cda0*/  LDL.64 R14, [R3+0xb8] ;  /* 0x0000b800030e7983 */ /* 0x000f220000100a00 */
[----:B--2---:R-:W-:-:S03]  /*cdb0*/  DADD R10, R4, R10 ;  /* 0x00000000040a7229 */ /* 0x004fc6000000000a */
[----:B------:R-:W2:Y:S01]  /*cdc0*/  LDL.64 R4, [R3+0x120] ;  /* 0x0001200003047983 */ /* 0x000ea20000100a00 */
[----:B----4-:R-:W-:-:S03]  /*cdd0*/  DADD R12, R12, R14 ;  /* 0x000000000c0c7229 */ /* 0x010fc6000000000e */
[----:B------:R4:W-:Y:S04]  /*cde0*/  STL.64 [R3+0xc0], R10 ;  /* 0x0000c00a03007387 */ /* 0x0009e80000100a00 */
[----:B------:R-:W5:Y:S04]  /*cdf0*/  LDL.64 R14, [R3+0x128] ;  /* 0x00012800030e7983 */ /* 0x000f680000100a00 */
[----:B------:R1:W-:Y:S04]  /*ce00*/  STL.64 [R3+0xc8], R12 ;  /* 0x0000c80c03007387 */ /* 0x0003e80000100a00 */
[----:B0-----:R-:W2:Y:S04]  /*ce10*/  LDL.64 R6, [R3+0xc0] ;  /* 0x0000c00003067983 */ /* 0x001ea80000100a00 */
[----:B---3--:R-:W5:Y:S01]  /*ce20*/  LDL.64 R8, [R3+0xc8] ;  /* 0x0000c80003087983 */ /* 0x008f620000100a00 */
[----:B--2---:R-:W-:-:S03]  /*ce30*/  DADD R6, R4, R6 ;  /* 0x0000000004067229 */ /* 0x004fc60000000006 */
[----:B------:R-:W2:Y:S01]  /*ce40*/  LDL.64 R4, [R3+0x130] ;  /* 0x0001300003047983 */ /* 0x000ea20000100a00 */
[----:B-----5:R-:W-:-:S03]  /*ce50*/  DADD R8, R14, R8 ;  /* 0x000000000e087229 */ /* 0x020fc60000000008 */
[----:B------:R-:W3:Y:S04]  /*ce60*/  LDL.64 R14, [R3+0x138] ;  /* 0x00013800030e7983 */ /* 0x000ee80000100a00 */
[----:B------:R1:W-:Y:S04]  /*ce70*/  STL.64 [R3+0xd0], R6 ;  /* 0x0000d00603007387 */ /* 0x0003e80000100a00 */
[----:B------:R1:W-:Y:S04]  /*ce80*/  STL.64 [R3+0xd8], R8 ;  /* 0x0000d80803007387 */ /* 0x0003e80000100a00 */
[----:B------:R-:W2:Y:S04]  /*ce90*/  LDL.64 R20, [R3+0xd0] ;  /* 0x0000d00003147983 */ /* 0x000ea80000100a00 */
[----:B----4-:R-:W3:Y:S01]  /*cea0*/  LDL.64 R10, [R3+0xd8] ;  /* 0x0000d800030a7983 */ /* 0x010ee20000100a00 */
[----:B------:R-:W-:Y:S01]  /*ceb0*/  VIADD R0, R0, 0x8 ;  /* 0x0000000800007836 */ /* 0x000fe20000000000 */
[----:B--2---:R-:W-:-:S02]  /*cec0*/  DADD R4, R4, R20 ;  /* 0x0000000004047229 */ /* 0x004fc40000000014 */
[----:B---3--:R-:W-:-:S05]  /*ced0*/  DADD R10, R14, R10 ;  /* 0x000000000e0a7229 */ /* 0x008fca000000000a */
[----:B------:R1:W-:Y:S04]  /*cee0*/  STL.64 [R3+0xe0], R4 ;  /* 0x0000e00403007387 */ /* 0x0003e80000100a00 */
[----:B------:R1:W-:Y:S02]  /*cef0*/  STL.64 [R3+0xe8], R10 ;  /* 0x0000e80a03007387 */ /* 0x0003e40000100a00 */
.L_x_155:
[----:B------:R-:W-:Y:S05]  /*cf00*/  @!P1 BRA `(.L_x_145) ;  /* 0x00000000009c9947 */ /* 0x000fea0003800000 */
[----:B------:R-:W-:Y:S02]  /*cf10*/  ISETP.GE.U32.AND P0, PT, R29, 0x3, PT ;  /* 0x000000031d00780c */ /* 0x000fe40003f06070 */
[----:B------:R-:W-:-:S11]  /*cf20*/  ISETP.NE.AND P1, PT, R19, RZ, PT ;  /* 0x000000ff1300720c */ /* 0x000fd60003f25270 */
[----:B------:R-:W-:Y:S05]  /*cf30*/  @!P0 BRA `(.L_x_156) ;  /* 0x0000000000488947 */ /* 0x000fea0003800000 */
[----:B01234-:R-:W-:-:S05]  /*cf40*/  IMAD R3, R0, 0x8, R1 ;  /* 0x0000000800037824 */ /* 0x01ffca00078e0201 */
[----:B------:R-:W2:Y:S04]  /*cf50*/  LDL.64 R4, [R3+0x100] ;  /* 0x0001000003047983 */ /* 0x000ea80000100a00 */
[----:B------:R-:W2:Y:S04]  /*cf60*/  LDL.64 R6, [R3+0xa0] ;  /* 0x0000a00003067983 */ /* 0x000ea80000100a00 */
[----:B------:R-:W3:Y:S04]  /*cf70*/  LDL.64 R8, [R3+0x108] ;  /* 0x0001080003087983 */ /* 0x000ee80000100a00 */
[----:B------:R-:W3:Y:S01]  /*cf80*/  LDL.64 R10, [R3+0xa8] ;  /* 0x0000a800030a7983 */ /* 0x000ee20000100a00 */
[----:B--2---:R-:W-:-:S03]  /*cf90*/  DADD R6, R4, R6 ;  /* 0x0000000004067229 */ /* 0x004fc60000000006 */
[----:B------:R-:W2:Y:S01]  /*cfa0*/  LDL.64 R4, [R3+0x110] ;  /* 0x0001100003047983 */ /* 0x000ea20000100a00 */
[----:B---3--:R-:W-:-:S03]  /*cfb0*/  DADD R8, R8, R10 ;  /* 0x0000000008087229 */ /* 0x008fc6000000000a */
[----:B------:R0:W-:Y:S04]  /*cfc0*/  STL.64 [R3+0xb0], R6 ;  /* 0x0000b00603007387 */ /* 0x0001e80000100a00 */
[----:B------:R-:W3:Y:S04]  /*cfd0*/  LDL.64 R10, [R3+0x118] ;  /* 0x00011800030a7983 */ /* 0x000ee80000100a00 */
[----:B------:R0:W-:Y:S04]  /*cfe0*/  STL.64 [R3+0xb8], R8 ;  /* 0x0000b80803007387 */ /* 0x0001e80000100a00 */
[----:B------:R-:W2:Y:S04]  /*cff0*/  LDL.64 R14, [R3+0xb0] ;  /* 0x0000b000030e7983 */ /* 0x000ea80000100a00 */
[----:B------:R-:W3:Y:S01]  /*d000*/  LDL.64 R12, [R3+0xb8] ;  /* 0x0000b800030c7983 */ /* 0x000ee20000100a00 */
[----:B------:R-:W-:Y:S01]  /*d010*/  VIADD R0, R0, 0x4 ;  /* 0x0000000400007836 */ /* 0x000fe20000000000 */
[----:B--2---:R-:W-:-:S02]  /*d020*/  DADD R4, R4, R14 ;  /* 0x0000000004047229 */ /* 0x004fc4000000000e */
[----:B---3--:R-:W-:-:S05]  /*d030*/  DADD R10, R10, R12 ;  /* 0x000000000a0a7229 */ /* 0x008fca000000000c */
[----:B------:R0:W-:Y:S04]  /*d040*/  STL.64 [R3+0xc0], R4 ;  /* 0x0000c00403007387 */ /* 0x0001e80000100a00 */
[----:B------:R0:W-:Y:S02]  /*d050*/  STL.64 [R3+0xc8], R10 ;  /* 0x0000c80a03007387 */ /* 0x0001e40000100a00 */
.L_x_156:
[----:B------:R-:W-:Y:S05]  /*d060*/  @!P1 BRA `(.L_x_145) ;  /* 0x0000000000449947 */ /* 0x000fea0003800000 */
[----:B01234-:R-:W-:-:S05]  /*d070*/  IMAD R3, R0, 0x8, R1 ;  /* 0x0000000800037824 */ /* 0x01ffca00078e0201 */
[----:B------:R-:W2:Y:S04]  /*d080*/  LDL.64 R4, [R3+0x100] ;  /* 0x0001000003047983 */ /* 0x000ea80000100a00 */
[----:B------:R-:W2:Y:S01]  /*d090*/  LDL.64 R6, [R3+0xa0] ;  /* 0x0000a00003067983 */ /* 0x000ea20000100a00 */
[----:B------:R-:W-:Y:S01]  /*d0a0*/  ISETP.NE.AND P0, PT, R19, 0x1, PT ;  /* 0x000000011300780c */ /* 0x000fe20003f05270 */
[----:B--2---:R-:W-:-:S07]  /*d0b0*/  DADD R4, R4, R6 ;  /* 0x0000000004047229 */ /* 0x004fce0000000006 */
[----:B------:R0:W-:Y:S05]  /*d0c0*/  STL.64 [R3+0xb0], R4 ;  /* 0x0000b00403007387 */ /* 0x0001ea0000100a00 */
[----:B------:R-:W-:Y:S05]  /*d0d0*/  @!P0 BRA `(.L_x_145) ;  /* 0x0000000000288947 */ /* 0x000fea0003800000 */
[----:B0-----:R-:W2:Y:S04]  /*d0e0*/  LDL.64 R4, [R3+0x108] ;  /* 0x0001080003047983 */ /* 0x001ea80000100a00 */
[----:B------:R-:W2:Y:S01]  /*d0f0*/  LDL.64 R6, [R3+0xa8] ;  /* 0x0000a80003067983 */ /* 0x000ea20000100a00 */
[----:B------:R-:W-:Y:S01]  /*d100*/  ISETP.NE.AND P0, PT, R19, 0x2, PT ;  /* 0x000000021300780c */ /* 0x000fe20003f05270 */
[----:B--2---:R-:W-:-:S07]  /*d110*/  DADD R4, R4, R6 ;  /* 0x0000000004047229 */ /* 0x004fce0000000006 */
[----:B------:R0:W-:Y:S05]  /*d120*/  STL.64 [R3+0xb8], R4 ;  /* 0x0000b80403007387 */ /* 0x0001ea0000100a00 */
[----:B------:R-:W-:Y:S05]  /*d130*/  @!P0 BRA `(.L_x_145) ;  /* 0x0000000000108947 */ /* 0x000fea0003800000 */
[----:B0-----:R-:W2:Y:S04]  /*d140*/  LDL.64 R4, [R3+0x110] ;  /* 0x0001100003047983 */ /* 0x001ea80000100a00 */
[----:B------:R-:W2:Y:S02]  /*d150*/  LDL.64 R6, [R3+0xb0] ;  /* 0x0000b00003067983 */ /* 0x000ea40000100a00 */
[----:B--2---:R-:W-:-:S07]  /*d160*/  DADD R4, R4, R6 ;  /* 0x0000000004047229 */ /* 0x004fce0000000006 */
[----:B------:R0:W-:Y:S04]  /*d170*/  STL.64 [R3+0xc0], R4 ;  /* 0x0000c00403007387 */ /* 0x0001e80000100a00 */
.L_x_145:
[----:B------:R-:W-:-:S13]  /*d180*/  ISETP.GT.AND P0, PT, R76, 0x9, PT ;  /* 0x000000094c00780c */ /* 0x000fda0003f04270 */
[----:B------:R-:W-:Y:S05]  /*d190*/  @P0 BREAK.RELIABLE B8 ;  /* 0x0000000000080942 */ /* 0x000fea0003800100 */
[----:B------:R-:W-:Y:S05]  /*d1a0*/  @P0 BRA `(.L_x_157) ;  /* 0x0000006800840947 */ /* 0x000fea0003800000 */
[----:B------:R-:W-:-:S07]  /*d1b0*/  VIADD R76, R76, 0x1 ;  /* 0x000000014c4c7836 */ /* 0x000fce0000000000 */
.L_x_144:
[----:B------:R-:W-:Y:S05]  /*d1c0*/  BSYNC.RELIABLE B8 ;  /* 0x0000000000087941 */ /* 0x000fea0003800100 */
.L_x_143:
[----:B------:R-:W-:Y:S01]  /*d1d0*/  UMOV UR4, 0xd9d7bdbb ;  /* 0xd9d7bdbb00047882 */ /* 0x000fe20000000000 */
[----:B------:R-:W-:Y:S01]  /*d1e0*/  UMOV UR5, 0x3ddb7cdf ;  /* 0x3ddb7cdf00057882 */ /* 0x000fe20000000000 */
[----:B------:R-:W-:Y:S01]  /*d1f0*/  BSSY.RECONVERGENT B7, `(.L_x_158) ;  /* 0x00005bd000077945 */ /* 0x000fe20003800200 */
[----:B------:R-:W-:-:S14]  /*d200*/  DSETP.GEU.AND P0, PT, |R60|, UR4, PT ;  /* 0x000000043c007e2a */ /* 0x000fdc000bf0e200 */
[----:B------:R-:W-:Y:S05]  /*d210*/  @!P0 BRA `(.L_x_159) ;  /* 0x0000005800e88947 */ /* 0x000fea0003800000 */
[----:B01234-:R-:W0:Y:S01]  /*d220*/  MUFU.RCP64H R5, R61 ;  /* 0x0000003d00057308 */ /* 0x01fe220000001800 */
[----:B------:R-:W-:Y:S01]  /*d230*/  IADD3 R4, PT, PT, R61, 0x300402, RZ ;  /* 0x003004023d047810 */ /* 0x000fe20007ffe0ff */
[----:B------:R-:W-:Y:S03]  /*d240*/  BSSY.RECONVERGENT B0, `(.L_x_160) ;  /* 0x000000e000007945 */ /* 0x000fe60003800200 */
[----:B------:R-:W-:Y:S02]  /*d250*/  FSETP.GEU.AND P0, PT, |R4|, 5.8789094863358348022e-39, PT ;  /* 0x004004020400780b */ /* 0x000fe40003f0e200 */
[----:B0-----:R-:W-:-:S08]  /*d260*/  DFMA R6, R4, -R60, 1 ;  /* 0x3ff000000406742b */ /* 0x001fd0000000083c */
[----:B------:R-:W-:-:S08]  /*d270*/  DFMA R6, R6, R6, R6 ;  /* 0x000000060606722b */ /* 0x000fd00000000006 */
[----:B------:R-:W-:-:S08]  /*d280*/  DFMA R6, R4, R6, R4 ;  /* 0x000000060406722b */ /* 0x000fd00000000004 */
[----:B------:R-:W-:-:S08]  /*d290*/  DFMA R34, R6, -R60, 1 ;  /* 0x3ff000000622742b */ /* 0x000fd0000000083c */
[----:B------:R-:W-:Y:S01]  /*d2a0*/  DFMA R34, R6, R34, R6 ;  /* 0x000000220622722b */ /* 0x000fe20000000006 */
[----:B------:R-:W-:Y:S10]  /*d2b0*/  @P0 BRA `(.L_x_161) ;  /* 0x0000000000180947 */ /* 0x000ff40003800000 */
[----:B------:R-:W-:Y:S01]  /*d2c0*/  LOP3.LUT R0, R61, 0x7fffffff, RZ, 0xc0, !PT ;  /* 0x7fffffff3d007812 */ /* 0x000fe200078ec0ff */
[----:B------:R-:W-:Y:S02]  /*d2d0*/  IMAD.MOV.U32 R4, RZ, RZ, R60 ;  /* 0x000000ffff047224 */ /* 0x000fe400078e003c */
[----:B------:R-:W-:Y:S02]  /*d2e0*/  IMAD.MOV.U32 R5, RZ, RZ, R61 ;  /* 0x000000ffff057224 */ /* 0x000fe400078e003d */
[----:B------:R-:W-:Y:S01]  /*d2f0*/  VIADD R8, R0, 0xfff00000 ;  /* 0xfff0000000087836 */ /* 0x000fe20000000000 */
[----:B------:R-:W-:-:S07]  /*d300*/  MOV R0, 0xd320 ;  /* 0x0000d32000007802 */ /* 0x000fce0000000f00 */
[----:B------:R-:W-:Y:S05]  /*d310*/  CALL.REL.NOINC `($__internal_0_$__cuda_sm20_dblrcp_rn_slowpath_v3) ;  /* 0x0000007000587944 */ /* 0x000fea0003c00000 */
.L_x_161:
[----:B------:R-:W-:Y:S05]  /*d320*/  BSYNC.RECONVERGENT B0 ;  /* 0x0000000000007941 */ /* 0x000fea0003800200 */
.L_x_160:
[----:B------:R-:W-:Y:S01]  /*d330*/  UMOV UR4, 0xd9d7bdbb ;  /* 0xd9d7bdbb00047882 */ /* 0x000fe20000000000 */
[----:B------:R-:W-:Y:S01]  /*d340*/  UMOV UR5, 0x3ddb7cdf ;  /* 0x3ddb7cdf00057882 */ /* 0x000fe20000000000 */
[----:B------:R-:W-:Y:S02]  /*d350*/  DSETP.NE.AND P0, PT, |R60|, +INF , PT ;  /* 0x7ff000003c00742a */ /* 0x000fe40003f05200 */
[----:B------:R-:W-:-:S14]  /*d360*/  DSETP.GEU.AND P1, PT, |R34|, UR4, PT ;  /* 0x0000000422007e2a */ /* 0x000fdc000bf2e200 */
[----:B------:R-:W-:Y:S05]  /*d370*/  @P0 BRA P1, `(.L_x_162) ;  /* 0x0000000400c40947 */ /* 0x000fea0000800000 */
[----:B------:R-:W-:Y:S05]  /*d380*/  @!P2 BRA `(.L_x_159) ;  /* 0x00000058008ca947 */ /* 0x000fea0003800000 */
[----:B------:R-:W-:Y:S01]  /*d390*/  BSSY.RECONVERGENT B0, `(.L_x_163) ;  /* 0x000006e000007945 */ /* 0x000fe20003800200 */
[----:B------:R-:W-:-:S07]  /*d3a0*/  IMAD.MOV.U32 R32, RZ, RZ, RZ ;  /* 0x000000ffff207224 */ /* 0x000fce00078e00ff */
.L_x_170:
[----:B0-----:R-:W0:Y:S01]  /*d3b0*/  LDC R3, c[0x0][0x394] ;  /* 0x0000e500ff037b82 */ /* 0x001e220000000800 */
[----:B------:R-:W-:Y:S01]  /*d3c0*/  ISETP.GE.U32.AND P0, PT, R16, 0x7, PT ;  /* 0x000000071000780c */ /* 0x000fe20003f06070 */
[----:B------:R-:W-:Y:S02]  /*d3d0*/  IMAD.MOV.U32 R12, RZ, RZ, RZ ;  /* 0x000000ffff0c7224 */ /* 0x000fe400078e00ff */
[----:B01----:R-:W-:-:S10]  /*d3e0*/  IMAD R33, R32, R3, RZ ;  /* 0x0000000320217224 */ /* 0x003fd400078e02ff */
[----:B------:R-:W-:Y:S05]  /*d3f0*/  @!P0 BRA `(.L_x_164) ;  /* 0x0000000000bc8947 */ /* 0x000fea0003800000 */
[----:B------:R-:W-:Y:S01]  /*d400*/  BSSY.RECONVERGENT B1, `(.L_x_165) ;  /* 0x000002d000017945 */ /* 0x000fe20003800200 */
[----:B------:R-:W-:-:S07]  /*d410*/  IMAD.MOV.U32 R35, RZ, RZ, RZ ;  /* 0x000000ffff237224 */ /* 0x000fce00078e00ff */
.L_x_166:
[C---:B-1----:R-:W-:Y:S01]  /*d420*/  VIADD R5, R35.reuse, 0x1 ;  /* 0x0000000123057836 */ /* 0x042fe20000000000 */
[C---:B------:R-:W-:Y:S01]  /*d430*/  IADD3 R7, PT, PT, R35.reuse, 0x2, RZ ;  /* 0x0000000223077810 */ /* 0x040fe20007ffe0ff */
[C---:B------:R-:W-:Y:S01]  /*d440*/  VIADD R9, R35.reuse, 0x3 ;  /* 0x0000000323097836 */ /* 0x040fe20000000000 */
[C---:B------:R-:W-:Y:S01]  /*d450*/  ISETP.NE.AND P5, PT, R32.reuse, R35, PT ;  /* 0x000000232000720c */ /* 0x040fe20003fa5270 */
[C---:B------:R-:W-:Y:S01]  /*d460*/  VIADD R11, R35.reuse, 0x5 ;  /* 0x00000005230b7836 */ /* 0x040fe20000000000 */
[C---:B------:R-:W-:Y:S01]  /*d470*/  ISETP.NE.AND P4, PT, R32.reuse, R5, PT ;  /* 0x000000052000720c */ /* 0x040fe20003f85270 */
[----:B------:R-:W-:Y:S01]  /*d480*/  VIADD R5, R35, 0x4 ;  /* 0x0000000423057836 */ /* 0x000fe20000000000 */
[C---:B------:R-:W-:Y:S01]  /*d490*/  ISETP.NE.AND P3, PT, R32.reuse, R7, PT ;  /* 0x000000072000720c */ /* 0x040fe20003f65270 */
[----:B------:R-:W-:Y:S01]  /*d4a0*/  IMAD.IADD R7, R33, 0x1, R35 ;  /* 0x0000000121077824 */ /* 0x000fe200078e0223 */
[C---:B------:R-:W-:Y:S01]  /*d4b0*/  ISETP.NE.AND P2, PT, R32.reuse, R9, PT ;  /* 0x000000092000720c */ /* 0x040fe20003f45270 */
[C---:B------:R-:W-:Y:S01]  /*d4c0*/  VIADD R9, R35.reuse, 0x6 ;  /* 0x0000000623097836 */ /* 0x040fe20000000000 */
[C---:B------:R-:W-:Y:S01]  /*d4d0*/  ISETP.NE.AND P0, PT, R32.reuse, R11, PT ;  /* 0x0000000b2000720c */ /* 0x040fe20003f05270 */
[----:B------:R-:W-:Y:S01]  /*d4e0*/  VIADD R11, R35, 0x7 ;  /* 0x00000007230b7836 */ /* 0x000fe20000000000 */
[C---:B------:R-:W-:Y:S01]  /*d4f0*/  ISETP.NE.AND P1, PT, R32.reuse, R5, PT ;  /* 0x000000052000720c */ /* 0x040fe20003f25270 */
[----:B------:R-:W-:Y:S01]  /*d500*/  IMAD R37, R7, 0x8, R2 ;  /* 0x0000000807257824 */ /* 0x000fe200078e0202 */
[----:B------:R-:W-:Y:S01]  /*d510*/  FSEL R5, RZ, 1.875, P5 ;  /* 0x3ff00000ff057808 */ /* 0x000fe20002800000 */
[----:B------:R-:W-:Y:S01]  /*d520*/  IMAD.MOV.U32 R6, RZ, RZ, RZ ;  /* 0x000000ffff067224 */ /* 0x000fe200078e00ff */
[----:B------:R-:W-:Y:S01]  /*d530*/  MOV R4, RZ ;  /* 0x000000ff00047202 */ /* 0x000fe20000000f00 */
[----:B------:R-:W-:Y:S01]  /*d540*/  IMAD.MOV.U32 R8, RZ, RZ, RZ ;  /* 0x000000ffff087224 */ /* 0x000fe200078e00ff */
[C---:B------:R-:W-:Y:S01]  /*d550*/  ISETP.NE.AND P5, PT, R32.reuse, R9, PT ;  /* 0x000000092000720c */ /* 0x040fe20003fa5270 */
[----:B------:R-:W-:Y:S01]  /*d560*/  IMAD.MOV.U32 R10, RZ, RZ, RZ ;  /* 0x000000ffff0a7224 */ /* 0x000fe200078e00ff */
[----:B------:R-:W-:Y:S01]  /*d570*/  ISETP.NE.AND P6, PT, R32, R11, PT ;  /* 0x0000000b2000720c */ /* 0x000fe20003fc5270 */
[----:B------:R0:W-:Y:S01]  /*d580*/  STL.64 [R37], R4 ;  /* 0x0000000425007387 */ /* 0x0001e20000100a00 */
[----:B------:R-:W-:Y:S01]  /*d590*/  FSEL R7, RZ, 1.875, P4 ;  /* 0x3ff00000ff077808 */ /* 0x000fe20002000000 */
[----:B------:R-:W-:Y:S01]  /*d5a0*/  IMAD.MOV.U32 R12, RZ, RZ, RZ ;  /* 0x000000ffff0c7224 */ /* 0x000fe200078e00ff */
[----:B------:R-:W-:Y:S01]  /*d5b0*/  FSEL R9, RZ, 1.875, P3 ;  /* 0x3ff00000ff097808 */ /* 0x000fe20001800000 */
[----:B------:R-:W-:Y:S01]  /*d5c0*/  IMAD.MOV.U32 R14, RZ, RZ, RZ ;  /* 0x000000ffff0e7224 */ /* 0x000fe200078e00ff */
[----:B------:R-:W-:Y:S01]  /*d5d0*/  FSEL R11, RZ, 1.875, P2 ;  /* 0x3ff00000ff0b7808 */ /* 0x000fe20001000000 */
[----:B------:R-:W-:Y:S01]  /*d5e0*/  IMAD.MOV.U32 R20, RZ, RZ, RZ ;  /* 0x000000ffff147224 */ /* 0x000fe200078e00ff */
[----:B------:R-:W-:Y:S01]  /*d5f0*/  FSEL R13, RZ, 1.875, P1 ;  /* 0x3ff00000ff0d7808 */ /* 0x000fe20000800000 */
[----:B------:R1:W-:Y:S01]  /*d600*/  STL.64 [R37+0x8], R6 ;  /* 0x0000080625007387 */ /* 0x0003e20000100a00 */
[----:B------:R-:W-:Y:S01]  /*d610*/  FSEL R15, RZ, 1.875, P0 ;  /* 0x3ff00000ff0f7808 */ /* 0x000fe20000000000 */
[----:B------:R-:W-:Y:S01]  /*d620*/  VIADD R35, R35, 0x8 ;  /* 0x0000000823237836 */ /* 0x000fe20000000000 */
[----:B------:R-:W-:Y:S01]  /*d630*/  FSEL R21, RZ, 1.875, P5 ;  /* 0x3ff00000ff157808 */ /* 0x000fe20002800000 */
[----:B------:R1:W-:Y:S01]  /*d640*/  STL.64 [R37+0x10], R8 ;  /* 0x0000100825007387 */ /* 0x0003e20000100a00 */
[----:B0-----:R-:W-:-:S02]  /*d650*/  FSEL R5, RZ, 1.875, P6 ;  /* 0x3ff00000ff057808 */ /* 0x001fc40003000000 */
[----:B------:R-:W-:Y:S01]  /*d660*/  ISETP.NE.AND P0, PT, R35, R28, PT ;  /* 0x0000001c2300720c */ /* 0x000fe20003f05270 */
[----:B------:R1:W-:Y:S04]  /*d670*/  STL.64 [R37+0x18], R10 ;  /* 0x0000180a25007387 */ /* 0x0003e80000100a00 */
[----:B------:R1:W-:Y:S04]  /*d680*/  STL.64 [R37+0x20], R12 ;  /* 0x0000200c25007387 */ /* 0x0003e80000100a00 */
[----:B------:R1:W-:Y:S04]  /*d690*/  STL.64 [R37+0x28], R14 ;  /* 0x0000280e25007387 */ /* 0x0003e80000100a00 */
[----:B------:R1:W-:Y:S04]  /*d6a0*/  STL.64 [R37+0x30], R20 ;  /* 0x0000301425007387 */ /* 0x0003e80000100a00 */
[----:B------:R1:W-:Y:S01]  /*d6b0*/  STL.64 [R37+0x38], R4 ;  /* 0x0000380425007387 */ /* 0x0003e20000100a00 */
[----:B------:R-:W-:Y:S05]  /*d6c0*/  @P0 BRA `(.L_x_166) ;  /* 0xfffffffc00540947 */ /* 0x000fea000383ffff */
[----:B------:R-:W-:Y:S05]  /*d6d0*/  BSYNC.RECONVERGENT B1 ;  /* 0x0000000000017941 */ /* 0x000fea0003800200 */
.L_x_165:
[----:B-1----:R-:W-:-:S07]  /*d6e0*/  MOV R12, R28 ;  /* 0x0000001c000c7202 */ /* 0x002fce0000000f00 */
.L_x_164:
[----:B------:R-:W-:-:S13]  /*d6f0*/  ISETP.NE.AND P0, PT, R26, RZ, PT ;  /* 0x000000ff1a00720c */ /* 0x000fda0003f05270 */
[----:B------:R-:W-:Y:S05]  /*d700*/  @!P0 BRA `(.L_x_167) ;  /* 0x0000000000cc8947 */ /* 0x000fea0003800000 */
[----:B------:R-:W-:Y:S02]  /*d710*/  ISETP.GE.U32.AND P0, PT, R29, 0x3, PT ;  /* 0x000000031d00780c */ /* 0x000fe40003f06070 */
[----:B------:R-:W-:-:S11]  /*d720*/  ISETP.NE.AND P4, PT, R19, RZ, PT ;  /* 0x000000ff1300720c */ /* 0x000fd60003f85270 */
[----:B------:R-:W-:Y:S05]  /*d730*/  @!P0 BRA `(.L_x_168) ;  /* 0x0000000000608947 */ /* 0x000fea0003800000 */
[----:B------:R-:W-:Y:S01]  /*d740*/  VIADD R5, R12, 0x1 ;  /* 0x000000010c057836 */ /* 0x000fe20000000000 */
[----:B------:R-:W-:Y:S01]  /*d750*/  ISETP.NE.AND P0, PT, R32, R12, PT ;  /* 0x0000000c2000720c */ /* 0x000fe20003f05270 */
[C---:B------:R-:W-:Y:S02]  /*d760*/  VIADD R7, R12.reuse, 0x2 ;  /* 0x000000020c077836 */ /* 0x040fe40000000000 */
[----:B------:R-:W-:Y:S02]  /*d770*/  HFMA2 R4, -RZ, RZ, 0, 0 ;  /* 0x00000000ff047431 */ /* 0x000fe400000001ff */
[----:B------:R-:W-:Y:S01]  /*d780*/  VIADD R9, R12, 0x3 ;  /* 0x000000030c097836 */ /* 0x000fe20000000000 */
[C---:B------:R-:W-:Y:S01]  /*d790*/  ISETP.NE.AND P1, PT, R32.reuse, R5, PT ;  /* 0x000000052000720c */ /* 0x040fe20003f25270 */
[C-C-:B------:R-:W-:Y:S01]  /*d7a0*/  IMAD.IADD R5, R33.reuse, 0x1, R12.reuse ;  /* 0x0000000121057824 */ /* 0x140fe200078e020c */
[C---:B------:R-:W-:Y:S01]  /*d7b0*/  ISETP.NE.AND P2, PT, R32.reuse, R7, PT ;  /* 0x000000072000720c */ /* 0x040fe20003f45270 */
[----:B------:R-:W-:Y:S01]  /*d7c0*/  IMAD.IADD R0, R33, 0x1, R12 ;  /* 0x0000000121007824 */ /* 0x000fe200078e020c */
[----:B------:R-:W-:Y:S01]  /*d7d0*/  ISETP.NE.AND P3, PT, R32, R9, PT ;  /* 0x000000092000720c */ /* 0x000fe20003f65270 */
[----:B------:R-:W-:Y:S01]  /*d7e0*/  IMAD R13, R5, 0x8, R2 ;  /* 0x00000008050d7824 */ /* 0x000fe200078e0202 */
[----:B------:R-:W-:Y:S01]  /*d7f0*/  FSEL R5, RZ, 1.875, P0 ;  /* 0x3ff00000ff057808 */ /* 0x000fe20000000000 */
[----:B------:R-:W-:Y:S01]  /*d800*/  IMAD.U32 R15, R0, 0x8, R1 ;  /* 0x00000008000f7824 */ /* 0x000fe200078e0001 */
[----:B------:R-:W-:Y:S01]  /*d810*/  FSEL R7, RZ, 1.875, P1 ;  /* 0x3ff00000ff077808 */ /* 0x000fe20000800000 */
[----:B------:R-:W-:Y:S01]  /*d820*/  IMAD.MOV.U32 R6, RZ, RZ, RZ ;  /* 0x000000ffff067224 */ /* 0x000fe200078e00ff */
[----:B------:R-:W-:Y:S01]  /*d830*/  FSEL R9, RZ, 1.875, P2 ;  /* 0x3ff00000ff097808 */ /* 0x000fe20001000000 */
[----:B------:R-:W-:Y:S01]  /*d840*/  IMAD.MOV.U32 R8, RZ, RZ, RZ ;  /* 0x000000ffff087224 */ /* 0x000fe200078e00ff */
[----:B------:R-:W-:Y:S01]  /*d850*/  FSEL R11, RZ, 1.875, P3 ;  /* 0x3ff00000ff0b7808 */ /* 0x000fe20001800000 */
[----:B------:R-:W-:Y:S01]  /*d860*/  IMAD.MOV.U32 R10, RZ, RZ, RZ ;  /* 0x000000ffff0a7224 */ /* 0x000fe200078e00ff */
[----:B------:R0:W-:Y:S01]  /*d870*/  STL.64 [R13], R4 ;  /* 0x000000040d007387 */ /* 0x0001e20000100a00 */
[----:B------:R-:W-:-:S03]  /*d880*/  VIADD R12, R12, 0x4 ;  /* 0x000000040c0c7836 */ /* 0x000fc60000000000 */
[----:B------:R0:W-:Y:S04]  /*d890*/  STL.64 [R15+0x78], R6 ;  /* 0x000078060f007387 */ /* 0x0001e80000100a00 */
[----:B------:R0:W-:Y:S04]  /*d8a0*/  STL.64 [R15+0x80], R8 ;  /* 0x000080080f007387 */ /* 0x0001e80000100a00 */
[----:B------:R0:W-:Y:S02]  /*d8b0*/  STL.64 [R15+0x88], R10 ;  /* 0x0000880a0f007387 */ /* 0x0001e40000100a00 */
.L_x_168:
[----:B------:R-:W-:Y:S05]  /*d8c0*/  @!P4 BRA `(.L_x_167) ;  /* 0x00000000005cc947 */ /* 0x000fea0003800000 */
[----:B------:R-:W-:Y:S02]  /*d8d0*/  ISETP.NE.AND P0, PT, R80, RZ, PT ;  /* 0x000000ff5000720c */ /* 0x000fe40003f05270 */
[----:B------:R-:W-:-:S11]  /*d8e0*/  ISETP.NE.AND P1, PT, R77, RZ, PT ;  /* 0x000000ff4d00720c */ /* 0x000fd60003f25270 */
[----:B------:R-:W-:Y:S05]  /*d8f0*/  @!P0 BRA `(.L_x_169) ;  /* 0x0000000000388947 */ /* 0x000fea0003800000 */
[----:B0-----:R-:W-:Y:S01]  /*d900*/  VIADD R5, R12, 0x1 ;  /* 0x000000010c057836 */ /* 0x001fe20000000000 */
[C---:B------:R-:W-:Y:S01]  /*d910*/  ISETP.NE.AND P0, PT, R32.reuse, R12, PT ;  /* 0x0000000c2000720c */ /* 0x040fe20003f05270 */
[C-C-:B------:R-:W-:Y:S02]  /*d920*/  IMAD.IADD R7, R33.reuse, 0x1, R12.reuse ;  /* 0x0000000121077824 */ /* 0x140fe400078e020c */
[----:B------:R-:W-:Y:S01]  /*d930*/  IMAD.IADD R0, R33, 0x1, R12 ;  /* 0x0000000121007824 */ /* 0x000fe200078e020c */
[----:B------:R-:W-:Y:S01]  /*d940*/  ISETP.NE.AND P2, PT, R32, R5, PT ;  /* 0x000000052000720c */ /* 0x000fe20003f45270 */
[----:B------:R-:W-:Y:S01]  /*d950*/  IMAD.MOV.U32 R4, RZ, RZ, RZ ;  /* 0x000000ffff047224 */ /* 0x000fe200078e00ff */
[----:B------:R-:W-:Y:S01]  /*d960*/  FSEL R5, RZ, 1.875, P0 ;  /* 0x3ff00000ff057808 */ /* 0x000fe20000000000 */
[----:B------:R-:W-:Y:S01]  /*d970*/  IMAD.U32 R11, R0, 0x8, R1 ;  /* 0x00000008000b7824 */ /* 0x000fe200078e0001 */
[----:B------:R-:W-:Y:S01]  /*d980*/  LEA R9, R7, R2, 0x3 ;  /* 0x0000000207097211 */ /* 0x000fe200078e18ff */
[----:B------:R-:W-:Y:S01]  /*d990*/  IMAD.MOV.U32 R6, RZ, RZ, RZ ;  /* 0x000000ffff067224 */ /* 0x000fe200078e00ff */
[----:B------:R-:W-:Y:S01]  /*d9a0*/  FSEL R7, RZ, 1.875, P2 ;  /* 0x3ff00000ff077808 */ /* 0x000fe20001000000 */
[----:B------:R-:W-:-:S02]  /*d9b0*/  VIADD R12, R12, 0x2 ;  /* 0x000000020c0c7836 */ /* 0x000fc40000000000 */
[----:B------:R1:W-:Y:S04]  /*d9c0*/  STL.64 [R9], R4 ;  /* 0x0000000409007387 */ /* 0x0003e80000100a00 */
[----:B------:R1:W-:Y:S02]  /*d9d0*/  STL.64 [R11+0x78], R6 ;  /* 0x000078060b007387 */ /* 0x0003e40000100a00 */
.L_x_169:
[----:B------:R-:W-:Y:S01]  /*d9e0*/  @P1 ISETP.NE.AND P0, PT, R32, R12, PT ;  /* 0x0000000c2000120c */ /* 0x000fe20003f05270 */
[----:B------:R-:W-:Y:S02]  /*d9f0*/  @P1 IMAD.IADD R33, R33, 0x1, R12 ;  /* 0x0000000121211824 */ /* 0x000fe400078e020c */
[----:B01----:R-:W-:Y:S01]  /*da00*/  @P1 IMAD.MOV.U32 R4, RZ, RZ, RZ ;  /* 0x000000ffff041224 */ /* 0x003fe200078e00ff */
[----:B------:R-:W-:Y:S01]  /*da10*/  @P1 FSEL R5, RZ, 1.875, P0 ;  /* 0x3ff00000ff051808 */ /* 0x000fe20000000000 */
[----:B------:R-:W-:-:S05]  /*da20*/  @P1 IMAD R33, R33, 0x8, R2 ;  /* 0x0000000821211824 */ /* 0x000fca00078e0202 */
[----:B------:R1:W-:Y:S03]  /*da30*/  @P1 STL.64 [R33], R4 ;  /* 0x0000000421001387 */ /* 0x0003e60000100a00 */
.L_x_167:
[----:B------:R-:W-:-:S04]  /*da40*/  IADD3 R32, PT, PT, R32, 0x1, RZ ;  /* 0x0000000120207810 */ /* 0x000fc80007ffe0ff */
[----:B------:R-:W-:-:S13]  /*da50*/  ISETP.NE.AND P0, PT, R32, R3, PT ;  /* 0x000000032000720c */ /* 0x000fda0003f05270 */
[----:B------:R-:W-:Y:S05]  /*da60*/  @P0 BRA `(.L_x_170) ;  /* 0xfffffff800500947 */ /* 0x000fea000383ffff */
[----:B------:R-:W-:Y:S05]  /*da70*/  BSYNC.RECONVERGENT B0 ;  /* 0x0000000000007941 */ /* 0x000fea0003800200 */
.L_x_163:
[----:B------:R-:W-:Y:S05]  /*da80*/  BRA `(.L_x_159) ;  /* 0x0000005000cc7947 */ /* 0x000fea0003800000 */
.L_x_162:
[----:B------:R-:W-:Y:S05]  /*da90*/  @!P2 BRA `(.L_x_159) ;  /* 0x0000005000c8a947 */ /* 0x000fea0003800000 */
[----:B------:R-:W-:Y:S01]  /*daa0*/  BSSY.RECONVERGENT B9, `(.L_x_171) ;  /* 0x000016a000097945 */ /* 0x000fe20003800200 */
[----:B------:R-:W-:-:S07]  /*dab0*/  IMAD.MOV.U32 R39, RZ, RZ, RZ ;  /* 0x000000ffff277224 */ /* 0x000fce00078e00ff */
.L_x_235:
[----:B0-----:R-:W0:Y:S01]  /*dac0*/  LDCU UR4, c[0x0][0x394] ;  /* 0x00007280ff0477ac */ /* 0x001e220008000800 */
[----:B------:R-:W-:Y:S01]  /*dad0*/  ISETP.GE.U32.AND P0, PT, R16, 0x7, PT ;  /* 0x000000071000780c */ /* 0x000fe20003f06070 */
[----:B------:R-:W-:Y:S01]  /*dae0*/  IMAD.MOV.U32 R42, RZ, RZ, RZ ;  /* 0x000000ffff2a7224 */ /* 0x000fe200078e00ff */
[C---:B------:R-:W-:Y:S02]  /*daf0*/  LEA R38, R39.reuse, UR44, 0x3 ;  /* 0x0000002c27267c11 */ /* 0x040fe4000f8e18ff */
[----:B------:R-:W-:Y:S01]  /*db00*/  P2R R36, PR, RZ, 0x1 ;  /* 0x00000001ff247803 */ /* 0x000fe20000000000 */
[C---:B0-----:R-:W-:Y:S02]  /*db10*/  IMAD R37, R39.reuse, UR4, RZ ;  /* 0x0000000427257c24 */ /* 0x041fe4000f8e02ff */
[----:B------:R-:W-:-:S05]  /*db20*/  VIADD R39, R39, 0x1 ;  /* 0x0000000127277836 */ /* 0x000fca0000000000 */
[----:B------:R-:W-:-:S04]  /*db30*/  ISETP.NE.AND P1, PT, R39, UR4, PT ;  /* 0x0000000427007c0c */ /* 0x000fc8000bf25270 */
[----:B------:R-:W-:Y:S01]  /*db40*/  P2R R40, PR, RZ, 0x2 ;  /* 0x00000002ff287803 */ /* 0x000fe20000000000 */
[----:B-1----:R-:W-:Y:S08]  /*db50*/  @!P0 BRA `(.L_x_172) ;  /* 0x0000000800c88947 */ /* 0x002ff00003800000 */
[----:B------:R-:W-:Y:S01]  /*db60*/  BSSY.RECONVERGENT B10, `(.L_x_173) ;  /* 0x00000b00000a7945 */ /* 0x000fe20003800200 */
[----:B------:R-:W-:-:S07]  /*db70*/  IMAD.MOV.U32 R41, RZ, RZ, RZ ;  /* 0x000000ffff297224 */ /* 0x000fce00078e00ff */
.L_x_204:
[----:B------:R-:W-:Y:S01]  /*db80*/  IMAD.IADD R33, R37, 0x1, R41 ;  /* 0x0000000125217824 */ /* 0x000fe200078e0229 */
[----:B------:R-:W-:-:S04]  /*db90*/  LEA R44, R41, UR40, 0x3 ;  /* 0x00000028292c7c11 */ /* 0x000fc8000f8e18ff */
[----:B------:R-:W-:-:S13]  /*dba0*/  ISETP.GE.AND P0, PT, R33, R84, PT ;  /* 0x000000542100720c */ /* 0x000fda0003f06270 */
[----:B------:R-:W2:Y:S04]  /*dbb0*/  @!P0 LDL.64 R6, [R38] ;  /* 0x0000000026068983 */ /* 0x000ea80000100a00 */
[----:B0-----:R-:W2:Y:S01]  /*dbc0*/  @!P0 LDL.64 R4, [R44] ;  /* 0x000000002c048983 */ /* 0x001ea20000100a00 */
[----:B------:R-:W-:Y:S01]  /*dbd0*/  IMAD R43, R33, 0x8, R24 ;  /* 0x00000008212b7824 */ /* 0x000fe200078e0218 */
[----:B------:R-:W-:Y:S01]  /*dbe0*/  BSSY.RECONVERGENT B11, `(.L_x_174) ;  /* 0x00000120000b7945 */ /* 0x000fe20003800200 */
[----:B------:R-:W-:-:S05]  /*dbf0*/  VIADD R41, R41, 0x8 ;  /* 0x0000000829297836 */ /* 0x000fca0000000000 */
[----:B------:R-:W-:-:S04]  /*dc00*/  ISETP.NE.AND P1, PT, R41, R28, PT ;  /* 0x0000001c2900720c */ /* 0x000fc80003f25270 */
[----:B------:R-:W-:Y:S01]  /*dc10*/  P2R R42, PR, RZ, 0x2 ;  /* 0x00000002ff2a7803 */ /* 0x000fe20000000000 */
[----:B--2---:R-:W-:-:S07]  /*dc20*/  @!P0 DMUL R4, R6, R4 ;  /* 0x0000000406048228 */ /* 0x004fce0000000000 */
[----:B------:R0:W-:Y:S01]  /*dc30*/  @!P0 STL.64 [R43], R4 ;  /* 0x000000042b008387 */ /* 0x0001e20000100a00 */
[----:B------:R-:W-:Y:S05]  /*dc40*/  @!P0 BRA `(.L_x_175) ;  /* 0x00000000002c8947 */ /* 0x000fea0003800000 */
[----:B------:R-:W1:Y:S01]  /*dc50*/  LDC R32, c[0x0][0x394] ;  /* 0x0000e500ff207b82 */ /* 0x000e620000000800 */
[----:B------:R-:W-:Y:S01]  /*dc60*/  MOV R8, 0x0 ;  /* 0x0000000000087802 */ /* 0x000fe20000000f00 */
[----:B------:R-:W0:Y:S01]  /*dc70*/  LDCU.64 UR4, c[0x4][0x10] ;  /* 0x01000200ff0477ac */ /* 0x000e220008000a00 */
[----:B------:R-:W-:Y:S02]  /*dc80*/  IMAD.U32 R6, RZ, RZ, UR38 ;  /* 0x00000026ff067e24 */ /* 0x000fe4000f8e00ff */
[----:B------:R-:W-:-:S03]  /*dc90*/  IMAD.U32 R7, RZ, RZ, UR39 ;  /* 0x00000027ff077e24 */ /* 0x000fc6000f8e00ff */
[----:B------:R-:W2:Y:S01]  /*dca0*/  LDC.64 R8, c[0x4][R8] ;  /* 0x0100000008087b82 */ /* 0x000ea20000000a00 */
[----:B0-----:R-:W-:Y:S01]  /*dcb0*/  MOV R4, UR4 ;  /* 0x0000000400047c02 */ /* 0x001fe20008000f00 */
[----:B------:R-:W-:Y:S01]  /*dcc0*/  IMAD.U32 R5, RZ, RZ, UR5 ;  /* 0x00000005ff057e24 */ /* 0x000fe2000f8e00ff */
[----:B-1----:R0:W-:Y:S06]  /*dcd0*/  STL.64 [R1], R32 ;  /* 0x0000002001007387 */ /* 0x0021ec0000100a00 */
[----:B------:R-:W-:-:S07]  /*dce0*/  LEPC R20, `(.L_x_175) ;  /* 0x000000001014794e */ /* 0x000fce0000000000 */
[----:B0-2---:R-:W-:Y:S05]  /*dcf0*/  CALL.ABS.NOINC R8 ;  /* 0x0000000008007343 */ /* 0x005fea0003c00000 */
.L_x_175:
[----:B------:R-:W-:Y:S05]  /*dd00*/  BSYNC.RECONVERGENT B11 ;  /* 0x00000000000b7941 */ /* 0x000fea0003800200 */
.L_x_174:
[----:B------:R-:W-:Y:S01]  /*dd10*/  VIADD R9, R33, 0x1 ;  /* 0x0000000121097836 */ /* 0x000fe20000000000 */
[----:B------:R-:W-:Y:S04]  /*dd20*/  BSSY.RECONVERGENT B11, `(.L_x_176) ;  /* 0x00000130000b7945 */ /* 0x000fe80003800200 */
[----:B------:R-:W-:-:S13]  /*dd30*/  ISETP.GE.AND P0, PT, R9, R84, PT ;  /* 0x000000540900720c */ /* 0x000fda0003f06270 */
[----:B------:R-:W-:Y:S05]  /*dd40*/  @!P0 BRA `(.L_x_177) ;  /* 0x0000000000308947 */ /* 0x000fea0003800000 */
[----:B------:R-:W1:Y:S01]  /*dd50*/  LDC R8, c[0x0][0x394] ;  /* 0x0000e500ff087b82 */ /* 0x000e620000000800 */
[----:B------:R-:W-:Y:S01]  /*dd60*/  MOV R10, 0x0 ;  /* 0x00000000000a7802 */ /* 0x000fe20000000f00 */
[----:B------:R-:W0:Y:S01]  /*dd70*/  LDCU.64 UR4, c[0x4][0x10] ;  /* 0x01000200ff0477ac */ /* 0x000e220008000a00 */
[----:B------:R-:W-:Y:S01]  /*dd80*/  IMAD.U32 R6, RZ, RZ, UR38 ;  /* 0x00000026ff067e24 */ /* 0x000fe2000f8e00ff */
[----:B------:R-:W-:-:S04]  /*dd90*/  MOV R7, UR39 ;  /* 0x0000002700077c02 */ /* 0x000fc80008000f00 */
[----:B------:R-:W2:Y:S01]  /*dda0*/  LDC.64 R10, c[0x4][R10] ;  /* 0x010000000a0a7b82 */ /* 0x000ea20000000a00 */
[----:B0-----:R-:W-:Y:S02]  /*ddb0*/  IMAD.U32 R4, RZ, RZ, UR4 ;  /* 0x00000004ff047e24 */ /* 0x001fe4000f8e00ff */
[----:B------:R-:W-:Y:S01]  /*ddc0*/  IMAD.U32 R5, RZ, RZ, UR5 ;  /* 0x00000005ff057e24 */ /* 0x000fe2000f8e00ff */
[----:B-1----:R0:W-:Y:S06]  /*ddd0*/  STL.64 [R1], R8 ;  /* 0x0000000801007387 */ /* 0x0021ec0000100a00 */
[----:B------:R-:W-:-:S07]  /*dde0*/  LEPC R20, `(.L_x_178) ;  /* 0x000000001014794e */ /* 0x000fce0000000000 */
[----:B0-2---:R-:W-:Y:S05]  /*ddf0*/  CALL.ABS.NOINC R10 ;  /* 0x000000000a007343 */ /* 0x005fea0003c00000 */
.L_x_178:
[----:B------:R-:W-:Y:S05]  /*de00*/  BRA `(.L_x_179) ;  /* 0x0000000000107947 */ /* 0x000fea0003800000 */
.L_x_177:
[----:B------:R-:W2:Y:S04]  /*de10*/  LDL.64 R6, [R38] ;  /* 0x0000000026067983 */ /* 0x000ea80000100a00 */
[----:B0-----:R-:W2:Y:S02]  /*de20*/  LDL.64 R4, [R44+0x8] ;  /* 0x000008002c047983 */ /* 0x001ea40000100a00 */
[----:B--2---:R-:W-:-:S07]  /*de30*/  DMUL R4, R6, R4 ;  /* 0x0000000406047228 */ /* 0x004fce0000000000 */
[----:B------:R0:W-:Y:S04]  /*de40*/  STL.64 [R43+0x8], R4 ;  /* 0x000008042b007387 */ /* 0x0001e80000100a00 */
.L_x_179:
[----:B------:R-:W-:Y:S05]  /*de50*/  BSYNC.RECONVERGENT B11 ;  /* 0x00000000000b7941 */ /* 0x000fea0003800200 */
.L_x_176:
[----:B------:R-:W-:Y:S01]  /*de60*/  VIADD R9, R33, 0x2 ;  /* 0x0000000221097836 */ /* 0x000fe20000000000 */
[----:B------:R-:W-:Y:S04]  /*de70*/  BSSY.RECONVERGENT B11, `(.L_x_180) ;  /* 0x00000130000b7945 */ /* 0x000fe80003800200 */
[----:B------:R-:W-:-:S13]  /*de80*/  ISETP.GE.AND P0, PT, R9, R84, PT ;  /* 0x000000540900720c */ /* 0x000fda0003f06270 */
[----:B------:R-:W-:Y:S05]  /*de90*/  @!P0 BRA `(.L_x_181) ;  /* 0x0000000000308947 */ /* 0x000fea0003800000 */
[----:B------:R-:W1:Y:S01]  /*dea0*/  LDC R8, c[0x0][0x394] ;  /* 0x0000e500ff087b82 */ /* 0x000e620000000800 */
[----:B------:R-:W-:Y:S01]  /*deb0*/  MOV R10, 0x0 ;  /* 0x00000000000a7802 */ /* 0x000fe20000000f00 */
[----:B------:R-:W0:Y:S01]  /*dec0*/  LDCU.64 UR4, c[0x4][0x10] ;  /* 0x01000200ff0477ac */ /* 0x000e220008000a00 */
[----:B------:R-:W-:Y:S02]  /*ded0*/  IMAD.U32 R6, RZ, RZ, UR38 ;  /* 0x00000026ff067e24 */ /* 0x000fe4000f8e00ff */
[----:B------:R-:W-:-:S03]  /*dee0*/  IMAD.U32 R7, RZ, RZ, UR39 ;  /* 0x00000027ff077e24 */ /* 0x000fc6000f8e00ff */
[----:B------:R-:W2:Y:S01]  /*def0*/  LDC.64 R10, c[0x4][R10] ;  /* 0x010000000a0a7b82 */ /* 0x000ea20000000a00 */
[----:B0-----:R-:W-:Y:S02]  /*df00*/  IMAD.U32 R4, RZ, RZ, UR4 ;  /* 0x00000004ff047e24 */ /* 0x001fe4000f8e00ff */
[----:B------:R-:W-:Y:S01]  /*df10*/  IMAD.U32 R5, RZ, RZ, UR5 ;  /* 0x00000005ff057e24 */ /* 0x000fe2000f8e00ff */
[----:B-1----:R0:W-:Y:S06]  /*df20*/  STL.64 [R1], R8 ;  /* 0x0000000801007387 */ /* 0x0021ec0000100a00 */
[----:B------:R-:W-:-:S07]  /*df30*/  LEPC R20, `(.L_x_182) ;  /* 0x000000001014794e */ /* 0x000fce0000000000 */
[----:B0-2---:R-:W-:Y:S05]  /*df40*/  CALL.ABS.NOINC R10 ;  /* 0x000000000a007343 */ /* 0x005fea0003c00000 */
.L_x_182:
[----:B------:R-:W-:Y:S05]  /*df50*/  BRA `(.L_x_183) ;  /* 0x0000000000107947 */ /* 0x000fea0003800000 */
.L_x_181:
[----:B------:R-:W2:Y:S04]  /*df60*/  LDL.64 R6, [R38] ;  /* 0x0000000026067983 */ /* 0x000ea80000100a00 */
[----:B0-----:R-:W2:Y:S02]  /*df70*/  LDL.64 R4, [R44+0x10] ;  /* 0x000010002c047983 */ /* 0x001ea40000100a00 */
[----:B--2---:R-:W-:-:S07]  /*df80*/  DMUL R4, R6, R4 ;  /* 0x0000000406047228 */ /* 0x004fce0000000000 */
[----:B------:R0:W-:Y:S04]  /*df90*/  STL.64 [R43+0x10], R4 ;  /* 0x000010042b007387 */ /* 0x0001e80000100a00 */
.L_x_183:
[----:B------:R-:W-:Y:S05]  /*dfa0*/  BSYNC.RECONVERGENT B11 ;  /* 0x00000000000b7941 */ /* 0x000fea0003800200 */
.L_x_180:
        /* <DEDUP_REMOVED lines=10> */
[----:B0-----:R-:W-:Y:S01]  /*e050*/  IMAD.U32 R4, RZ, RZ, UR4 ;  /* 0x00000004ff047e24 */ /* 0x001fe2000f8e00ff */
[----:B------:R-:W-:Y:S01]  /*e060*/  MOV R5, UR5 ;  /* 0x0000000500057c02 */ /* 0x000fe20008000f00 */
[----:B-1----:R0:W-:Y:S06]  /*e070*/  STL.64 [R1], R10 ;  /* 0x0000000a01007387 */ /* 0x0021ec0000100a00 */
[----:B------:R-:W-:-:S07]  /*e080*/  LEPC R20, `(.L_x_186) ;  /* 0x000000001014794e */ /* 0x000fce0000000000 */
[----:B0-2---:R-:W-:Y:S05]  /*e090*/  CALL.ABS.NOINC R8 ;  /* 0x0000000008007343 */ /* 0x005fea0003c00000 */
.L_x_186:
[----:B------:R-:W-:Y:S05]  /*e0a0*/  BRA `(.L_x_187) ;  /* 0x0000000000107947 */ /* 0x000fea0003800000 */
.L_x_185:
[----:B------:R-:W2:Y:S04]  /*e0b0*/  LDL.64 R6, [R38] ;  /* 0x0000000026067983 */ /* 0x000ea80000100a00 */
[----:B0-----:R-:W2:Y:S02]  /*e0c0*/  LDL.64 R4, [R44+0x18] ;  /* 0x000018002c047983 */ /* 0x001ea40000100a00 */
[----:B--2---:R-:W-:-:S07]  /*e0d0*/  DMUL R4, R6, R4 ;  /* 0x0000000406047228 */ /* 0x004fce0000000000 */
[----:B------:R0:W-:Y:S04]  /*e0e0*/  STL.64 [R43+0x18], R4 ;  /* 0x000018042b007387 */ /* 0x0001e80000100a00 */
.L_x_187:
[----:B------:R-:W-:Y:S05]  /*e0f0*/  BSYNC.RECONVERGENT B11 ;  /* 0x00000000000b7941 */ /* 0x000fea0003800200 */
.L_x_184:
        /* <DEDUP_REMOVED lines=15> */
.L_x_190:
[----:B------:R-:W-:Y:S05]  /*e1f0*/  BRA `(.L_x_191) ;  /* 0x0000000000107947 */ /* 0x000fea0003800000 */
.L_x_189:
[----:B------:R-:W2:Y:S04]  /*e200*/  LDL.64 R6, [R38] ;  /* 0x0000000026067983 */ /* 0x000ea80000100a00 */
[----:B0-----:R-:W2:Y:S02]  /*e210*/  LDL.64 R4, [R44+0x20] ;  /* 0x000020002c047983 */ /* 0x001ea40000100a00 */
[----:B--2---:R-:W-:-:S07]  /*e220*/  DMUL R4, R6, R4 ;  /* 0x0000000406047228 */ /* 0x004fce0000000000 */
[----:B------:R0:W-:Y:S04]  /*e230*/  STL.64 [R43+0x20], R4 ;  /* 0x000020042b007387 */ /* 0x0001e80000100a00 */
.L_x_191:
[----:B------:R-:W-:Y:S05]  /*e240*/  BSYNC.RECONVERGENT B11 ;  /* 0x00000000000b7941 */ /* 0x000fea0003800200 */
.L_x_188:
[----:B------:R-:W-:Y:S01]  /*e250*/  IADD3 R11, PT, PT, R33, 0x5, RZ ;  /* 0x00000005210b7810 */ /* 0x000fe20007ffe0ff */
[----:B------:R-:W-:Y:S03]  /*e260*/  BSSY.RECONVERGENT B11, `(.L_x_192) ;  /* 0x00000130000b7945 */ /* 0x000fe60003800200 */
        /* <DEDUP_REMOVED lines=13> */
.L_x_194:
[----:B------:R-:W-:Y:S05]  /*e340*/  BRA `(.L_x_195) ;  /* 0x0000000000107947 */ /* 0x000fea0003800000 */
.L_x_193:
[----:B------:R-:W2:Y:S04]  /*e350*/  LDL.64 R6, [R38] ;  /* 0x0000000026067983 */ /* 0x000ea80000100a00 */
[----:B0-----:R-:W2:Y:S02]  /*e360*/  LDL.64 R4, [R44+0x28] ;  /* 0x000028002c047983 */ /* 0x001ea40000100a00 */
[----:B--2---:R-:W-:-:S07]  /*e370*/  DMUL R4, R6, R4 ;  /* 0x0000000406047228 */ /* 0x004fce0000000000 */
[----:B------:R0:W-:Y:S04]  /*e380*/  STL.64 [R43+0x28], R4 ;  /* 0x000028042b007387 */ /* 0x0001e80000100a00 */
.L_x_195:
[----:B------:R-:W-:Y:S05]  /*e390*/  BSYNC.RECONVERGENT B11 ;  /* 0x00000000000b7941 */ /* 0x000fea0003800200 */
.L_x_192:
[----:B------:R-:W-:Y:S01]  /*e3a0*/  VIADD R11, R33, 0x6 ;  /* 0x00000006210b7836 */ /* 0x000fe20000000000 */
[----:B------:R-:W-:Y:S04]  /*e3b0*/  BSSY.RECONVERGENT B11, `(.L_x_196) ;  /* 0x00000130000b7945 */ /* 0x000fe80003800200 */
[----:B------:R-:W-:-:S13]  /*e3c0*/  ISETP.GE.AND P0, PT, R11, R84, PT ;  /* 0x000000540b00720c */ /* 0x000fda0003f06270 */
[----:B------:R-:W-:Y:S05]  /*e3d0*/  @!P0 BRA `(.L_x_197) ;  /* 0x0000000000308947 */ /* 0x000fea0003800000 */
[----:B------:R-:W1:Y:S01]  /*e3e0*/  LDC R10, c[0x0][0x394] ;  /* 0x0000e500ff0a7b82 */ /* 0x000e620000000800 */
[----:B------:R-:W-:Y:S01]  /*e3f0*/  MOV R8, 0x0 ;  /* 0x0000000000087802 */ /* 0x000fe20000000f00 */
[----:B------:R-:W0:Y:S01]  /*e400*/  LDCU.64 UR4, c[0x4][0x10] ;  /* 0x01000200ff0477ac */ /* 0x000e220008000a00 */
[----:B------:R-:W-:Y:S01]  /*e410*/  MOV R6, UR38 ;  /* 0x0000002600067c02 */ /* 0x000fe20008000f00 */
[----:B------:R-:W-:-:S04]  /*e420*/  IMAD.U32 R7, RZ, RZ, UR39 ;  /* 0x00000027ff077e24 */ /* 0x000fc8000f8e00ff */
[----:B------:R-:W2:Y:S01]  /*e430*/  LDC.64 R8, c[0x4][R8] ;  /* 0x0100000008087b82 */ /* 0x000ea20000000a00 */
[----:B0-----:R-:W-:Y:S02]  /*e440*/  IMAD.U32 R4, RZ, RZ, UR4 ;  /* 0x00000004ff047e24 */ /* 0x001fe4000f8e00ff */
[----:B------:R-:W-:Y:S01]  /*e450*/  IMAD.U32 R5, RZ, RZ, UR5 ;  /* 0x00000005ff057e24 */ /* 0x000fe2000f8e00ff */
[----:B-1----:R0:W-:Y:S06]  /*e460*/  STL.64 [R1], R10 ;  /* 0x0000000a01007387 */ /* 0x0021ec0000100a00 */
[----:B------:R-:W-:-:S07]  /*e470*/  LEPC R20, `(.L_x_198) ;  /* 0x000000001014794e */ /* 0x000fce0000000000 */
[----:B0-2---:R-:W-:Y:S05]  /*e480*/  CALL.ABS.NOINC R8 ;  /* 0x0000000008007343 */ /* 0x005fea0003c00000 */
.L_x_198:
[----:B------:R-:W-:Y:S05]  /*e490*/  BRA `(.L_x_199) ;  /* 0x0000000000107947 */ /* 0x000fea0003800000 */
.L_x_197:
[----:B------:R-:W2:Y:S04]  /*e4a0*/  LDL.64 R6, [R38] ;  /* 0x0000000026067983 */ /* 0x000ea80000100a00 */
[----:B0-----:R-:W2:Y:S02]  /*e4b0*/  LDL.64 R4, [R44+0x30] ;  /* 0x000030002c047983 */ /* 0x001ea40000100a00 */
[----:B--2---:R-:W-:-:S07]  /*e4c0*/  DMUL R4, R6, R4 ;  /* 0x0000000406047228 */ /* 0x004fce0000000000 */
[----:B------:R0:W-:Y:S04]  /*e4d0*/  STL.64 [R43+0x30], R4 ;  /* 0x000030042b007387 */ /* 0x0001e80000100a00 */
.L_x_199:
[----:B------:R-:W-:Y:S05]  /*e4e0*/  BSYNC.RECONVERGENT B11 ;  /* 0x00000000000b7941 */ /* 0x000fea0003800200 */
.L_x_196:
        /* <DEDUP_REMOVED lines=15> */
.L_x_202:
[----:B------:R-:W-:Y:S05]  /*e5e0*/  BRA `(.L_x_203) ;  /* 0x0000000000107947 */ /* 0x000fea0003800000 */
.L_x_201:
[----:B------:R-:W2:Y:S04]  /*e5f0*/  LDL.64 R44, [R44+0x38] ;  /* 0x000038002c2c7983 */ /* 0x000ea80000100a00 */
[----:B0-----:R-:W2:Y:S02]  /*e600*/  LDL.64 R4, [R38] ;  /* 0x0000000026047983 */ /* 0x001ea40000100a00 */
[----:B--2---:R-:W-:-:S07]  /*e610*/  DMUL R4, R4, R44 ;  /* 0x0000002c04047228 */ /* 0x004fce0000000000 */
[----:B------:R0:W-:Y:S04]  /*e620*/  STL.64 [R43+0x38], R4 ;  /* 0x000038042b007387 */ /* 0x0001e80000100a00 */
.L_x_203:
[----:B------:R-:W-:Y:S05]  /*e630*/  BSYNC.RECONVERGENT B11 ;  /* 0x00000000000b7941 */ /* 0x000fea0003800200 */
.L_x_200:
[----:B------:R-:W-:-:S13]  /*e640*/  ISETP.NE.AND P0, PT, R42, RZ, PT ;  /* 0x000000ff2a00720c */ /* 0x000fda0003f05270 */
[----:B------:R-:W-:Y:S05]  /*e650*/  @P0 BRA `(.L_x_204) ;  /* 0xfffffff400480947 */ /* 0x000fea000383ffff */
[----:B------:R-:W-:Y:S05]  /*e660*/  BSYNC.RECONVERGENT B10 ;  /* 0x00000000000a7941 */ /* 0x000fea0003800200 */
.L_x_173:
[----:B------:R-:W-:-:S07]  /*e670*/  IMAD.MOV.U32 R42, RZ, RZ, R28 ;  /* 0x000000ffff2a7224 */ /* 0x000fce00078e001c */
.L_x_172:
[----:B------:R-:W-:-:S04]  /*e680*/  ISETP.NE.AND P0, PT, R26, RZ, PT ;  /* 0x000000ff1a00720c */ /* 0x000fc80003f05270 */
[----:B------:R-:W-:-:S09]  /*e690*/  P2R R0, PR, RZ, 0x1 ;  /* 0x00000001ff007803 */ /* 0x000fd20000000000 */
[----:B------:R-:W-:Y:S05]  /*e6a0*/  @!P0 BRA `(.L_x_205) ;  /* 0x00000008009c8947 */ /* 0x000fea0003800000 */
[----:B------:R-:W-:-:S13]  /*e6b0*/  ISETP.GE.U32.AND P0, PT, R29, 0x3, PT ;  /* 0x000000031d00780c */ /* 0x000fda0003f06070 */
[----:B------:R-:W-:Y:S05]  /*e6c0*/  @!P0 BRA `(.L_x_206) ;  /* 0x0000000400648947 */ /* 0x000fea0003800000 */
[----:B------:R-:W-:Y:S01]  /*e6d0*/  IADD3 R33, PT, PT, R37, R42, RZ ;  /* 0x0000002a25217210 */ /* 0x000fe20007ffe0ff */
[----:B------:R-:W-:Y:S01]  /*e6e0*/  BSSY.RECONVERGENT B10, `(.L_x_207) ;  /* 0x00000150000a7945 */ /* 0x000fe20003800200 */
[----:B------:R-:W-:Y:S02]  /*e6f0*/  LEA R41, R42, UR40, 0x3 ;  /* 0x000000282a297c11 */ /* 0x000fe4000f8e18ff */
        /* <DEDUP_REMOVED lines=13> */
.L_x_209:
[----:B------:R-:W-:Y:S05]  /*e7d0*/  BRA `(.L_x_210) ;  /* 0x0000000000147947 */ /* 0x000fea0003800000 */
.L_x_208:
[----:B------:R-:W2:Y:S04]  /*e7e0*/  LDL.64 R6, [R38] ;  /* 0x0000000026067983 */ /* 0x000ea80000100a00 */
[----:B0-----:R-:W2:Y:S01]  /*e7f0*/  LDL.64 R4, [R41] ;  /* 0x0000000029047983 */ /* 0x001ea20000100a00 */
[----:B------:R-:W-:Y:S01]  /*e800*/  IMAD R3, R33, 0x8, R24 ;  /* 0x0000000821037824 */ /* 0x000fe200078e0218 */
[----:B--2---:R-:W-:-:S07]  /*e810*/  DMUL R4, R6, R4 ;  /* 0x0000000406047228 */ /* 0x004fce0000000000 */
[----:B------:R0:W-:Y:S04]  /*e820*/  STL.64 [R3], R4 ;  /* 0x0000000403007387 */ /* 0x0001e80000100a00 */
.L_x_210:
[----:B------:R-:W-:Y:S05]  /*e830*/  BSYNC.RECONVERGENT B10 ;  /* 0x00000000000a7941 */ /* 0x000fea0003800200 */
.L_x_207:
[----:B------:R-:W-:Y:S01]  /*e840*/  VIADD R11, R33, 0x1 ;  /* 0x00000001210b7836 */ /* 0x000fe20000000000 */
[----:B------:R-:W-:Y:S01]  /*e850*/  BSSY.RECONVERGENT B10, `(.L_x_211) ;  /* 0x00000150000a7945 */ /* 0x000fe20003800200 */
[----:B------:R-:W-:-:S03]  /*e860*/  IMAD.IADD R0, R37, 0x1, R42 ;  /* 0x0000000125007824 */ /* 0x000fc600078e022a */
[----:B------:R-:W-:Y:S02]  /*e870*/  ISETP.GE.AND P0, PT, R11, R84, PT ;  /* 0x000000540b00720c */ /* 0x000fe40003f06270 */
[----:B------:R-:W-:-:S11]  /*e880*/  LEA R43, R0, R1, 0x3 ;  /* 0x00000001002b7211 */ /* 0x000fd600078e18ff */
        /* <DEDUP_REMOVED lines=12> */
.L_x_213:
[----:B------:R-:W-:Y:S05]  /*e950*/  BRA `(.L_x_214) ;  /* 0x0000000000107947 */ /* 0x000fea0003800000 */
.L_x_212:
[----:B------:R-:W2:Y:S04]  /*e960*/  LDL.64 R6, [R38] ;  /* 0x0000000026067983 */ /* 0x000ea80000100a00 */
[----:B0-----:R-:W2:Y:S02]  /*e970*/  LDL.64 R4, [R41+0x8] ;  /* 0x0000080029047983 */ /* 0x001ea40000100a00 */
[----:B--2---:R-:W-:-:S07]  /*e980*/  DMUL R4, R6, R4 ;  /* 0x0000000406047228 */ /* 0x004fce0000000000 */
[----:B------:R0:W-:Y:S04]  /*e990*/  STL.64 [R43+0x18], R4 ;  /* 0x000018042b007387 */ /* 0x0001e80000100a00 */
.L_x_214:
[----:B------:R-:W-:Y:S05]  /*e9a0*/  BSYNC.RECONVERGENT B10 ;  /* 0x00000000000a7941 */ /* 0x000fea0003800200 */
.L_x_211:
        /* <DEDUP_REMOVED lines=15> */
.L_x_217:
[----:B------:R-:W-:Y:S05]  /*eaa0*/  BRA `(.L_x_218) ;  /* 0x0000000000107947 */ /* 0x000fea0003800000 */
.L_x_216:
[----:B------:R-:W2:Y:S04]  /*eab0*/  LDL.64 R6, [R38] ;  /* 0x0000000026067983 */ /* 0x000ea80000100a00 */
[----:B0-----:R-:W2:Y:S02]  /*eac0*/  LDL.64 R4, [R41+0x10] ;  /* 0x0000100029047983 */ /* 0x001ea40000100a00 */
[----:B--2---:R-:W-:-:S07]  /*ead0*/  DMUL R4, R6, R4 ;  /* 0x0000000406047228 */ /* 0x004fce0000000000 */
[----:B------:R0:W-:Y:S04]  /*eae0*/  STL.64 [R43+0x20], R4 ;  /* 0x000020042b007387 */ /* 0x0001e80000100a00 */
.L_x_218:
[----:B------:R-:W-:Y:S05]  /*eaf0*/  BSYNC.RECONVERGENT B10 ;  /* 0x00000000000a7941 */ /* 0x000fea0003800200 */
.L_x_215:
        /* <DEDUP_REMOVED lines=15> */
.L_x_221:
[----:B------:R-:W-:Y:S05]  /*ebf0*/  BRA `(.L_x_222) ;  /* 0x0000000000107947 */ /* 0x000fea0003800000 */
.L_x_220:
[----:B0-----:R-:W2:Y:S04]  /*ec00*/  LDL.64 R4, [R41+0x18] ;  /* 0x0000180029047983 */ /* 0x001ea80000100a00 */
[----:B------:R-:W2:Y:S02]  /*ec10*/  LDL.64 R6, [R38] ;  /* 0x0000000026067983 */ /* 0x000ea40000100a00 */
[----:B--2---:R-:W-:-:S07]  /*ec20*/  DMUL R4, R6, R4 ;  /* 0x0000000406047228 */ /* 0x004fce0000000000 */
[----:B------:R0:W-:Y:S04]  /*ec30*/  STL.64 [R43+0x28], R4 ;  /* 0x000028042b007387 */ /* 0x0001e80000100a00 */
.L_x_222:
[----:B------:R-:W-:Y:S05]  /*ec40*/  BSYNC.RECONVERGENT B10 ;  /* 0x00000000000a7941 */ /* 0x000fea0003800200 */
.L_x_219:
[----:B------:R-:W-:-:S07]  /*ec50*/  VIADD R42, R42, 0x4 ;  /* 0x000000042a2a7836 */ /* 0x000fce0000000000 */
.L_x_206:
[----:B------:R-:W-:Y:S01]  /*ec60*/  ISETP.NE.AND P0, PT, R19, RZ, PT ;  /* 0x000000ff1300720c */ /* 0x000fe20003f05270 */
[----:B------:R-:W-:-:S12]  /*ec70*/  BSSY.RECONVERGENT B10, `(.L_x_205) ;  /* 0x000004a0000a7945 */ /* 0x000fd80003800200 */
[----:B------:R-:W-:Y:S05]  /*ec80*/  @!P0 BRA `(.L_x_223) ;  /* 0x0000000400208947 */ /* 0x000fea0003800000 */
[----:B------:R-:W-:-:S13]  /*ec90*/  ISETP.NE.AND P0, PT, R80, RZ, PT ;  /* 0x000000ff5000720c */ /* 0x000fda0003f05270 */
        /* <DEDUP_REMOVED lines=17> */
.L_x_227:
[----:B------:R-:W-:Y:S05]  /*edb0*/  BRA `(.L_x_228) ;  /* 0x0000000000147947 */ /* 0x000fea0003800000 */
.L_x_226:
[----:B------:R-:W2:Y:S04]  /*edc0*/  LDL.64 R6, [R38] ;  /* 0x0000000026067983 */ /* 0x000ea80000100a00 */
[----:B0-----:R-:W2:Y:S01]  /*edd0*/  LDL.64 R4, [R41] ;  /* 0x0000000029047983 */ /* 0x001ea20000100a00 */
[----:B------:R-:W-:Y:S01]  /*ede0*/  IMAD R3, R33, 0x8, R24 ;  /* 0x0000000821037824 */ /* 0x000fe200078e0218 */
[----:B--2---:R-:W-:-:S07]  /*edf0*/  DMUL R4, R6, R4 ;  /* 0x0000000406047228 */ /* 0x004fce0000000000 */
[----:B------:R0:W-:Y:S04]  /*ee00*/  STL.64 [R3], R4 ;  /* 0x0000000403007387 */ /* 0x0001e80000100a00 */
.L_x_228:
[----:B------:R-:W-:Y:S05]  /*ee10*/  BSYNC.RECONVERGENT B11 ;  /* 0x00000000000b7941 */ /* 0x000fea0003800200 */
.L_x_225:
        /* <DEDUP_REMOVED lines=15> */
.L_x_231:
[----:B------:R-:W-:Y:S05]  /*ef10*/  BRA `(.L_x_232) ;  /* 0x0000000000187947 */ /* 0x000fea0003800000 */
.L_x_230:
[----:B0-----:R-:W2:Y:S04]  /*ef20*/  LDL.64 R4, [R41+0x8] ;  /* 0x0000080029047983 */ /* 0x001ea80000100a00 */
[----:B------:R-:W2:Y:S01]  /*ef30*/  LDL.64 R6, [R38] ;  /* 0x0000000026067983 */ /* 0x000ea20000100a00 */
[----:B------:R-:W-:-:S04]  /*ef40*/  IMAD.IADD R0, R37, 0x1, R42 ;  /* 0x0000000125007824 */ /* 0x000fc800078e022a */
[----:B------:R-:W-:Y:S01]  /*ef50*/  IMAD.U32 R3, R0, 0x8, R1 ;  /* 0x0000000800037824 */ /* 0x000fe200078e0001 */
[----:B--2---:R-:W-:-:S07]  /*ef60*/  DMUL R4, R6, R4 ;  /* 0x0000000406047228 */ /* 0x004fce0000000000 */
[----:B------:R0:W-:Y:S04]  /*ef70*/  STL.64 [R3+0x18], R4 ;  /* 0x0000180403007387 */ /* 0x0001e80000100a00 */
.L_x_232:
[----:B------:R-:W-:Y:S05]  /*ef80*/  BSYNC.RECONVERGENT B11 ;  /* 0x00000000000b7941 */ /* 0x000fea0003800200 */
.L_x_229:
[----:B------:R-:W-:-:S07]  /*ef90*/  VIADD R42, R42, 0x2 ;  /* 0x000000022a2a7836 */ /* 0x000fce0000000000 */
.L_x_224:
[----:B------:R-:W-:-:S13]  /*efa0*/  ISETP.NE.AND P0, PT, R77, RZ, PT ;  /* 0x000000ff4d00720c */ /* 0x000fda0003f05270 */
[----:B------:R-:W-:Y:S05]  /*efb0*/  @!P0 BRA `(.L_x_223) ;  /* 0x0000000000548947 */ /* 0x000fea0003800000 */
[----:B------:R-:W-:-:S05]  /*efc0*/  IMAD.IADD R11, R37, 0x1, R42 ;  /* 0x00000001250b7824 */ /* 0x000fca00078e022a */
        /* <DEDUP_REMOVED lines=13> */
.L_x_234:
[----:B------:R-:W-:Y:S05]  /*f0a0*/  BRA `(.L_x_223) ;  /* 0x0000000000187947 */ /* 0x000fea0003800000 */
.L_x_233:
[----:B------:R-:W-:Y:S01]  /*f0b0*/  LEA R6, R42, UR40, 0x3 ;  /* 0x000000282a067c11 */ /* 0x000fe2000f8e18ff */
[----:B0-----:R-:W2:Y:S05]  /*f0c0*/  LDL.64 R4, [R38] ;  /* 0x0000000026047983 */ /* 0x001eaa0000100a00 */
[----:B------:R-:W2:Y:S01]  /*f0d0*/  LDL.64 R6, [R6] ;  /* 0x0000000006067983 */ /* 0x000ea20000100a00 */
[----:B------:R-:W-:Y:S01]  /*f0e0*/  IMAD R11, R11, 0x8, R24 ;  /* 0x000000080b0b7824 */ /* 0x000fe200078e0218 */
[----:B--2---:R-:W-:-:S07]  /*f0f0*/  DMUL R4, R4, R6 ;  /* 0x0000000604047228 */ /* 0x004fce0000000000 */
[----:B------:R1:W-:Y:S04]  /*f100*/  STL.64 [R11], R4 ;  /* 0x000000040b007387 */ /* 0x0003e80000100a00 */
.L_x_223:
[----:B------:R-:W-:Y:S05]  /*f110*/  BSYNC.RECONVERGENT B10 ;  /* 0x00000000000a7941 */ /* 0x000fea0003800200 */
.L_x_205:
[----:B------:R-:W-:-:S13]  /*f120*/  ISETP.NE.AND P0, PT, R40, RZ, PT ;  /* 0x000000ff2800720c */ /* 0x000fda0003f05270 */
[----:B------:R-:W-:Y:S05]  /*f130*/  @P0 BRA `(.L_x_235) ;  /* 0xffffffe800600947 */ /* 0x000fea000383ffff */
[----:B------:R-:W-:Y:S05]  /*f140*/  BSYNC.RECONVERGENT B9 ;  /* 0x0000000000097941 */ /* 0x000fea0003800200 */
.L_x_171:
[----:B------:R-:W-:Y:S01]  /*f150*/  BSSY.RECONVERGENT B9, `(.L_x_236) ;  /* 0x0000168000097945 */ /* 0x000fe20003800200 */
[----:B------:R-:W-:-:S07]  /*f160*/  IMAD.MOV.U32 R39, RZ, RZ, RZ ;  /* 0x000000ffff277224 */ /* 0x000fce00078e00ff */
.L_x_300:
[----:B--2---:R-:W2:Y:S01]  /*f170*/  LDCU UR4, c[0x0][0x394] ;  /* 0x00007280ff0477ac */ /* 0x004ea20008000800 */
[----:B------:R-:W-:Y:S01]  /*f180*/  ISETP.NE.AND P0, PT, R36, RZ, PT ;  /* 0x000000ff2400720c */ /* 0x000fe20003f05270 */
[----:B------:R-:W-:Y:S01]  /*f190*/  IMAD.MOV.U32 R42, RZ, RZ, RZ ;  /* 0x000000ffff2a7224 */ /* 0x000fe200078e00ff */
[C---:B------:R-:W-:Y:S01]  /*f1a0*/  LEA R38, R39.reuse, UR40, 0x3 ;  /* 0x0000002827267c11 */ /* 0x040fe2000f8e18ff */
[C---:B--2---:R-:W-:Y:S02]  /*f1b0*/  IMAD R37, R39.reuse, UR4, RZ ;  /* 0x0000000427257c24 */ /* 0x044fe4000f8e02ff */
[----:B------:R-:W-:-:S05]  /*f1c0*/  VIADD R39, R39, 0x1 ;  /* 0x0000000127277836 */ /* 0x000fca0000000000 */
[----:B------:R-:W-:-:S04]  /*f1d0*/  ISETP.NE.AND P1, PT, R39, UR4, PT ;  /* 0x0000000427007c0c */ /* 0x000fc8000bf25270 */
[----:B------:R-:W-:Y:S01]  /*f1e0*/  P2R R40, PR, RZ, 0x2 ;  /* 0x00000002ff287803 */ /* 0x000fe20000000000 */
[----:B------:R-:W-:Y:S08]  /*f1f0*/  @!P0 BRA `(.L_x_237) ;  /* 0x0000000800c88947 */ /* 0x000ff00003800000 */
[----:B------:R-:W-:Y:S01]  /*f200*/  BSSY.RECONVERGENT B10, `(.L_x_238) ;  /* 0x00000b00000a7945 */ /* 0x000fe20003800200 */
[----:B------:R-:W-:-:S07]  /*f210*/  IMAD.MOV.U32 R41, RZ, RZ, RZ ;  /* 0x000000ffff297224 */ /* 0x000fce00078e00ff */
.L_x_269:
[----:B------:R-:W-:Y:S02]  /*f220*/  IADD3 R33, PT, PT, R37, R41, RZ ;  /* 0x0000002925217210 */ /* 0x000fe40007ffe0ff */
[----:B------:R-:W-:Y:S02]  /*f230*/  LEA R44, R41, UR44, 0x3 ;  /* 0x0000002c292c7c11 */ /* 0x000fe4000f8e18ff */
[----:B------:R-:W-:-:S13]  /*f240*/  ISETP.GE.AND P0, PT, R33, R84, PT ;  /* 0x000000542100720c */ /* 0x000fda0003f06270 */
[----:B------:R-:W2:Y:S04]  /*f250*/  @!P0 LDL.64 R6, [R38] ;  /* 0x0000000026068983 */ /* 0x000ea80000100a00 */
[----:B01----:R-:W2:Y:S01]  /*f260*/  @!P0 LDL.64 R4, [R44] ;  /* 0x000000002c048983 */ /* 0x003ea20000100a00 */
        /* <DEDUP_REMOVED lines=19> */
.L_x_240:
[----:B------:R-:W-:Y:S05]  /*f3a0*/  BSYNC.RECONVERGENT B11 ;  /* 0x00000000000b7941 */ /* 0x000fea0003800200 */
.L_x_239:
        /* <DEDUP_REMOVED lines=15> */
.L_x_243:
[----:B------:R-:W-:Y:S05]  /*f4a0*/  BRA `(.L_x_244) ;  /* 0x0000000000107947 */ /* 0x000fea0003800000 */
.L_x_242:
[----:B------:R-:W2:Y:S04]  /*f4b0*/  LDL.64 R6, [R38] ;  /* 0x0000000026067983 */ /* 0x000ea80000100a00 */
[----:B0-----:R-:W2:Y:S02]  /*f4c0*/  LDL.64 R4, [R44+0x8] ;  /* 0x000008002c047983 */ /* 0x001ea40000100a00 */
[----:B--2---:R-:W-:-:S07]  /*f4d0*/  DMUL R4, R6, R4 ;  /* 0x0000000406047228 */ /* 0x004fce0000000000 */
[----:B------:R0:W-:Y:S04]  /*f4e0*/  STL.64 [R43+0x8], R4 ;  /* 0x000008042b007387 */ /* 0x0001e80000100a00 */
.L_x_244:
[----:B------:R-:W-:Y:S05]  /*f4f0*/  BSYNC.RECONVERGENT B11 ;  /* 0x00000000000b7941 */ /* 0x000fea0003800200 */
.L_x_241:
        /* <DEDUP_REMOVED lines=15> */
.L_x_247:
[----:B------:R-:W-:Y:S05]  /*f5f0*/  BRA `(.L_x_248) ;  /* 0x0000000000107947 */ /* 0x000fea0003800000 */
.L_x_246:
[----:B------:R-:W2:Y:S04]  /*f600*/  LDL.64 R6, [R38] ;  /* 0x0000000026067983 */ /* 0x000ea80000100a00 */
[----:B0-----:R-:W2:Y:S02]  /*f610*/  LDL.64 R4, [R44+0x10] ;  /* 0x000010002c047983 */ /* 0x001ea40000100a00 */
[----:B--2---:R-:W-:-:S07]  /*f620*/  DMUL R4, R6, R4 ;  /* 0x0000000406047228 */ /* 0x004fce0000000000 */
[----:B------:R0:W-:Y:S04]  /*f630*/  STL.64 [R43+0x10], R4 ;  /* 0x000010042b007387 */ /* 0x0001e80000100a00 */
.L_x_248:
[----:B------:R-:W-:Y:S05]  /*f640*/  BSYNC.RECONVERGENT B11 ;  /* 0x00000000000b7941 */ /* 0x000fea0003800200 */
.L_x_245:
        /* <DEDUP_REMOVED lines=15> */
.L_x_251:
[----:B------:R-:W-:Y:S05]  /*f740*/  BRA `(.L_x_252) ;  /* 0x0000000000107947 */ /* 0x000fea0003800000 */
.L_x_250:
[----:B------:R-:W2:Y:S04]  /*f750*/  LDL.64 R6, [R38] ;  /* 0x0000000026067983 */ /* 0x000ea80000100a00 */
[----:B0-----:R-:W2:Y:S02]  /*f760*/  LDL.64 R4, [R44+0x18] ;  /* 0x000018002c047983 */ /* 0x001ea40000100a00 */
[----:B--2---:R-:W-:-:S07]  /*f770*/  DMUL R4, R6, R4 ;  /* 0x0000000406047228 */ /* 0x004fce0000000000 */
[----:B------:R0:W-:Y:S04]  /*f780*/  STL.64 [R43+0x18], R4 ;  /* 0x000018042b007387 */ /* 0x0001e80000100a00 */
.L_x_252:
[----:B------:R-:W-:Y:S05]  /*f790*/  BSYNC.RECONVERGENT B11 ;  /* 0x00000000000b7941 */ /* 0x000fea0003800200 */
.L_x_249:
        /* <DEDUP_REMOVED lines=15> */
.L_x_255:
[----:B------:R-:W-:Y:S05]  /*f890*/  BRA `(.L_x_256) ;  /* 0x0000000000107947 */ /* 0x000fea0003800000 */
.L_x_254:
[----:B------:R-:W2:Y:S04]  /*f8a0*/  LDL.64 R6, [R38] ;  /* 0x0000000026067983 */ /* 0x000ea80000100a00 */
[----:B0-----:R-:W2:Y:S02]  /*f8b0*/  LDL.64 R4, [R44+0x20] ;  /* 0x000020002c047983 */ /* 0x001ea40000100a00 */
[----:B--2---:R-:W-:-:S07]  /*f8c0*/  DMUL R4, R6, R4 ;  /* 0x0000000406047228 */ /* 0x004fce0000000000 */
[----:B------:R0:W-:Y:S04]  /*f8d0*/  STL.64 [R43+0x20], R4 ;  /* 0x000020042b007387 */ /* 0x0001e80000100a00 */
.L_x_256:
[----:B------:R-:W-:Y:S05]  /*f8e0*/  BSYNC.RECONVERGENT B11 ;  /* 0x00000000000b7941 */ /* 0x000fea0003800200 */
.L_x_253:
        /* <DEDUP_REMOVED lines=15> */
.L_x_259:
[----:B------:R-:W-:Y:S05]  /*f9e0*/  BRA `(.L_x_260) ;  /* 0x0000000000107947 */ /* 0x000fea0003800000 */
.L_x_258:
[----:B------:R-:W2:Y:S04]  /*f9f0*/  LDL.64 R6, [R38] ;  /* 0x0000000026067983 */ /* 0x000ea80000100a00 */
[----:B0-----:R-:W2:Y:S02]  /*fa00*/  LDL.64 R4, [R44+0x28] ;  /* 0x000028002c047983 */ /* 0x001ea40000100a00 */
[----:B--2---:R-:W-:-:S07]  /*fa10*/  DMUL R4, R6, R4 ;  /* 0x0000000406047228 */ /* 0x004fce0000000000 */
[----:B------:R0:W-:Y:S04]  /*fa20*/  STL.64 [R43+0x28], R4 ;  /* 0x000028042b007387 */ /* 0x0001e80000100a00 */
.L_x_260:
[----:B------:R-:W-:Y:S05]  /*fa30*/  BSYNC.RECONVERGENT B11 ;  /* 0x00000000000b7941 */ /* 0x000fea0003800200 */
.L_x_257:
        /* <DEDUP_REMOVED lines=15> */
.L_x_263:
[----:B------:R-:W-:Y:S05]  /*fb30*/  BRA `(.L_x_264) ;  /* 0x0000000000107947 */ /* 0x000fea0003800000 */
.L_x_262:
[----:B------:R-:W2:Y:S04]  /*fb40*/  LDL.64 R6, [R38] ;  /* 0x0000000026067983 */ /* 0x000ea80000100a00 */
[----:B0-----:R-:W2:Y:S02]  /*fb50*/  LDL.64 R4, [R44+0x30] ;  /* 0x000030002c047983 */ /* 0x001ea40000100a00 */
[----:B--2---:R-:W-:-:S07]  /*fb60*/  DMUL R4, R6, R4 ;  /* 0x0000000406047228 */ /* 0x004fce0000000000 */
[----:B------:R0:W-:Y:S04]  /*fb70*/  STL.64 [R43+0x30], R4 ;  /* 0x000030042b007387 */ /* 0x0001e80000100a00 */
.L_x_264:
[----:B------:R-:W-:Y:S05]  /*fb80*/  BSYNC.RECONVERGENT B11 ;  /* 0x00000000000b7941 */ /* 0x000fea0003800200 */
.L_x_261:
        /* <DEDUP_REMOVED lines=15> */
.L_x_267:
[----:B------:R-:W-:Y:S05]  /*fc80*/  BRA `(.L_x_268) ;  /* 0x0000000000107947 */ /* 0x000fea0003800000 */
.L_x_266:
[----:B------:R-:W2:Y:S04]  /*fc90*/  LDL.64 R44, [R44+0x38] ;  /* 0x000038002c2c7983 */ /* 0x000ea80000100a00 */
[----:B0-----:R-:W2:Y:S02]  /*fca0*/  LDL.64 R4, [R38] ;  /* 0x0000000026047983 */ /* 0x001ea40000100a00 */
[----:B--2---:R-:W-:-:S07]  /*fcb0*/  DMUL R4, R4, R44 ;  /* 0x0000002c04047228 */ /* 0x004fce0000000000 */
[----:B------:R0:W-:Y:S04]  /*fcc0*/  STL.64 [R43+0x38], R4 ;  /* 0x000038042b007387 */ /* 0x0001e80000100a00 */
.L_x_268:
[----:B------:R-:W-:Y:S05]  /*fcd0*/  BSYNC.RECONVERGENT B11 ;  /* 0x00000000000b7941 */ /* 0x000fea0003800200 */
.L_x_265:
[----:B------:R-:W-:-:S13]  /*fce0*/  ISETP.NE.AND P0, PT, R42, RZ, PT ;  /* 0x000000ff2a00720c */ /* 0x000fda0003f05270 */
[----:B------:R-:W-:Y:S05]  /*fcf0*/  @P0 BRA `(.L_x_269) ;  /* 0xfffffff400480947 */ /* 0x000fea000383ffff */
[----:B------:R-:W-:Y:S05]  /*fd00*/  BSYNC.RECONVERGENT B10 ;  /* 0x00000000000a7941 */ /* 0x000fea0003800200 */
.L_x_238:
[----:B------:R-:W-:-:S07]  /*fd10*/  IMAD.MOV.U32 R42, RZ, RZ, R28 ;  /* 0x000000ffff2a7224 */ /* 0x000fce00078e001c */
.L_x_237:
[----:B------:R-:W-:-:S13]  /*fd20*/  ISETP.NE.AND P0, PT, R26, RZ, PT ;  /* 0x000000ff1a00720c */ /* 0x000fda0003f05270 */
[----:B------:R-:W-:Y:S05]  /*fd30*/  @!P0 BRA `(.L_x_270) ;  /* 0x00000008009c8947 */ /* 0x000fea0003800000 */
[----:B------:R-:W-:-:S13]  /*fd40*/  ISETP.GE.U32.AND P0, PT, R29, 0x3, PT ;  /* 0x000000031d00780c */ /* 0x000fda0003f06070 */
[----:B------:R-:W-:Y:S05]  /*fd50*/  @!P0 BRA `(.L_x_271) ;  /* 0x0000000400648947 */ /* 0x000fea0003800000 */
[----:B------:R-:W-:Y:S01]  /*fd60*/  IMAD.IADD R33, R37, 0x1, R42 ;  /* 0x0000000125217824 */ /* 0x000fe200078e022a */
[----:B------:R-:W-:Y:S01]  /*fd70*/  BSSY.RECONVERGENT B10, `(.L_x_272) ;  /* 0x00000150000a7945 */ /* 0x000fe20003800200 */
[----:B------:R-:W-:-:S03]  /*fd80*/  LEA R41, R42, UR44, 0x3 ;  /* 0x0000002c2a297c11 */ /* 0x000fc6000f8e18ff */
[----:B------:R-:W-:-:S13]  /*fd90*/  ISETP.GE.AND P0, PT, R33, R84, PT ;  /* 0x000000542100720c */ /* 0x000fda0003f06270 */
[----:B------:R-:W-:Y:S05]  /*fda0*/  @!P0 BRA `(.L_x_273) ;  /* 0x0000000000308947 */ /* 0x000fea0003800000 */
[----:B------:R-:W2:Y:S01]  /*fdb0*/  LDC R32, c[0x0][0x394] ;  /* 0x0000e500ff207b82 */ /* 0x000ea20000000800 */
[----:B------:R-:W-:Y:S01]  /*fdc0*/  MOV R8, 0x0 ;  /* 0x0000000000087802 */ /* 0x000fe20000000f00 */
[----:B------:R-:W0:Y:S01]  /*fdd0*/  LDCU.64 UR4, c[0x4][0x10] ;  /* 0x01000200ff0477ac */ /* 0x000e220008000a00 */
[----:B------:R-:W-:Y:S02]  /*fde0*/  IMAD.U32 R6, RZ, RZ, UR38 ;  /* 0x00000026ff067e24 */ /* 0x000fe4000f8e00ff */
[----:B------:R-:W-:-:S03]  /*fdf0*/  IMAD.U32 R7, RZ, RZ, UR39 ;  /* 0x00000027ff077e24 */ /* 0x000fc6000f8e00ff */
[----:B------:R-:W3:Y:S01]  /*fe00*/  LDC.64 R8, c[0x4][R8] ;  /* 0x0100000008087b82 */ /* 0x000ee20000000a00 */
[----:B01----:R-:W-:Y:S02]  /*fe10*/  IMAD.U32 R4, RZ, RZ, UR4 ;  /* 0x00000004ff047e24 */ /* 0x003fe4000f8e00ff */
[----:B------:R-:W-:Y:S01]  /*fe20*/  IMAD.U32 R5, RZ, RZ, UR5 ;  /* 0x00000005ff057e24 */ /* 0x000fe2000f8e00ff */
[----:B--2---:R0:W-:Y:S06]  /*fe30*/  STL.64 [R1], R32 ;  /* 0x0000002001007387 */ /* 0x0041ec0000100a00 */
[----:B------:R-:W-:-:S07]  /*fe40*/  LEPC R20, `(.L_x_274) ;  /* 0x000000001014794e */ /* 0x000fce0000000000 */
[----:B0--3--:R-:W-:Y:S05]  /*fe50*/  CALL.ABS.NOINC R8 ;  /* 0x0000000008007343 */ /* 0x009fea0003c00000 */
.L_x_274:
[----:B------:R-:W-:Y:S05]  /*fe60*/  BRA `(.L_x_275) ;  /* 0x0000000000147947 */ /* 0x000fea0003800000 */
.L_x_273:
[----:B------:R-:W2:Y:S04]  /*fe70*/  LDL.64 R6, [R38] ;  /* 0x0000000026067983 */ /* 0x000ea80000100a00 */
[----:B01----:R-:W2:Y:S01]  /*fe80*/  LDL.64 R4, [R41] ;  /* 0x0000000029047983 */ /* 0x003ea20000100a00 */
[----:B------:R-:W-:Y:S01]  /*fe90*/  LEA R3, R33, R18, 0x3 ;  /* 0x0000001221037211 */ /* 0x000fe200078e18ff */
[----:B--2---:R-:W-:-:S07]  /*fea0*/  DMUL R4, R6, R4 ;  /* 0x0000000406047228 */ /* 0x004fce0000000000 */
[----:B------:R0:W-:Y:S04]  /*feb0*/  STL.64 [R3], R4 ;  /* 0x0000000403007387 */ /* 0x0001e80000100a00 */
.L_x_275:
[----:B------:R-:W-:Y:S05]  /*fec0*/  BSYNC.RECONVERGENT B10 ;  /* 0x00000000000a7941 */ /* 0x000fea0003800200 */
.L_x_272:
[----:B------:R-:W-:Y:S01]  /*fed0*/  VIADD R11, R33, 0x1 ;  /* 0x00000001210b7836 */ /* 0x000fe20000000000 */
[----:B------:R-:W-:Y:S01]  /*fee0*/  BSSY.RECONVERGENT B10, `(.L_x_276) ;  /* 0x00000150000a7945 */ /* 0x000fe20003800200 */
[----:B------:R-:W-:-:S03]  /*fef0*/  IMAD.IADD R0, R37, 0x1, R42 ;  /* 0x0000000125007824 */ /* 0x000fc600078e022a */
[----:B------:R-:W-:Y:S01]  /*ff00*/  ISETP.GE.AND P0, PT, R11, R84, PT ;  /* 0x000000540b00720c */ /* 0x000fe20003f06270 */
[----:B------:R-:W-:-:S12]  /*ff10*/  IMAD.U32 R43, R0, 0x8, R1 ;  /* 0x00000008002b7824 */ /* 0x000fd800078e0001 */
        /* <DEDUP_REMOVED lines=12> */
.L_x_278:
[----:B------:R-:W-:Y:S05]  /*ffe0*/  BRA `(.L_x_279) ;  /* 0x0000000000107947 */ /* 0x000fea0003800000 */
.L_x_277:
[----:B------:R-:W2:Y:S04]  /*fff0*/  LDL.64 R6, [R38] ;  /* 0x0000000026067983 */ /* 0x000ea80000100a00 */
[----:B0-----:R-:W2:Y:S02]  /*10000*/  LDL.64 R4, [R41+0x8] ;  /* 0x0000080029047983 */ /* 0x001ea40000100a00 */
[----:B--2---:R-:W-:-:S07]  /*10010*/  DMUL R4, R6, R4 ;  /* 0x0000000406047228 */ /* 0x004fce0000000000 */
[----:B------:R0:W-:Y:S04]  /*10020*/  STL.64 [R43+0x38], R4 ;  /* 0x000038042b007387 */ /* 0x0001e80000100a00 */
.L_x_279:
[----:B------:R-:W-:Y:S05]  /*10030*/  BSYNC.RECONVERGENT B10 ;  /* 0x00000000000a7941 */ /* 0x000fea0003800200 */
.L_x_276:
        /* <DEDUP_REMOVED lines=15> */
.L_x_282:
[----:B------:R-:W-:Y:S05]  /*10130*/  BRA `(.L_x_283) ;  /* 0x0000000000107947 */ /* 0x000fea0003800000 */
.L_x_281:
[----:B------:R-:W2:Y:S04]  /*10140*/  LDL.64 R6, [R38] ;  /* 0x0000000026067983 */ /* 0x000ea80000100a00 */
[----:B0-----:R-:W2:Y:S02]  /*10150*/  LDL.64 R4, [R41+0x10] ;  /* 0x0000100029047983 */ /* 0x001ea40000100a00 */
[----:B--2---:R-:W-:-:S07]  /*10160*/  DMUL R4, R6, R4 ;  /* 0x0000000406047228 */ /* 0x004fce0000000000 */
[----:B------:R0:W-:Y:S04]  /*10170*/  STL.64 [R43+0x40], R4 ;  /* 0x000040042b007387 */ /* 0x0001e80000100a00 */
.L_x_283:
[----:B------:R-:W-:Y:S05]  /*10180*/  BSYNC.RECONVERGENT B10 ;  /* 0x00000000000a7941 */ /* 0x000fea0003800200 */
.L_x_280:
        /* <DEDUP_REMOVED lines=15> */
.L_x_286:
[----:B------:R-:W-:Y:S05]  /*10280*/  BRA `(.L_x_287) ;  /* 0x0000000000107947 */ /* 0x000fea0003800000 */
.L_x_285:
[----:B0-----:R-:W2:Y:S04]  /*10290*/  LDL.64 R4, [R41+0x18] ;  /* 0x0000180029047983 */ /* 0x001ea80000100a00 */
[----:B------:R-:W2:Y:S02]  /*102a0*/  LDL.64 R6, [R38] ;  /* 0x0000000026067983 */ /* 0x000ea40000100a00 */
[----:B--2---:R-:W-:-:S07]  /*102b0*/  DMUL R4, R6, R4 ;  /* 0x0000000406047228 */ /* 0x004fce0000000000 */
[----:B------:R0:W-:Y:S04]  /*102c0*/  STL.64 [R43+0x48], R4 ;  /* 0x000048042b007387 */ /* 0x0001e80000100a00 */
.L_x_287:
[----:B------:R-:W-:Y:S05]  /*102d0*/  BSYNC.RECONVERGENT B10 ;  /* 0x00000000000a7941 */ /* 0x000fea0003800200 */
.L_x_284:
[----:B------:R-:W-:-:S07]  /*102e0*/  VIADD R42, R42, 0x4 ;  /* 0x000000042a2a7836 */ /* 0x000fce0000000000 */
.L_x_271:
[----:B------:R-:W-:Y:S01]  /*102f0*/  ISETP.NE.AND P0, PT, R19, RZ, PT ;  /* 0x000000ff1300720c */ /* 0x000fe20003f05270 */
[----:B------:R-:W-:-:S12]  /*10300*/  BSSY.RECONVERGENT B10, `(.L_x_270) ;  /* 0x000004a0000a7945 */ /* 0x000fd80003800200 */
[----:B------:R-:W-:Y:S05]  /*10310*/  @!P0 BRA `(.L_x_288) ;  /* 0x0000000400208947 */ /* 0x000fea0003800000 */
[----:B------:R-:W-:-:S13]  /*10320*/  ISETP.NE.AND P0, PT, R80, RZ, PT ;  /* 0x000000ff5000720c */ /* 0x000fda0003f05270 */
        /* <DEDUP_REMOVED lines=17> */
.L_x_292:
[----:B------:R-:W-:Y:S05]  /*10440*/  BRA `(.L_x_293) ;  /* 0x0000000000147947 */ /* 0x000fea0003800000 */
.L_x_291:
[----:B------:R-:W2:Y:S04]  /*10450*/  LDL.64 R6, [R38] ;  /* 0x0000000026067983 */ /* 0x000ea80000100a00 */
[----:B01----:R-:W2:Y:S01]  /*10460*/  LDL.64 R4, [R41] ;  /* 0x0000000029047983 */ /* 0x003ea20000100a00 */
[----:B------:R-:W-:Y:S01]  /*10470*/  LEA R3, R33, R18, 0x3 ;  /* 0x0000001221037211 */ /* 0x000fe200078e18ff */
[----:B--2---:R-:W-:-:S07]  /*10480*/  DMUL R4, R6, R4 ;  /* 0x0000000406047228 */ /* 0x004fce0000000000 */
[----:B------:R0:W-:Y:S04]  /*10490*/  STL.64 [R3], R4 ;  /* 0x0000000403007387 */ /* 0x0001e80000100a00 */
.L_x_293:
[----:B------:R-:W-:Y:S05]  /*104a0*/  BSYNC.RECONVERGENT B11 ;  /* 0x00000000000b7941 */ /* 0x000fea0003800200 */
.L_x_290:
        /* <DEDUP_REMOVED lines=15> */
.L_x_296:
[----:B------:R-:W-:Y:S05]  /*105a0*/  BRA `(.L_x_297) ;  /* 0x0000000000187947 */ /* 0x000fea0003800000 */
.L_x_295:
[----:B0-----:R-:W2:Y:S04]  /*105b0*/  LDL.64 R4, [R41+0x8] ;  /* 0x0000080029047983 */ /* 0x001ea80000100a00 */
[----:B------:R-:W2:Y:S01]  /*105c0*/  LDL.64 R6, [R38] ;  /* 0x0000000026067983 */ /* 0x000ea20000100a00 */
[----:B------:R-:W-:-:S04]  /*105d0*/  IMAD.IADD R0, R37, 0x1, R42 ;  /* 0x0000000125007824 */ /* 0x000fc800078e022a */
[----:B------:R-:W-:Y:S01]  /*105e0*/  IMAD.U32 R3, R0, 0x8, R1 ;  /* 0x0000000800037824 */ /* 0x000fe200078e0001 */
[----:B--2---:R-:W-:-:S07]  /*105f0*/  DMUL R4, R6, R4 ;  /* 0x0000000406047228 */ /* 0x004fce0000000000 */
[----:B------:R0:W-:Y:S04]  /*10600*/  STL.64 [R3+0x38], R4 ;  /* 0x0000380403007387 */ /* 0x0001e80000100a00 */
.L_x_297:
[----:B------:R-:W-:Y:S05]  /*10610*/  BSYNC.RECONVERGENT B11 ;  /* 0x00000000000b7941 */ /* 0x000fea0003800200 */
.L_x_294:
[----:B------:R-:W-:-:S07]  /*10620*/  IADD3 R42, PT, PT, R42, 0x2, RZ ;  /* 0x000000022a2a7810 */ /* 0x000fce0007ffe0ff */
.L_x_289:
[----:B------:R-:W-:-:S13]  /*10630*/  ISETP.NE.AND P0, PT, R77, RZ, PT ;  /* 0x000000ff4d00720c */ /* 0x000fda0003f05270 */
[----:B------:R-:W-:Y:S05]  /*10640*/  @!P0 BRA `(.L_x_288) ;  /* 0x0000000000548947 */ /* 0x000fea0003800000 */
[----:B-1----:R-:W-:-:S05]  /*10650*/  IMAD.IADD R11, R37, 0x1, R42 ;  /* 0x00000001250b7824 */ /* 0x002fca00078e022a */
        /* <DEDUP_REMOVED lines=13> */
.L_x_299:
[----:B------:R-:W-:Y:S05]  /*10730*/  BRA `(.L_x_288) ;  /* 0x0000000000187947 */ /* 0x000fea0003800000 */
.L_x_298:
[----:B------:R-:W-:Y:S01]  /*10740*/  LEA R6, R42, UR44, 0x3 ;  /* 0x0000002c2a067c11 */ /* 0x000fe2000f8e18ff */
[----:B0-----:R-:W2:Y:S05]  /*10750*/  LDL.64 R4, [R38] ;  /* 0x0000000026047983 */ /* 0x001eaa0000100a00 */
[----:B------:R-:W2:Y:S01]  /*10760*/  LDL.64 R6, [R6] ;  /* 0x0000000006067983 */ /* 0x000ea20000100a00 */
[----:B------:R-:W-:Y:S01]  /*10770*/  IMAD R11, R11, 0x8, R18 ;  /* 0x000000080b0b7824 */ /* 0x000fe200078e0212 */
[----:B--2---:R-:W-:-:S07]  /*10780*/  DMUL R4, R4, R6 ;  /* 0x0000000604047228 */ /* 0x004fce0000000000 */
[----:B------:R2:W-:Y:S04]  /*10790*/  STL.64 [R11], R4 ;  /* 0x000000040b007387 */ /* 0x0005e80000100a00 */
.L_x_288:
[----:B------:R-:W-:Y:S05]  /*107a0*/  BSYNC.RECONVERGENT B10 ;  /* 0x00000000000a7941 */ /* 0x000fea0003800200 */
.L_x_270:
[----:B------:R-:W-:-:S13]  /*107b0*/  ISETP.NE.AND P0, PT, R40, RZ, PT ;  /* 0x000000ff2800720c */ /* 0x000fda0003f05270 */
[----:B------:R-:W-:Y:S05]  /*107c0*/  @P0 BRA `(.L_x_300) ;  /* 0xffffffe800680947 */ /* 0x000fea000383ffff */
[----:B------:R-:W-:Y:S05]  /*107d0*/  BSYNC.RECONVERGENT B9 ;  /* 0x0000000000097941 */ /* 0x000fea0003800200 */
.L_x_236:
[----:B------:R-:W-:Y:S01]  /*107e0*/  BSSY.RECONVERGENT B9, `(.L_x_301) ;  /* 0x000016a000097945 */ /* 0x000fe20003800200 */
[----:B------:R-:W-:-:S07]  /*107f0*/  IMAD.MOV.U32 R38, RZ, RZ, RZ ;  /* 0x000000ffff267224 */ /* 0x000fce00078e00ff */
.L_x_365:
[----:B---3--:R-:W3:Y:S01]  /*10800*/  LDCU UR4, c[0x0][0x394] ;  /* 0x00007280ff0477ac */ /* 0x008ee20008000800 */
[----:B------:R-:W-:Y:S01]  /*10810*/  ISETP.GE.U32.AND P0, PT, R16, 0x7, PT ;  /* 0x000000071000780c */ /* 0x000fe20003f06070 */
[----:B------:R-:W-:Y:S01]  /*10820*/  IMAD.MOV.U32 R41, RZ, RZ, RZ ;  /* 0x000000ffff297224 */ /* 0x000fe200078e00ff */
[C---:B------:R-:W-:Y:S02]  /*10830*/  LEA R37, R38.reuse, UR44, 0x3 ;  /* 0x0000002c26257c11 */ /* 0x040fe4000f8e18ff */
[----:B------:R-:W-:Y:S01]  /*10840*/  P2R R46, PR, RZ, 0x1 ;  /* 0x00000001ff2e7803 */ /* 0x000fe20000000000 */
[C---:B---3--:R-:W-:Y:S01]  /*10850*/  IMAD R36, R38.reuse, UR4, RZ ;  /* 0x0000000426247c24 */ /* 0x048fe2000f8e02ff */
[----:B------:R-:W-:-:S04]  /*10860*/  IADD3 R38, PT, PT, R38, 0x1, RZ ;  /* 0x0000000126267810 */ /* 0x000fc80007ffe0ff */
[----:B------:R-:W-:-:S04]  /*10870*/  ISETP.NE.AND P1, PT, R38, UR4, PT ;  /* 0x0000000426007c0c */ /* 0x000fc8000bf25270 */
[----:B------:R-:W-:Y:S01]  /*10880*/  P2R R39, PR, RZ, 0x2 ;  /* 0x00000002ff277803 */ /* 0x000fe20000000000 */
[----:B0-----:R-:W-:Y:S08]  /*10890*/  @!P0 BRA `(.L_x_302) ;  /* 0x0000000800c88947 */ /* 0x001ff00003800000 */
[----:B------:R-:W-:Y:S01]  /*108a0*/  BSSY.RECONVERGENT B10, `(.L_x_303) ;  /* 0x00000b00000a7945 */ /* 0x000fe20003800200 */
[----:B------:R-:W-:-:S07]  /*108b0*/  IMAD.MOV.U32 R41, RZ, RZ, RZ ;  /* 0x000000ffff297224 */ /* 0x000fce00078e00ff */
.L_x_334:
[----:B------:R-:W-:Y:S01]  /*108c0*/  IMAD.IADD R33, R36, 0x1, R41 ;  /* 0x0000000124217824 */ /* 0x000fe200078e0229 */
[----:B0-----:R-:W-:-:S04]  /*108d0*/  LEA R43, R41, UR44, 0x3 ;  /* 0x0000002c292b7c11 */ /* 0x001fc8000f8e18ff */
[----:B------:R-:W-:-:S13]  /*108e0*/  ISETP.GE.AND P0, PT, R33, R84, PT ;  /* 0x000000542100720c */ /* 0x000fda0003f06270 */
[----:B------:R-:W3:Y:S04]  /*108f0*/  @!P0 LDL.64 R6, [R37] ;  /* 0x0000000025068983 */ /* 0x000ee80000100a00 */
[----:B-12---:R-:W3:Y:S01]  /*10900*/  @!P0 LDL.64 R4, [R43] ;  /* 0x000000002b048983 */ /* 0x006ee20000100a00 */
[----:B------:R-:W-:Y:S01]  /*10910*/  IMAD R42, R33, 0x8, R22 ;  /* 0x00000008212a7824 */ /* 0x000fe200078e0216 */
[----:B------:R-:W-:Y:S01]  /*10920*/  BSSY.RECONVERGENT B11, `(.L_x_304) ;  /* 0x00000120000b7945 */ /* 0x000fe20003800200 */
[----:B------:R-:W-:-:S05]  /*10930*/  VIADD R41, R41, 0x8 ;  /* 0x0000000829297836 */ /* 0x000fca0000000000 */
[----:B------:R-:W-:-:S04]  /*10940*/  ISETP.NE.AND P1, PT, R41, R28, PT ;  /* 0x0000001c2900720c */ /* 0x000fc80003f25270 */
[----:B------:R-:W-:Y:S01]  /*10950*/  P2R R40, PR, RZ, 0x2 ;  /* 0x00000002ff287803 */ /* 0x000fe20000000000 */
[----:B---3--:R-:W-:-:S07]  /*10960*/  @!P0 DMUL R4, R6, R4 ;  /* 0x0000000406048228 */ /* 0x008fce0000000000 */
[----:B------:R0:W-:Y:S01]  /*10970*/  @!P0 STL.64 [R42], R4 ;  /* 0x000000042a008387 */ /* 0x0001e20000100a00 */
        /* <DEDUP_REMOVED lines=12> */
.L_x_305:
[----:B------:R-:W-:Y:S05]  /*10a40*/  BSYNC.RECONVERGENT B11 ;  /* 0x00000000000b7941 */ /* 0x000fea0003800200 */
.L_x_304:
        /* <DEDUP_REMOVED lines=15> */
.L_x_308:
[----:B------:R-:W-:Y:S05]  /*10b40*/  BRA `(.L_x_309) ;  /* 0x0000000000107947 */ /* 0x000fea0003800000 */
.L_x_307:
[----:B------:R-:W2:Y:S04]  /*10b50*/  LDL.64 R6, [R37] ;  /* 0x0000000025067983 */ /* 0x000ea80000100a00 */
[----:B0-----:R-:W2:Y:S02]  /*10b60*/  LDL.64 R4, [R43+0x8] ;  /* 0x000008002b047983 */ /* 0x001ea40000100a00 */
[----:B--2---:R-:W-:-:S07]  /*10b70*/  DMUL R4, R6, R4 ;  /* 0x0000000406047228 */ /* 0x004fce0000000000 */
[----:B------:R0:W-:Y:S04]  /*10b80*/  STL.64 [R42+0x8], R4 ;  /* 0x000008042a007387 */ /* 0x0001e80000100a00 */
.L_x_309:
[----:B------:R-:W-:Y:S05]  /*10b90*/  BSYNC.RECONVERGENT B11 ;  /* 0x00000000000b7941 */ /* 0x000fea0003800200 */
.L_x_306:
        /* <DEDUP_REMOVED lines=15> */
.L_x_312:
[----:B------:R-:W-:Y:S05]  /*10c90*/  BRA `(.L_x_313) ;  /* 0x0000000000107947 */ /* 0x000fea0003800000 */
.L_x_311:
[----:B------:R-:W2:Y:S04]  /*10ca0*/  LDL.64 R6, [R37] ;  /* 0x0000000025067983 */ /* 0x000ea80000100a00 */
[----:B0-----:R-:W2:Y:S02]  /*10cb0*/  LDL.64 R4, [R43+0x10] ;  /* 0x000010002b047983 */ /* 0x001ea40000100a00 */
[----:B--2---:R-:W-:-:S07]  /*10cc0*/  DMUL R4, R6, R4 ;  /* 0x0000000406047228 */ /* 0x004fce0000000000 */
[----:B------:R0:W-:Y:S04]  /*10cd0*/  STL.64 [R42+0x10], R4 ;  /* 0x000010042a007387 */ /* 0x0001e80000100a00 */
.L_x_313:
[----:B------:R-:W-:Y:S05]  /*10ce0*/  BSYNC.RECONVERGENT B11 ;  /* 0x00000000000b7941 */ /* 0x000fea0003800200 */
.L_x_310:
        /* <DEDUP_REMOVED lines=15> */
.L_x_316:
[----:B------:R-:W-:Y:S05]  /*10de0*/  BRA `(.L_x_317) ;  /* 0x0000000000107947 */ /* 0x000fea0003800000 */
.L_x_315:
[----:B------:R-:W2:Y:S04]  /*10df0*/  LDL.64 R6, [R37] ;  /* 0x0000000025067983 */ /* 0x000ea80000100a00 */
[----:B0-----:R-:W2:Y:S02]  /*10e00*/  LDL.64 R4, [R43+0x18] ;  /* 0x000018002b047983 */ /* 0x001ea40000100a00 */
[----:B--2---:R-:W-:-:S07]  /*10e10*/  DMUL R4, R6, R4 ;  /* 0x0000000406047228 */ /* 0x004fce0000000000 */
[----:B------:R0:W-:Y:S04]  /*10e20*/  STL.64 [R42+0x18], R4 ;  /* 0x000018042a007387 */ /* 0x0001e80000100a00 */
.L_x_317:
[----:B------:R-:W-:Y:S05]  /*10e30*/  BSYNC.RECONVERGENT B11 ;  /* 0x00000000000b7941 */ /* 0x000fea0003800200 */
.L_x_314:
        /* <DEDUP_REMOVED lines=15> */
.L_x_320:
[----:B------:R-:W-:Y:S05]  /*10f30*/  BRA `(.L_x_321) ;  /* 0x0000000000107947 */ /* 0x000fea0003800000 */
.L_x_319:
[----:B------:R-:W2:Y:S04]  /*10f40*/  LDL.64 R6, [R37] ;  /* 0x0000000025067983 */ /* 0x000ea80000100a00 */
[----:B0-----:R-:W2:Y:S02]  /*10f50*/  LDL.64 R4, [R43+0x20] ;  /* 0x000020002b047983 */ /* 0x001ea40000100a00 */
[----:B--2---:R-:W-:-:S07]  /*10f60*/  DMUL R4, R6, R4 ;  /* 0x0000000406047228 */ /* 0x004fce0000000000 */
[----:B------:R0:W-:Y:S04]  /*10f70*/  STL.64 [R42+0x20], R4 ;  /* 0x000020042a007387 */ /* 0x0001e80000100a00 */
.L_x_321:
[----:B------:R-:W-:Y:S05]  /*10f80*/  BSYNC.RECONVERGENT B11 ;  /* 0x00000000000b7941 */ /* 0x000fea0003800200 */
.L_x_318:
        /* <DEDUP_REMOVED lines=15> */
.L_x_324:
[----:B------:R-:W-:Y:S05]  /*11080*/  BRA `(.L_x_325) ;  /* 0x0000000000107947 */ /* 0x000fea0003800000 */
.L_x_323:
[----:B------:R-:W2:Y:S04]  /*11090*/  LDL.64 R6, [R37] ;  /* 0x0000000025067983 */ /* 0x000ea80000100a00 */
[----:B0-----:R-:W2:Y:S02]  /*110a0*/  LDL.64 R4, [R43+0x28] ;  /* 0x000028002b047983 */ /* 0x001ea40000100a00 */
[----:B--2---:R-:W-:-:S07]  /*110b0*/  DMUL R4, R6, R4 ;  /* 0x0000000406047228 */ /* 0x004fce0000000000 */
[----:B------:R0:W-:Y:S04]  /*110c0*/  STL.64 [R42+0x28], R4 ;  /* 0x000028042a007387 */ /* 0x0001e80000100a00 */
.L_x_325:
[----:B------:R-:W-:Y:S05]  /*110d0*/  BSYNC.RECONVERGENT B11 ;  /* 0x00000000000b7941 */ /* 0x000fea0003800200 */
.L_x_322:
        /* <DEDUP_REMOVED lines=15> */
.L_x_328:
[----:B------:R-:W-:Y:S05]  /*111d0*/  BRA `(.L_x_329) ;  /* 0x0000000000107947 */ /* 0x000fea0003800000 */
.L_x_327:
[----:B------:R-:W2:Y:S04]  /*111e0*/  LDL.64 R6, [R37] ;  /* 0x0000000025067983 */ /* 0x000ea80000100a00 */
[----:B0-----:R-:W2:Y:S02]  /*111f0*/  LDL.64 R4, [R43+0x30] ;  /* 0x000030002b047983 */ /* 0x001ea40000100a00 */
[----:B--2---:R-:W-:-:S07]  /*11200*/  DMUL R4, R6, R4 ;  /* 0x0000000406047228 */ /* 0x004fce0000000000 */
[----:B------:R0:W-:Y:S04]  /*11210*/  STL.64 [R42+0x30], R4 ;  /* 0x000030042a007387 */ /* 0x0001e80000100a00 */
.L_x_329:
[----:B------:R-:W-:Y:S05]  /*11220*/  BSYNC.RECONVERGENT B11 ;  /* 0x00000000000b7941 */ /* 0x000fea0003800200 */
.L_x_326:
        /* <DEDUP_REMOVED lines=15> */
.L_x_332:
[----:B------:R-:W-:Y:S05]  /*11320*/  BRA `(.L_x_333) ;  /* 0x0000000000107947 */ /* 0x000fea0003800000 */
.L_x_331:
[----:B0-----:R-:W2:Y:S04]  /*11330*/  LDL.64 R4, [R43+0x38] ;  /* 0x000038002b047983 */ /* 0x001ea80000100a00 */
[----:B------:R-:W2:Y:S02]  /*11340*/  LDL.64 R6, [R37] ;  /* 0x0000000025067983 */ /* 0x000ea40000100a00 */
[----:B--2---:R-:W-:-:S07]  /*11350*/  DMUL R4, R6, R4 ;  /* 0x0000000406047228 */ /* 0x004fce0000000000 */
[----:B------:R0:W-:Y:S04]  /*11360*/  STL.64 [R42+0x38], R4 ;  /* 0x000038042a007387 */ /* 0x0001e80000100a00 */
.L_x_333:
[----:B------:R-:W-:Y:S05]  /*11370*/  BSYNC.RECONVERGENT B11 ;  /* 0x00000000000b7941 */ /* 0x000fea0003800200 */
.L_x_330:
[----:B------:R-:W-:-:S13]  /*11380*/  ISETP.NE.AND P0, PT, R40, RZ, PT ;  /* 0x000000ff2800720c */ /* 0x000fda0003f05270 */
[----:B------:R-:W-:Y:S05]  /*11390*/  @P0 BRA `(.L_x_334) ;  /* 0xfffffff400480947 */ /* 0x000fea000383ffff */
[----:B------:R-:W-:Y:S05]  /*113a0*/  BSYNC.RECONVERGENT B10 ;  /* 0x00000000000a7941 */ /* 0x000fea0003800200 */
.L_x_303:
[----:B------:R-:W-:-:S07]  /*113b0*/  IMAD.MOV.U32 R41, RZ, RZ, R28 ;  /* 0x000000ffff297224 */ /* 0x000fce00078e001c */
.L_x_302:
[----:B------:R-:W-:-:S04]  /*113c0*/  ISETP.NE.AND P0, PT, R26, RZ, PT ;  /* 0x000000ff1a00720c */ /* 0x000fc80003f05270 */
[----:B------:R-:W-:-:S09]  /*113d0*/  P2R R0, PR, RZ, 0x1 ;  /* 0x00000001ff007803 */ /* 0x000fd20000000000 */
        /* <DEDUP_REMOVED lines=8> */
[----:B------:R-:W3:Y:S01]  /*11460*/  LDC R32, c[0x0][0x394] ;  /* 0x0000e500ff207b82 */ /* 0x000ee20000000800 */
[----:B------:R-:W-:Y:S01]  /*11470*/  MOV R8, 0x0 ;  /* 0x0000000000087802 */ /* 0x000fe20000000f00 */
[----:B------:R-:W0:Y:S01]  /*11480*/  LDCU.64 UR4, c[0x4][0x10] ;  /* 0x01000200ff0477ac */ /* 0x000e220008000a00 */
[----:B------:R-:W-:Y:S02]  /*11490*/  IMAD.U32 R6, RZ, RZ, UR38 ;  /* 0x00000026ff067e24 */ /* 0x000fe4000f8e00ff */
[----:B------:R-:W-:-:S03]  /*114a0*/  IMAD.U32 R7, RZ, RZ, UR39 ;  /* 0x00000027ff077e24 */ /* 0x000fc6000f8e00ff */
[----:B------:R-:W4:Y:S01]  /*114b0*/  LDC.64 R8, c[0x4][R8] ;  /* 0x0100000008087b82 */ /* 0x000f220000000a00 */
[----:B012---:R-:W-:Y:S01]  /*114c0*/  IMAD.U32 R4, RZ, RZ, UR4 ;  /* 0x00000004ff047e24 */ /* 0x007fe2000f8e00ff */
[----:B------:R-:W-:Y:S01]  /*114d0*/  MOV R5, UR5 ;  /* 0x0000000500057c02 */ /* 0x000fe20008000f00 */
[----:B---3--:R0:W-:Y:S06]  /*114e0*/  STL.64 [R1], R32 ;  /* 0x0000002001007387 */ /* 0x0081ec0000100a00 */
[----:B------:R-:W-:-:S07]  /*114f0*/  LEPC R20, `(.L_x_339) ;  /* 0x000000001014794e */ /* 0x000fce0000000000 */
[----:B0---4-:R-:W-:Y:S05]  /*11500*/  CALL.ABS.NOINC R8 ;  /* 0x0000000008007343 */ /* 0x011fea0003c00000 */
.L_x_339:
[----:B------:R-:W-:Y:S05]  /*11510*/  BRA `(.L_x_340) ;  /* 0x0000000000147947 */ /* 0x000fea0003800000 */
.L_x_338:
[----:B------:R-:W3:Y:S04]  /*11520*/  LDL.64 R6, [R37] ;  /* 0x0000000025067983 */ /* 0x000ee80000100a00 */
[----:B012---:R-:W3:Y:S01]  /*11530*/  LDL.64 R4, [R40] ;  /* 0x0000000028047983 */ /* 0x007ee20000100a00 */
[----:B------:R-:W-:Y:S01]  /*11540*/  IMAD R3, R33, 0x8, R22 ;  /* 0x0000000821037824 */ /* 0x000fe200078e0216 */
[----:B---3--:R-:W-:-:S07]  /*11550*/  DMUL R4, R6, R4 ;  /* 0x0000000406047228 */ /* 0x008fce0000000000 */
[----:B------:R0:W-:Y:S04]  /*11560*/  STL.64 [R3], R4 ;  /* 0x0000000403007387 */ /* 0x0001e80000100a00 */
.L_x_340:
[----:B------:R-:W-:Y:S05]  /*11570*/  BSYNC.RECONVERGENT B10 ;  /* 0x00000000000a7941 */ /* 0x000fea0003800200 */
.L_x_337:
        /* <DEDUP_REMOVED lines=17> */
.L_x_343:
[----:B------:R-:W-:Y:S05]  /*11690*/  BRA `(.L_x_344) ;  /* 0x0000000000107947 */ /* 0x000fea0003800000 */
.L_x_342:
[----:B------:R-:W2:Y:S04]  /*116a0*/  LDL.64 R6, [R37] ;  /* 0x0000000025067983 */ /* 0x000ea80000100a00 */
[----:B0-----:R-:W2:Y:S02]  /*116b0*/  LDL.64 R4, [R40+0x8] ;  /* 0x0000080028047983 */ /* 0x001ea40000100a00 */
[----:B--2---:R-:W-:-:S07]  /*116c0*/  DMUL R4, R6, R4 ;  /* 0x0000000406047228 */ /* 0x004fce0000000000 */
[----:B------:R0:W-:Y:S04]  /*116d0*/  STL.64 [R43+0x58], R4 ;  /* 0x000058042b007387 */ /* 0x0001e80000100a00 */
.L_x_344:
[----:B------:R-:W-:Y:S05]  /*116e0*/  BSYNC.RECONVERGENT B10 ;  /* 0x00000000000a7941 */ /* 0x000fea0003800200 */
.L_x_341:
        /* <DEDUP_REMOVED lines=15> */
.L_x_347:
[----:B------:R-:W-:Y:S05]  /*117e0*/  BRA `(.L_x_348) ;  /* 0x0000000000107947 */ /* 0x000fea0003800000 */
.L_x_346:
[----:B------:R-:W2:Y:S04]  /*117f0*/  LDL.64 R6, [R37] ;  /* 0x0000000025067983 */ /* 0x000ea80000100a00 */
[----:B0-----:R-:W2:Y:S02]  /*11800*/  LDL.64 R4, [R40+0x10] ;  /* 0x0000100028047983 */ /* 0x001ea40000100a00 */
[----:B--2---:R-:W-:-:S07]  /*11810*/  DMUL R4, R6, R4 ;  /* 0x0000000406047228 */ /* 0x004fce0000000000 */
[----:B------:R0:W-:Y:S04]  /*11820*/  STL.64 [R43+0x60], R4 ;  /* 0x000060042b007387 */ /* 0x0001e80000100a00 */
.L_x_348:
[----:B------:R-:W-:Y:S05]  /*11830*/  BSYNC.RECONVERGENT B10 ;  /* 0x00000000000a7941 */ /* 0x000fea0003800200 */
.L_x_345:
        /* <DEDUP_REMOVED lines=15> */
.L_x_351:
[----:B------:R-:W-:Y:S05]  /*11930*/  BRA `(.L_x_352) ;  /* 0x0000000000107947 */ /* 0x000fea0003800000 */
.L_x_350:
[----:B0-----:R-:W2:Y:S04]  /*11940*/  LDL.64 R4, [R40+0x18] ;  /* 0x0000180028047983 */ /* 0x001ea80000100a00 */
[----:B------:R-:W2:Y:S02]  /*11950*/  LDL.64 R6, [R37] ;  /* 0x0000000025067983 */ /* 0x000ea40000100a00 */
[----:B--2---:R-:W-:-:S07]  /*11960*/  DMUL R4, R6, R4 ;  /* 0x0000000406047228 */ /* 0x004fce0000000000 */
[----:B------:R0:W-:Y:S04]  /*11970*/  STL.64 [R43+0x68], R4 ;  /* 0x000068042b007387 */ /* 0x0001e80000100a00 */
.L_x_352:
[----:B------:R-:W-:Y:S05]  /*11980*/  BSYNC.RECONVERGENT B10 ;  /* 0x00000000000a7941 */ /* 0x000fea0003800200 */
.L_x_349:
[----:B------:R-:W-:-:S07]  /*11990*/  VIADD R41, R41, 0x4 ;  /* 0x0000000429297836 */ /* 0x000fce0000000000 */
.L_x_336:
        /* <DEDUP_REMOVED lines=21> */
.L_x_357:
[----:B------:R-:W-:Y:S05]  /*11af0*/  BRA `(.L_x_358) ;  /* 0x0000000000147947 */ /* 0x000fea0003800000 */
.L_x_356:
[----:B------:R-:W3:Y:S04]  /*11b00*/  LDL.64 R6, [R37] ;  /* 0x0000000025067983 */ /* 0x000ee80000100a00 */
[----:B012---:R-:W3:Y:S01]  /*11b10*/  LDL.64 R4, [R40] ;  /* 0x0000000028047983 */ /* 0x007ee20000100a00 */
[----:B------:R-:W-:Y:S01]  /*11b20*/  IMAD R3, R33, 0x8, R22 ;  /* 0x0000000821037824 */ /* 0x000fe200078e0216 */
[----:B---3--:R-:W-:-:S07]  /*11b30*/  DMUL R4, R6, R4 ;  /* 0x0000000406047228 */ /* 0x008fce0000000000 */
[----:B------:R0:W-:Y:S04]  /*11b40*/  STL.64 [R3], R4 ;  /* 0x0000000403007387 */ /* 0x0001e80000100a00 */
.L_x_358:
[----:B------:R-:W-:Y:S05]  /*11b50*/  BSYNC.RECONVERGENT B11 ;  /* 0x00000000000b7941 */ /* 0x000fea0003800200 */
.L_x_355:
        /* <DEDUP_REMOVED lines=15> */
.L_x_361:
[----:B------:R-:W-:Y:S05]  /*11c50*/  BRA `(.L_x_362) ;  /* 0x0000000000187947 */ /* 0x000fea0003800000 */
.L_x_360:
[----:B0-----:R-:W2:Y:S04]  /*11c60*/  LDL.64 R4, [R40+0x8] ;  /* 0x0000080028047983 */ /* 0x001ea80000100a00 */
[----:B------:R-:W2:Y:S01]  /*11c70*/  LDL.64 R6, [R37] ;  /* 0x0000000025067983 */ /* 0x000ea20000100a00 */
[----:B------:R-:W-:-:S04]  /*11c80*/  IMAD.IADD R0, R36, 0x1, R41 ;  /* 0x0000000124007824 */ /* 0x000fc800078e0229 */
[----:B------:R-:W-:Y:S01]  /*11c90*/  IMAD.U32 R3, R0, 0x8, R1 ;  /* 0x0000000800037824 */ /* 0x000fe200078e0001 */
[----:B--2---:R-:W-:-:S07]  /*11ca0*/  DMUL R4, R6, R4 ;  /* 0x0000000406047228 */ /* 0x004fce0000000000 */
[----:B------:R0:W-:Y:S04]  /*11cb0*/  STL.64 [R3+0x58], R4 ;  /* 0x0000580403007387 */ /* 0x0001e80000100a00 */
.L_x_362:
[----:B------:R-:W-:Y:S05]  /*11cc0*/  BSYNC.RECONVERGENT B11 ;  /* 0x00000000000b7941 */ /* 0x000fea0003800200 */
.L_x_359:
[----:B------:R-:W-:-:S07]  /*11cd0*/  VIADD R41, R41, 0x2 ;  /* 0x0000000229297836 */ /* 0x000fce0000000000 */
.L_x_354:
[----:B------:R-:W-:-:S13]  /*11ce0*/  ISETP.NE.AND P0, PT, R77, RZ, PT ;  /* 0x000000ff4d00720c */ /* 0x000fda0003f05270 */
[----:B------:R-:W-:Y:S05]  /*11cf0*/  @!P0 BRA `(.L_x_353) ;  /* 0x0000000000548947 */ /* 0x000fea0003800000 */
[----:B-12---:R-:W-:-:S05]  /*11d00*/  IMAD.IADD R11, R36, 0x1, R41 ;  /* 0x00000001240b7824 */ /* 0x006fca00078e0229 */
        /* <DEDUP_REMOVED lines=13> */
.L_x_364:
[----:B------:R-:W-:Y:S05]  /*11de0*/  BRA `(.L_x_353) ;  /* 0x0000000000187947 */ /* 0x000fea0003800000 */
.L_x_363:
[----:B------:R-:W-:Y:S01]  /*11df0*/  LEA R6, R41, UR44, 0x3 ;  /* 0x0000002c29067c11 */ /* 0x000fe2000f8e18ff */
[----:B0-----:R-:W2:Y:S05]  /*11e00*/  LDL.64 R4, [R37] ;  /* 0x0000000025047983 */ /* 0x001eaa0000100a00 */
[----:B------:R-:W2:Y:S01]  /*11e10*/  LDL.64 R6, [R6] ;  /* 0x0000000006067983 */ /* 0x000ea20000100a00 */
[----:B------:R-:W-:Y:S01]  /*11e20*/  IMAD R11, R11, 0x8, R22 ;  /* 0x000000080b0b7824 */ /* 0x000fe200078e0216 */
[----:B--2---:R-:W-:-:S07]  /*11e30*/  DMUL R4, R4, R6 ;  /* 0x0000000604047228 */ /* 0x004fce0000000000 */
[----:B------:R3:W-:Y:S04]  /*11e40*/  STL.64 [R11], R4 ;  /* 0x000000040b007387 */ /* 0x0007e80000100a00 */
.L_x_353:
[----:B------:R-:W-:Y:S05]  /*11e50*/  BSYNC.RECONVERGENT B10 ;  /* 0x00000000000a7941 */ /* 0x000fea0003800200 */
.L_x_335:
[----:B------:R-:W-:-:S13]  /*11e60*/  ISETP.NE.AND P0, PT, R39, RZ, PT ;  /* 0x000000ff2700720c */ /* 0x000fda0003f05270 */
[----:B------:R-:W-:Y:S05]  /*11e70*/  @P0 BRA `(.L_x_365) ;  /* 0xffffffe800600947 */ /* 0x000fea000383ffff */
[----:B------:R-:W-:Y:S05]  /*11e80*/  BSYNC.RECONVERGENT B9 ;  /* 0x0000000000097941 */ /* 0x000fea0003800200 */
.L_x_301:
[----:B------:R-:W-:-:S07]  /*11e90*/  IMAD.MOV.U32 R0, RZ, RZ, RZ ;  /* 0x000000ffff007224 */ /* 0x000fce00078e00ff */
.L_x_372:
[----:B0-----:R-:W0:Y:S01]  /*11ea0*/  LDC R3, c[0x0][0x394] ;  /* 0x0000e500ff037b82 */ /* 0x001e220000000800 */
[----:B------:R-:W-:Y:S01]  /*11eb0*/  ISETP.NE.AND P0, PT, R46, RZ, PT ;  /* 0x000000ff2e00720c */ /* 0x000fe20003f05270 */
[----:B------:R-:W-:Y:S02]  /*11ec0*/  IMAD.MOV.U32 R52, RZ, RZ, RZ ;  /* 0x000000ffff347224 */ /* 0x000fe400078e00ff */
[----:B0-----:R-:W-:-:S10]  /*11ed0*/  IMAD R47, R0, R3, RZ ;  /* 0x00000003002f7224 */ /* 0x001fd400078e02ff */
[----:B----4-:R-:W-:Y:S05]  /*11ee0*/  @!P0 BRA `(.L_x_366) ;  /* 0x0000000400d88947 */ /* 0x010fea0003800000 */
[----:B------:R-:W-:Y:S01]  /*11ef0*/  BSSY.RECONVERGENT B0, `(.L_x_367) ;  /* 0x0000074000007945 */ /* 0x000fe20003800200 */
[----:B------:R-:W-:-:S07]  /*11f00*/  IMAD.MOV.U32 R63, RZ, RZ, RZ ;  /* 0x000000ffff3f7224 */ /* 0x000fce00078e00ff */
.L_x_368:
[----:B0-----:R-:W-:-:S04]  /*11f10*/  IMAD.IADD R62, R47, 0x1, R63 ;  /* 0x000000012f3e7824 */ /* 0x001fc800078e023f */
[----:B------:R-:W-:-:S05]  /*11f20*/  IMAD R62, R62, 0x8, R1 ;  /* 0x000000083e3e7824 */ /* 0x000fca00078e0201 */
        /* <DEDUP_REMOVED lines=9> */
[----:B-123--:R-:W2:Y:S04]  /*11fc0*/  LDL.64 R4, [R62+0x88] ;  /* 0x000088003e047983 */ /* 0x00eea80000100a00 */
[----:B------:R-:W3:Y:S04]  /*11fd0*/  LDL.64 R40, [R62+0x40] ;  /* 0x000040003e287983 */ /* 0x000ee80000100a00 */
[----:B------:R-:W3:Y:S04]  /*11fe0*/  LDL.64 R12, [R62+0x48] ;  /* 0x000048003e0c7983 */ /* 0x000ee80000100a00 */
[----:B------:R-:W3:Y:S04]  /*11ff0*/  LDL.64 R64, [R62+0x50] ;  /* 0x000050003e407983 */ /* 0x000ee80000100a00 */
[----:B------:R-:W3:Y:S04]  /*12000*/  LDL.64 R50, [R62+0x58] ;  /* 0x000058003e327983 */ /* 0x000ee80000100a00 */
[----:B------:R-:W3:Y:S04]  /*12010*/  LDL.64 R14, [R62+0x60] ;  /* 0x000060003e0e7983 */ /* 0x000ee80000100a00 */
[----:B------:R-:W3:Y:S01]  /*12020*/  LDL.64 R10, [R62+0x68] ;  /* 0x000068003e0a7983 */ /* 0x000ee20000100a00 */
[----:B------:R-:W-:Y:S01]  /*12030*/  VIADD R39, R63, 0x1 ;  /* 0x000000013f277836 */ /* 0x000fe20000000000 */
[----:B------:R-:W-:Y:S01]  /*12040*/  ISETP.NE.AND P0, PT, R0, R63, PT ;  /* 0x0000003f0000720c */ /* 0x000fe20003f05270 */
[----:B------:R-:W-:-:S03]  /*12050*/  IMAD.MOV.U32 R42, RZ, RZ, RZ ;  /* 0x000000ffff2a7224 */ /* 0x000fc600078e00ff */
[----:B------:R-:W-:Y:S01]  /*12060*/  ISETP.NE.AND P1, PT, R0, R39, PT ;  /* 0x000000270000720c */ /* 0x000fe20003f25270 */
[----:B------:R-:W-:Y:S01]  /*12070*/  IMAD.MOV.U32 R38, RZ, RZ, RZ ;  /* 0x000000ffff267224 */ /* 0x000fe200078e00ff */
[----:B------:R-:W-:Y:S02]  /*12080*/  FSEL R43, RZ, 1.875, P0 ;  /* 0x3ff00000ff2b7808 */ /* 0x000fe40000000000 */
[----:B------:R-:W-:Y:S02]  /*12090*/  FSEL R39, RZ, 1.875, P1 ;  /* 0x3ff00000ff277808 */ /* 0x000fe40000800000 */
[----:B------:R-:W-:-:S04]  /*120a0*/  IADD3 R61, PT, PT, R63, 0x2, RZ ;  /* 0x000000023f3d7810 */ /* 0x000fc80007ffe0ff */
[----:B------:R-:W-:Y:S01]  /*120b0*/  ISETP.NE.AND P0, PT, R0, R61, PT ;  /* 0x0000003d0000720c */ /* 0x000fe20003f05270 */
[----:B------:R-:W-:-:S05]  /*120c0*/  VIADD R61, R63, 0x3 ;  /* 0x000000033f3d7836 */ /* 0x000fca0000000000 */
[----:B------:R-:W-:Y:S02]  /*120d0*/  ISETP.NE.AND P1, PT, R0, R61, PT ;  /* 0x0000003d0000720c */ /* 0x000fe40003f25270 */
[----:B------:R-:W3:Y:S01]  /*120e0*/  LDL.64 R60, [R62+0x90] ;  /* 0x000090003e3c7983 */ /* 0x000ee20000100a00 */
[-C--:B----4-:R-:W-:Y:S02]  /*120f0*/  DFMA R54, R54, -R34.reuse, R42 ;  /* 0x800000223636722b */ /* 0x090fe4000000002a */
[----:B-----5:R-:W-:-:S06]  /*12100*/  DFMA R32, R32, -R34, R38 ;  /* 0x800000222020722b */ /* 0x020fcc0000000026 */
[----:B------:R-:W-:Y:S02]  /*12110*/  DMUL R52, R54, R52 ;  /* 0x0000003436347228 */ /* 0x000fe40000000000 */
[----:B------:R-:W4:Y:S01]  /*12120*/  LDL.64 R54, [R62+0x50] ;  /* 0x000050003e367983 */ /* 0x000f220000100a00 */
[----:B------:R-:W-:Y:S01]  /*12130*/  DFMA R20, R20, -R34, R42 ;  /* 0x800000221414722b */ /* 0x000fe2000000002a */
[----:B------:R-:W-:Y:S01]  /*12140*/  FSEL R43, RZ, 1.875, P0 ;  /* 0x3ff00000ff2b7808 */ /* 0x000fe20000000000 */
[----:B------:R-:W-:Y:S01]  /*12150*/  DMUL R48, R32, R48 ;  /* 0x0000003020307228 */ /* 0x000fe20000000000 */
[----:B------:R-:W-:Y:S01]  /*12160*/  FSEL R33, RZ, 1.875, P1 ;  /* 0x3ff00000ff217808 */ /* 0x000fe20000800000 */
[----:B------:R-:W-:Y:S01]  /*12170*/  IMAD.MOV.U32 R32, RZ, RZ, RZ ;  /* 0x000000ffff207224 */ /* 0x000fe200078e00ff */
[----:B------:R-:W-:Y:S01]  /*12180*/  DFMA R8, R8, -R34, R38 ;  /* 0x800000220808722b */ /* 0x000fe20000000026 */
[----:B------:R-:W5:Y:S02]  /*12190*/  LDL.64 R38, [R62+0x30] ;  /* 0x000030003e267983 */ /* 0x000f640000100a00 */
[----:B------:R-:W-:-:S02]  /*121a0*/  DMUL R20, R52, R20 ;  /* 0x0000001434147228 */ /* 0x000fc40000000000 */
[-C--:B------:R-:W-:Y:S02]  /*121b0*/  DFMA R44, R44, -R34.reuse, R42 ;  /* 0x800000222c2c722b */ /* 0x080fe4000000002a */
[----:B------:R-:W-:Y:S02]  /*121c0*/  DFMA R36, R36, -R34, R32 ;  /* 0x800000222424722b */ /* 0x000fe40000000020 */
[----:B------:R-:W-:Y:S01]  /*121d0*/  DMUL R8, R48, R8 ;  /* 0x0000000830087228 */ /* 0x000fe20000000000 */
[----:B------:R-:W5:Y:S03]  /*121e0*/  LDL.64 R48, [R62+0x38] ;  /* 0x000038003e307983 */ /* 0x000f660000100a00 */
[----:B------:R-:W-:Y:S02]  /*121f0*/  DMUL R6, R44, R6 ;  /* 0x000000062c067228 */ /* 0x000fe40000000000 */
[----:B--2---:R-:W-:Y:S01]  /*12200*/  DMUL R4, R36, R4 ;  /* 0x0000000424047228 */ /* 0x004fe20000000000 */
[----:B------:R-:W2:Y:S01]  /*12210*/  LDL.64 R44, [R62+0x98] ;  /* 0x000098003e2c7983 */ /* 0x000ea20000100a00 */
[----:B---3--:R-:W-:-:S03]  /*12220*/  DFMA R40, R40, -R34, R42 ;  /* 0x800000222828722b */ /* 0x008fc6000000002a */
[----:B------:R-:W3:Y:S01]  /*12230*/  LDL.64 R36, [R62+0x40] ;  /* 0x000040003e247983 */ /* 0x000ee20000100a00 */
[----:B------:R-:W-:-:S03]  /*12240*/  DFMA R12, R12, -R34, R32 ;  /* 0x800000220c0c722b */ /* 0x000fc60000000020 */
[----:B------:R-:W2:Y:S01]  /*12250*/  LDL.64 R42, [R62+0x58] ;  /* 0x000058003e2a7983 */ /* 0x000ea20000100a00 */
[----:B------:R-:W-:-:S03]  /*12260*/  DFMA R64, R64, R34, R20 ;  /* 0x000000224040722b */ /* 0x000fc60000000014 */
[----:B------:R-:W2:Y:S04]  /*12270*/  LDL.64 R32, [R62+0xa0] ;  /* 0x0000a0003e207983 */ /* 0x000ea80000100a00 */
[----:B------:R-:W2:Y:S01]  /*12280*/  LDL.64 R20, [R62+0x48] ;  /* 0x000048003e147983 */ /* 0x000ea20000100a00 */
[----:B------:R-:W-:Y:S02]  /*12290*/  DFMA R50, R50, R34, R8 ;  /* 0x000000223232722b */ /* 0x000fe40000000008 */
[----:B------:R-:W-:Y:S01]  /*122a0*/  DMUL R40, R6, R40 ;  /* 0x0000002806287228 */ /* 0x000fe20000000000 */
[----:B------:R-:W2:Y:S01]  /*122b0*/  LDL.64 R8, [R62+0x68] ;  /* 0x000068003e087983 */ /* 0x000ea20000100a00 */
[----:B------:R-:W-:-:S03]  /*122c0*/  DMUL R12, R4, R12 ;  /* 0x0000000c040c7228 */ /* 0x000fc60000000000 */
[----:B------:R-:W2:Y:S04]  /*122d0*/  LDL.64 R4, [R62+0x60] ;  /* 0x000060003e047983 */ /* 0x000ea80000100a00 */
[----:B------:R-:W2:Y:S01]  /*122e0*/  LDL.64 R6, [R62+0xa8] ;  /* 0x0000a8003e067983 */ /* 0x000ea20000100a00 */
[-C--:B------:R-:W-:Y:S02]  /*122f0*/  DFMA R66, R14, R34.reuse, R40 ;  /* 0x000000220e42722b */ /* 0x080fe40000000028 */
[----:B------:R-:W-:Y:S01]  /*12300*/  DFMA R68, R10, R34, R12 ;  /* 0x000000220a44722b */ /* 0x000fe2000000000c */
[----:B------:R0:W-:Y:S04]  /*12310*/  STL.64 [R62+0x70], R64 ;  /* 0x000070403e007387 */ /* 0x0001e80000100a00 */
[----:B------:R1:W-:Y:S04]  /*12320*/  STL.64 [R62+0x78], R50 ;  /* 0x000078323e007387 */ /* 0x0003e80000100a00 */
[----:B------:R1:W-:Y:S04]  /*12330*/  STL.64 [R62+0x80], R66 ;  /* 0x000080423e007387 */ /* 0x0003e80000100a00 */
[----:B------:R0:W-:Y:S04]  /*12340*/  STL.64 [R62+0x88], R68 ;  /* 0x000088443e007387 */ /* 0x0001e80000100a00 */
[----:B------:R-:W2:Y:S04]  /*12350*/  LDL.64 R52, [R62+0x70] ;  /* 0x000070003e347983 */ /* 0x000ea80000100a00 */
[----:B------:R-:W2:Y:S04]  /*12360*/  LDL.64 R40, [R62+0x78] ;  /* 0x000078003e287983 */ /* 0x000ea80000100a00 */
[----:B------:R-:W2:Y:S04]  /*12370*/  LDL.64 R10, [R62+0x80] ;  /* 0x000080003e0a7983 */ /* 0x000ea80000100a00 */
[----:B------:R-:W2:Y:S01]  /*12380*/  LDL.64 R12, [R62+0x88] ;  /* 0x000088003e0c7983 */ /* 0x000ea20000100a00 */
[----:B------:R-:W-:-:S05]  /*12390*/  VIADD R15, R63, 0x4 ;  /* 0x000000043f0f7836 */ /* 0x000fca0000000000 */
[----:B------:R-:W-:Y:S01]  /*123a0*/  ISETP.NE.AND P0, PT, R0, R15, PT ;  /* 0x0000000f0000720c */ /* 0x000fe20003f05270 */
[----:B------:R-:W-:-:S03]  /*123b0*/  IMAD.MOV.U32 R14, RZ, RZ, RZ ;  /* 0x000000ffff0e7224 */ /* 0x000fc600078e00ff */
[----:B------:R-:W-:Y:S01]  /*123c0*/  FSEL R15, RZ, 1.875, P0 ;  /* 0x3ff00000ff0f7808 */ /* 0x000fe20000000000 */
[C---:B0-----:R-:W-:Y:S01]  /*123d0*/  VIADD R65, R63.reuse, 0x5 ;  /* 0x000000053f417836 */ /* 0x041fe20000000000 */
[C---:B-1----:R-:W-:Y:S01]  /*123e0*/  IADD3 R51, PT, PT, R63.reuse, 0x6, RZ ;  /* 0x000000063f337810 */ /* 0x042fe20007ffe0ff */
[----:B------:R-:W-:-:S03]  /*123f0*/  VIADD R67, R63, 0x7 ;  /* 0x000000073f437836 */ /* 0x000fc60000000000 */
[C---:B------:R-:W-:Y:S02]  /*12400*/  ISETP.NE.AND P0, PT, R0.reuse, R65, PT ;  /* 0x000000410000720c */ /* 0x040fe40003f05270 */
[C---:B------:R-:W-:Y:S02]  /*12410*/  ISETP.NE.AND P1, PT, R0.reuse, R51, PT ;  /* 0x000000330000720c */ /* 0x040fe40003f25270 */
[----:B------:R-:W-:Y:S01]  /*12420*/  ISETP.NE.AND P2, PT, R0, R67, PT ;  /* 0x000000430000720c */ /* 0x000fe20003f45270 */
[----:B------:R-:W-:Y:S01]  /*12430*/  IMAD.MOV.U32 R50, RZ, RZ, RZ ;  /* 0x000000ffff327224 */ /* 0x000fe200078e00ff */
[----:B------:R-:W-:Y:S01]  /*12440*/  FSEL R51, RZ, 1.875, P0 ;  /* 0x3ff00000ff337808 */ /* 0x000fe20000000000 */
[----:B------:R-:W-:-:S05]  /*12450*/  VIADD R63, R63, 0x8 ;  /* 0x000000083f3f7836 */ /* 0x000fca0000000000 */
[----:B------:R-:W-:Y:S01]  /*12460*/  ISETP.NE.AND P0, PT, R63, R28, PT ;  /* 0x0000001c3f00720c */ /* 0x000fe20003f05270 */
[-CC-:B----4-:R-:W-:Y:S02]  /*12470*/  DFMA R54, R54, -R34.reuse, R14.reuse ;  /* 0x800000223636722b */ /* 0x190fe4000000000e */
[----:B-----5:R-:W-:Y:S01]  /*12480*/  DFMA R38, R38, -R34, R14 ;  /* 0x800000222626722b */ /* 0x020fe2000000000e */
[----:B------:R-:W-:-:S07]  /*12490*/  FSEL R15, RZ, 1.875, P2 ;  /* 0x3ff00000ff0f7808 */ /* 0x000fce0001000000 */
[----:B------:R-:W-:Y:S01]  /*124a0*/  DMUL R60, R38, R60 ;  /* 0x0000003c263c7228 */ /* 0x000fe20000000000 */
[----:B------:R-:W-:Y:S01]  /*124b0*/  FSEL R39, RZ, 1.875, P1 ;  /* 0x3ff00000ff277808 */ /* 0x000fe20000800000 */
[----:B------:R-:W-:Y:S01]  /*124c0*/  IMAD.MOV.U32 R38, RZ, RZ, RZ ;  /* 0x000000ffff267224 */ /* 0x000fe200078e00ff */
[----:B------:R-:W-:-:S05]  /*124d0*/  DFMA R48, R48, -R34, R50 ;  /* 0x800000223030722b */ /* 0x000fca0000000032 */
[----:B---3--:R-:W-:-:S03]  /*124e0*/  DFMA R36, R36, -R34, R38 ;  /* 0x800000222424722b */ /* 0x008fc60000000026 */
[----:B--2---:R-:W-:Y:S02]  /*124f0*/  DMUL R44, R48, R44 ;  /* 0x0000002c302c7228 */ /* 0x004fe40000000000 */
[-C--:B------:R-:W-:Y:S02]  /*12500*/  DFMA R42, R42, -R34.reuse, R50 ;  /* 0x800000222a2a722b */ /* 0x080fe40000000032 */
[--C-:B------:R-:W-:Y:S02]  /*12510*/  DFMA R20, R20, -R34, R14.reuse ;  /* 0x800000221414722b */ /* 0x100fe4000000000e */
[----:B------:R-:W-:Y:S02]  /*12520*/  DMUL R32, R36, R32 ;  /* 0x0000002024207228 */ /* 0x000fe40000000000 */
[-C--:B------:R-:W-:Y:S02]  /*12530*/  DFMA R8, R8, -R34.reuse, R14 ;  /* 0x800000220808722b */ /* 0x080fe4000000000e */
[----:B------:R-:W-:-:S02]  /*12540*/  DFMA R4, R4, -R34, R38 ;  /* 0x800000220404722b */ /* 0x000fc40000000026 */
[----:B------:R-:W-:Y:S02]  /*12550*/  DMUL R6, R20, R6 ;  /* 0x0000000614067228 */ /* 0x000fe40000000000 */
[----:B------:R-:W-:Y:S02]  /*12560*/  DMUL R54, R60, R54 ;  /* 0x000000363c367228 */ /* 0x000fe40000000000 */
[----:B------:R-:W-:Y:S02]  /*12570*/  DMUL R42, R44, R42 ;  /* 0x0000002a2c2a7228 */ /* 0x000fe40000000000 */
[----:B------:R-:W-:Y:S02]  /*12580*/  DMUL R4, R32, R4 ;  /* 0x0000000420047228 */ /* 0x000fe40000000000 */
[----:B------:R-:W-:Y:S02]  /*12590*/  DMUL R6, R6, R8 ;  /* 0x0000000806067228 */ /* 0x000fe40000000000 */
[----:B------:R-:W-:-:S02]  /*125a0*/  DFMA R52, R52, R34, R54 ;  /* 0x000000223434722b */ /* 0x000fc40000000036 */
[-C--:B------:R-:W-:Y:S02]  /*125b0*/  DFMA R40, R40, R34.reuse, R42 ;  /* 0x000000222828722b */ /* 0x080fe4000000002a */
[-C--:B------:R-:W-:Y:S02]  /*125c0*/  DFMA R4, R10, R34.reuse, R4 ;  /* 0x000000220a04722b */ /* 0x080fe40000000004 */
[----:B------:R-:W-:Y:S01]  /*125d0*/  DFMA R6, R12, R34, R6 ;  /* 0x000000220c06722b */ /* 0x000fe20000000006 */
[----:B------:R0:W-:Y:S04]  /*125e0*/  STL.64 [R62+0x90], R52 ;  /* 0x000090343e007387 */ /* 0x0001e80000100a00 */
[----:B------:R0:W-:Y:S04]  /*125f0*/  STL.64 [R62+0x98], R40 ;  /* 0x000098283e007387 */ /* 0x0001e80000100a00 */
[----:B------:R0:W-:Y:S04]  /*12600*/  STL.64 [R62+0xa0], R4 ;  /* 0x0000a0043e007387 */ /* 0x0001e80000100a00 */
[----:B------:R0:W-:Y:S01]  /*12610*/  STL.64 [R62+0xa8], R6 ;  /* 0x0000a8063e007387 */ /* 0x0001e20000100a00 */
[----:B------:R-:W-:Y:S05]  /*12620*/  @P0 BRA `(.L_x_368) ;  /* 0xfffffff800380947 */ /* 0x000fea000383ffff */
[----:B------:R-:W-:Y:S05]  /*12630*/  BSYNC.RECONVERGENT B0 ;  /* 0x0000000000007941 */ /* 0x000fea0003800200 */
.L_x_367:
[----:B0-----:R-:W-:-:S07]  /*12640*/  IMAD.MOV.U32 R52, RZ, RZ, R28 ;  /* 0x000000ffff347224 */ /* 0x001fce00078e001c */
.L_x_366:
[----:B------:R-:W-:-:S13]  /*12650*/  ISETP.NE.AND P0, PT, R26, RZ, PT ;  /* 0x000000ff1a00720c */ /* 0x000fda0003f05270 */
[----:B------:R-:W-:Y:S05]  /*12660*/  @!P0 BRA `(.L_x_369) ;  /* 0x0000000400c88947 */ /* 0x000fea0003800000 */
[----:B------:R-:W-:Y:S02]  /*12670*/  ISETP.GE.U32.AND P1, PT, R29, 0x3, PT ;  /* 0x000000031d00780c */ /* 0x000fe40003f26070 */
[----:B------:R-:W-:-:S11]  /*12680*/  ISETP.NE.AND P0, PT, R19, RZ, PT ;  /* 0x000000ff1300720c */ /* 0x000fd60003f05270 */
[----:B------:R-:W-:Y:S05]  /*12690*/  @!P1 BRA `(.L_x_370) ;  /* 0x0000000000ec9947 */ /* 0x000fea0003800000 */
[----:B-123--:R-:W-:-:S04]  /*126a0*/  IMAD.IADD R4, R47, 0x1, R52 ;  /* 0x000000012f047824 */ /* 0x00efc800078e0234 */
[----:B------:R-:W-:-:S05]  /*126b0*/  IMAD R15, R4, 0x8, R1 ;  /* 0x00000008040f7824 */ /* 0x000fca00078e0201 */
[----:B------:R-:W2:Y:S04]  /*126c0*/  LDL.64 R10, [R15+0x10] ;  /* 0x000010000f0a7983 */ /* 0x000ea80000100a00 */
[----:B------:R-:W3:Y:S04]  /*126d0*/  LDL.64 R4, [R15+0x30] ;  /* 0x000030000f047983 */ /* 0x000ee80000100a00 */
[----:B------:R-:W4:Y:S04]  /*126e0*/  LDL.64 R8, [R15+0x70] ;  /* 0x000070000f087983 */ /* 0x000f280000100a00 */
[----:B------:R-:W5:Y:S01]  /*126f0*/  LDL.64 R6, [R15+0x50] ;  /* 0x000050000f067983 */ /* 0x000f620000100a00 */
[----:B------:R-:W-:-:S02]  /*12700*/  ISETP.NE.AND P1, PT, R0, R52, PT ;  /* 0x000000340000720c */ /* 0x000fc40003f25270 */
[----:B------:R-:W-:Y:S02]  /*12710*/  MOV R12, RZ ;  /* 0x000000ff000c7202 */ /* 0x000fe40000000f00 */
[----:B------:R-:W-:-:S06]  /*12720*/  FSEL R13, RZ, 1.875, P1 ;  /* 0x3ff00000ff0d7808 */ /* 0x000fcc0000800000 */
[-CC-:B--2---:R-:W-:Y:S02]  /*12730*/  DFMA R10, R10, -R34.reuse, R12.reuse ;  /* 0x800000220a0a722b */ /* 0x184fe4000000000c */
[----:B---3--:R-:W-:-:S06]  /*12740*/  DFMA R4, R4, -R34, R12 ;  /* 0x800000220404722b */ /* 0x008fcc000000000c */
[----:B----4-:R-:W-:-:S08]  /*12750*/  DMUL R8, R10, R8 ;  /* 0x000000080a087228 */ /* 0x010fd00000000000 */
[----:B------:R-:W-:Y:S01]  /*12760*/  DMUL R4, R8, R4 ;  /* 0x0000000408047228 */ /* 0x000fe20000000000 */
[----:B------:R-:W-:-:S04]  /*12770*/  IMAD.IADD R8, R47, 0x1, R52 ;  /* 0x000000012f087824 */ /* 0x000fc800078e0234 */
[----:B------:R-:W-:-:S03]  /*12780*/  IMAD.U32 R53, R8, 0x8, R1 ;  /* 0x0000000808357824 */ /* 0x000fc600078e0001 */
[----:B-----5:R-:W-:-:S07]  /*12790*/  DFMA R6, R6, R34, R4 ;  /* 0x000000220606722b */ /* 0x020fce0000000004 */
[----:B------:R0:W-:Y:S04]  /*127a0*/  STL.64 [R15+0x70], R6 ;  /* 0x000070060f007387 */ /* 0x0001e80000100a00 */
[----:B------:R-:W2:Y:S04]  /*127b0*/  LDL.64 R48, [R53+0x18] ;  /* 0x0000180035307983 */ /* 0x000ea80000100a00 */
[----:B------:R-:W3:Y:S04]  /*127c0*/  LDL.64 R36, [R53+0x20] ;  /* 0x0000200035247983 */ /* 0x000ee80000100a00 */
        /* <DEDUP_REMOVED lines=8> */
[----:B0-----:R-:W5:Y:S04]  /*12850*/  LDL.64 R14, [R53+0x60] ;  /* 0x00006000350e7983 */ /* 0x001f680000100a00 */
[----:B------:R-:W5:Y:S01]  /*12860*/  LDL.64 R6, [R53+0x68] ;  /* 0x0000680035067983 */ /* 0x000f620000100a00 */
[----:B------:R-:W-:-:S02]  /*12870*/  VIADD R13, R52, 0x1 ;  /* 0x00000001340d7836 */ /* 0x000fc40000000000 */
[C---:B------:R-:W-:Y:S02]  /*12880*/  VIADD R39, R52.reuse, 0x2 ;  /* 0x0000000234277836 */ /* 0x040fe40000000000 */
[----:B------:R-:W-:Y:S01]  /*12890*/  VIADD R51, R52, 0x3 ;  /* 0x0000000334337836 */ /* 0x000fe20000000000 */
[C---:B------:R-:W-:Y:S01]  /*128a0*/  ISETP.NE.AND P1, PT, R0.reuse, R13, PT ;  /* 0x0000000d0000720c */ /* 0x040fe20003f25270 */
[----:B------:R-:W-:Y:S01]  /*128b0*/  IMAD.MOV.U32 R50, RZ, RZ, RZ ;  /* 0x000000ffff327224 */ /* 0x000fe200078e00ff */
[C---:B------:R-:W-:Y:S01]  /*128c0*/  ISETP.NE.AND P2, PT, R0.reuse, R39, PT ;  /* 0x000000270000720c */ /* 0x040fe20003f45270 */
[----:B------:R-:W-:Y:S01]  /*128d0*/  IMAD.MOV.U32 R38, RZ, RZ, RZ ;  /* 0x000000ffff267224 */ /* 0x000fe200078e00ff */
[----:B------:R-:W-:Y:S02]  /*128e0*/  ISETP.NE.AND P3, PT, R0, R51, PT ;  /* 0x000000330000720c */ /* 0x000fe40003f65270 */
[----:B------:R-:W-:Y:S02]  /*128f0*/  FSEL R51, RZ, 1.875, P1 ;  /* 0x3ff00000ff337808 */ /* 0x000fe40000800000 */
[----:B------:R-:W-:-:S02]  /*12900*/  FSEL R39, RZ, 1.875, P2 ;  /* 0x3ff00000ff277808 */ /* 0x000fc40001000000 */
[----:B------:R-:W-:Y:S02]  /*12910*/  FSEL R13, RZ, 1.875, P3 ;  /* 0x3ff00000ff0d7808 */ /* 0x000fe40001800000 */
[----:B------:R-:W-:Y:S01]  /*12920*/  IADD3 R52, PT, PT, R52, 0x4, RZ ;  /* 0x0000000434347810 */ /* 0x000fe20007ffe0ff */
[-C--:B--2---:R-:W-:Y:S02]  /*12930*/  DFMA R48, R48, -R34.reuse, R50 ;  /* 0x800000223030722b */ /* 0x084fe40000000032 */
[-C--:B---3--:R-:W-:Y:S02]  /*12940*/  DFMA R36, R36, -R34.reuse, R38 ;  /* 0x800000222424722b */ /* 0x088fe40000000026 */
[----:B----4-:R-:W-:-:S04]  /*12950*/  DFMA R10, R10, -R34, R12 ;  /* 0x800000220a0a722b */ /* 0x010fc8000000000c */
[----:B-----5:R-:W-:Y:S02]  /*12960*/  DMUL R44, R48, R44 ;  /* 0x0000002c302c7228 */ /* 0x020fe40000000000 */
[----:B------:R-:W-:Y:S02]  /*12970*/  DFMA R42, R42, -R34, R50 ;  /* 0x800000222a2a722b */ /* 0x000fe40000000032 */
[----:B------:R-:W-:Y:S02]  /*12980*/  DMUL R32, R36, R32 ;  /* 0x0000002024207228 */ /* 0x000fe40000000000 */
[----:B------:R-:W-:-:S04]  /*12990*/  DFMA R20, R20, -R34, R38 ;  /* 0x800000221414722b */ /* 0x000fc80000000026 */
[----:B------:R-:W-:Y:S02]  /*129a0*/  DMUL R42, R44, R42 ;  /* 0x0000002a2c2a7228 */ /* 0x000fe40000000000 */
[----:B------:R-:W-:Y:S02]  /*129b0*/  DMUL R4, R10, R4 ;  /* 0x000000040a047228 */ /* 0x000fe40000000000 */
[----:B------:R-:W-:Y:S02]  /*129c0*/  DFMA R8, R8, -R34, R12 ;  /* 0x800000220808722b */ /* 0x000fe4000000000c */
[----:B------:R-:W-:Y:S02]  /*129d0*/  DMUL R20, R32, R20 ;  /* 0x0000001420147228 */ /* 0x000fe40000000000 */
[----:B------:R-:W-:-:S04]  /*129e0*/  DFMA R40, R40, R34, R42 ;  /* 0x000000222828722b */ /* 0x000fc8000000002a */
[----:B------:R-:W-:Y:S02]  /*129f0*/  DMUL R4, R4, R8 ;  /* 0x0000000804047228 */ /* 0x000fe40000000000 */
[-C--:B------:R-:W-:Y:S01]  /*12a00*/  DFMA R14, R14, R34.reuse, R20 ;  /* 0x000000220e0e722b */ /* 0x080fe20000000014 */
[----:B------:R0:W-:Y:S05]  /*12a10*/  STL.64 [R53+0x78], R40 ;  /* 0x0000782835007387 */ /* 0x0001ea0000100a00 */
[----:B------:R-:W-:Y:S01]  /*12a20*/  DFMA R4, R6, R34, R4 ;  /* 0x000000220604722b */ /* 0x000fe20000000004 */
[----:B------:R0:W-:Y:S06]  /*12a30*/  STL.64 [R53+0x80], R14 ;  /* 0x0000800e35007387 */ /* 0x0001ec0000100a00 */
[----:B------:R0:W-:Y:S04]  /*12a40*/  STL.64 [R53+0x88], R4 ;  /* 0x0000880435007387 */ /* 0x0001e80000100a00 */
.L_x_370:
[----:B------:R-:W-:Y:S05]  /*12a50*/  @!P0 BRA `(.L_x_369) ;  /* 0x0000000000cc8947 */ /* 0x000fea0003800000 */
[----:B------:R-:W-:Y:S02]  /*12a60*/  ISETP.NE.AND P0, PT, R80, RZ, PT ;  /* 0x000000ff5000720c */ /* 0x000fe40003f05270 */
[----:B------:R-:W-:-:S11]  /*12a70*/  ISETP.NE.AND P1, PT, R77, RZ, PT ;  /* 0x000000ff4d00720c */ /* 0x000fd60003f25270 */
[----:B------:R-:W-:Y:S05]  /*12a80*/  @!P0 BRA `(.L_x_371) ;  /* 0x0000000000808947 */ /* 0x000fea0003800000 */
[----:B0123--:R-:W-:-:S04]  /*12a90*/  IMAD.IADD R4, R47, 0x1, R52 ;  /* 0x000000012f047824 */ /* 0x00ffc800078e0234 */
[----:B------:R-:W-:-:S05]  /*12aa0*/  IMAD R21, R4, 0x8, R1 ;  /* 0x0000000804157824 */ /* 0x000fca00078e0201 */
[----:B------:R-:W2:Y:S04]  /*12ab0*/  LDL.64 R12, [R21+0x10] ;  /* 0x00001000150c7983 */ /* 0x000ea80000100a00 */
[----:B------:R-:W3:Y:S04]  /*12ac0*/  LDL.64 R8, [R21+0x30] ;  /* 0x0000300015087983 */ /* 0x000ee80000100a00 */
[----:B------:R-:W4:Y:S04]  /*12ad0*/  LDL.64 R10, [R21+0x70] ;  /* 0x00007000150a7983 */ /* 0x000f280000100a00 */
[----:B------:R-:W5:Y:S01]  /*12ae0*/  LDL.64 R4, [R21+0x50] ;  /* 0x0000500015047983 */ /* 0x000f620000100a00 */
[----:B------:R-:W-:Y:S01]  /*12af0*/  ISETP.NE.AND P0, PT, R0, R52, PT ;  /* 0x000000340000720c */ /* 0x000fe20003f05270 */
[----:B------:R-:W-:-:S03]  /*12b00*/  IMAD.MOV.U32 R6, RZ, RZ, RZ ;  /* 0x000000ffff067224 */ /* 0x000fc600078e00ff */
[----:B------:R-:W-:-:S06]  /*12b10*/  FSEL R7, RZ, 1.875, P0 ;  /* 0x3ff00000ff077808 */ /* 0x000fcc0000000000 */
[-CC-:B--2---:R-:W-:Y:S02]  /*12b20*/  DFMA R12, R12, -R34.reuse, R6.reuse ;  /* 0x800000220c0c722b */ /* 0x184fe40000000006 */
[----:B---3--:R-:W-:Y:S01]  /*12b30*/  DFMA R8, R8, -R34, R6 ;  /* 0x800000220808722b */ /* 0x008fe20000000006 */
[----:B------:R-:W-:-:S05]  /*12b40*/  IMAD.IADD R6, R47, 0x1, R52 ;  /* 0x000000012f067824 */ /* 0x000fca00078e0234 */
[----:B----4-:R-:W-:Y:S01]  /*12b50*/  DMUL R10, R12, R10 ;  /* 0x0000000a0c0a7228 */ /* 0x010fe20000000000 */
[----:B------:R-:W-:-:S07]  /*12b60*/  IMAD.U32 R33, R6, 0x8, R1 ;  /* 0x0000000806217824 */ /* 0x000fce00078e0001 */
[----:B------:R-:W-:-:S08]  /*12b70*/  DMUL R8, R10, R8 ;  /* 0x000000080a087228 */ /* 0x000fd00000000000 */
[----:B-----5:R-:W-:-:S07]  /*12b80*/  DFMA R14, R4, R34, R8 ;  /* 0x00000022040e722b */ /* 0x020fce0000000008 */
[----:B------:R4:W-:Y:S04]  /*12b90*/  STL.64 [R21+0x70], R14 ;  /* 0x0000700e15007387 */ /* 0x0009e80000100a00 */
[----:B------:R-:W2:Y:S04]  /*12ba0*/  LDL.64 R12, [R33+0x18] ;  /* 0x00001800210c7983 */ /* 0x000ea80000100a00 */
[----:B------:R-:W3:Y:S04]  /*12bb0*/  LDL.64 R8, [R33+0x38] ;  /* 0x0000380021087983 */ /* 0x000ee80000100a00 */
[----:B------:R-:W5:Y:S04]  /*12bc0*/  LDL.64 R10, [R33+0x78] ;  /* 0x00007800210a7983 */ /* 0x000f680000100a00 */
[----:B------:R-:W4:Y:S01]  /*12bd0*/  LDL.64 R4, [R33+0x58] ;  /* 0x0000580021047983 */ /* 0x000f220000100a00 */
[C---:B------:R-:W-:Y:S01]  /*12be0*/  VIADD R7, R52.reuse, 0x1 ;  /* 0x0000000134077836 */ /* 0x040fe20000000000 */
[----:B------:R-:W-:Y:S01]  /*12bf0*/  IADD3 R52, PT, PT, R52, 0x2, RZ ;  /* 0x0000000234347810 */ /* 0x000fe20007ffe0ff */
[----:B------:R-:W-:-:S03]  /*12c00*/  IMAD.MOV.U32 R6, RZ, RZ, RZ ;  /* 0x000000ffff067224 */ /* 0x000fc600078e00ff */
[----:B------:R-:W-:-:S04]  /*12c10*/  ISETP.NE.AND P0, PT, R0, R7, PT ;  /* 0x000000070000720c */ /* 0x000fc80003f05270 */
[----:B------:R-:W-:-:S06]  /*12c20*/  FSEL R7, RZ, 1.875, P0 ;  /* 0x3ff00000ff077808 */ /* 0x000fcc0000000000 */
[-CC-:B--2---:R-:W-:Y:S02]  /*12c30*/  DFMA R12, R12, -R34.reuse, R6.reuse ;  /* 0x800000220c0c722b */ /* 0x184fe40000000006 */
[----:B---3--:R-:W-:-:S06]  /*12c40*/  DFMA R8, R8, -R34, R6 ;  /* 0x800000220808722b */ /* 0x008fcc0000000006 */
[----:B-----5:R-:W-:-:S08]  /*12c50*/  DMUL R10, R12, R10 ;  /* 0x0000000a0c0a7228 */ /* 0x020fd00000000000 */
[----:B------:R-:W-:-:S08]  /*12c60*/  DMUL R8, R10, R8 ;  /* 0x000000080a087228 */ /* 0x000fd00000000000 */
[----:B----4-:R-:W-:-:S07]  /*12c70*/  DFMA R4, R4, R34, R8 ;  /* 0x000000220404722b */ /* 0x010fce0000000008 */
[----:B------:R4:W-:Y:S04]  /*12c80*/  STL.64 [R33+0x78], R4 ;  /* 0x0000780421007387 */ /* 0x0009e80000100a00 */
.L_x_371:
[----:B------:R-:W-:Y:S05]  /*12c90*/  @!P1 BRA `(.L_x_369) ;  /* 0x00000000003c9947 */ /* 0x000fea0003800000 */
[----:B01234-:R-:W-:-:S04]  /*12ca0*/  IMAD.IADD R4, R47, 0x1, R52 ;  /* 0x000000012f047824 */ /* 0x01ffc800078e0234 */
        /* <DEDUP_REMOVED lines=9> */
[----:B---3--:R-:W-:-:S06]  /*12d40*/  DFMA R4, R4, -R34, R12 ;  /* 0x800000220404722b */ /* 0x008fcc000000000c */
[----:B----4-:R-:W-:-:S08]  /*12d50*/  DMUL R6, R10, R6 ;  /* 0x000000060a067228 */ /* 0x010fd00000000000 */
[----:B------:R-:W-:-:S08]  /*12d60*/  DMUL R4, R6, R4 ;  /* 0x0000000406047228 */ /* 0x000fd00000000000 */
[----:B-----5:R-:W-:-:S07]  /*12d70*/  DFMA R4, R8, R34, R4 ;  /* 0x000000220804722b */ /* 0x020fce0000000004 */
[----:B------:R0:W-:Y:S04]  /*12d80*/  STL.64 [R15+0x70], R4 ;  /* 0x000070040f007387 */ /* 0x0001e80000100a00 */
.L_x_369:
[----:B------:R-:W-:-:S05]  /*12d90*/  VIADD R0, R0, 0x1 ;  /* 0x0000000100007836 */ /* 0x000fca0000000000 */
[----:B------:R-:W-:-:S13]  /*12da0*/  ISETP.NE.AND P0, PT, R0, R3, PT ;  /* 0x000000030000720c */ /* 0x000fda0003f05270 */
[----:B------:R-:W-:Y:S05]  /*12db0*/  @P0 BRA `(.L_x_372) ;  /* 0xfffffff000380947 */ /* 0x000fea000383ffff */
.L_x_159:
[----:B------:R-:W-:Y:S05]  /*12dc0*/  BSYNC.RECONVERGENT B7 ;  /* 0x0000000000077941 */ /* 0x000fea0003800200 */
.L_x_158:
[----:B------:R-:W5:Y:S01]  /*12dd0*/  LDC R0, c[0x0][0x394] ;  /* 0x0000e500ff007b82 */ /* 0x000f620000000800 */
[----:B------:R-:W-:Y:S02]  /*12de0*/  CS2R R20, SRZ ;  /* 0x0000000000147805 */ /* 0x000fe4000001ff00 */
[----:B-----5:R-:W-:-:S13]  /*12df0*/  ISETP.GE.AND P0, PT, R0, 0x2, PT ;  /* 0x000000020000780c */ /* 0x020fda0003f06270 */
[----:B------:R-:W-:Y:S05]  /*12e00*/  @!P0 BRA `(.L_x_373) ;  /* 0x0000000800048947 */ /* 0x000fea0003800000 */
[----:B------:R-:W-:Y:S01]  /*12e10*/  ISETP.GE.U32.AND P0, PT, R23, 0x7, PT ;  /* 0x000000071700780c */ /* 0x000fe20003f06070 */
[----:B01234-:R-:W-:Y:S01]  /*12e20*/  IMAD.MOV.U32 R3, RZ, RZ, RZ ;  /* 0x000000ffff037224 */ /* 0x01ffe200078e00ff */
[----:B------:R-:W-:-:S11]  /*12e30*/  CS2R R20, SRZ ;  /* 0x0000000000147805 */ /* 0x000fd6000001ff00 */
[----:B------:R-:W-:Y:S05]  /*12e40*/  @!P0 BRA `(.L_x_374) ;  /* 0x0000000000fc8947 */ /* 0x000fea0003800000 */
[----:B------:R0:W5:Y:S01]  /*12e50*/  LDL.64 R42, [R1+0xb0] ;  /* 0x0000b000012a7983 */ /* 0x0001620000100a00 */
[----:B------:R-:W-:Y:S01]  /*12e60*/  BSSY.RECONVERGENT B0, `(.L_x_375) ;  /* 0x000003c000007945 */ /* 0x000fe20003800200 */
[----:B------:R-:W-:Y:S01]  /*12e70*/  IMAD.MOV.U32 R44, RZ, RZ, RZ ;  /* 0x000000ffff2c7224 */ /* 0x000fe200078e00ff */
[----:B------:R-:W-:-:S07]  /*12e80*/  CS2R R20, SRZ ;  /* 0x0000000000147805 */ /* 0x000fce000001ff00 */
.L_x_376:
[----:B------:R-:W-:-:S05]  /*12e90*/  LEA R3, R44, UR43, 0x3 ;  /* 0x0000002b2c037c11 */ /* 0x000fca000f8e18ff */
[----:B------:R-:W2:Y:S04]  /*12ea0*/  LDL.64 R40, [R3+0x8] ;  /* 0x0000080003287983 */ /* 0x000ea80000100a00 */
[----:B------:R-:W3:Y:S04]  /*12eb0*/  LDL.128 R4, [R3+0x10] ;  /* 0x0000100003047983 */ /* 0x000ee80000100c00 */
[----:B------:R-:W4:Y:S04]  /*12ec0*/  LDL.128 R8, [R3+0x20] ;  /* 0x0000200003087983 */ /* 0x000f280000100c00 */
[----:B------:R-:W4:Y:S01]  /*12ed0*/  LDL.128 R12, [R3+0x30] ;  /* 0x00003000030c7983 */ /* 0x000f220000100c00 */
[----:B-----5:R-:W-:-:S02]  /*12ee0*/  DADD R36, -R42, 1 ;  /* 0x3ff000002a247429 */ /* 0x020fc40000000100 */
[----:B--2---:R-:W-:Y:S01]  /*12ef0*/  DFMA R38, -R42, R42, R40 ;  /* 0x0000002a2a26722b */ /* 0x004fe20000000128 */
[----:B------:R-:W2:Y:S01]  /*12f00*/  LDL.64 R42, [R3+0x40] ;  /* 0x00004000032a7983 */ /* 0x000ea20000100a00 */
[----:B------:R-:W-:Y:S01]  /*12f10*/  VIADD R44, R44, 0x8 ;  /* 0x000000082c2c7836 */ /* 0x000fe20000000000 */
[----:B---3--:R-:W-:Y:S02]  /*12f20*/  DFMA R34, -R40, R40, R4 ;  /* 0x000000282822722b */ /* 0x008fe40000000104 */
[----:B------:R-:W-:-:S03]  /*12f30*/  DFMA R32, -R4, R4, R6 ;  /* 0x000000040420722b */ /* 0x000fc60000000106 */
[----:B------:R-:W-:Y:S01]  /*12f40*/  DMUL R38, R38, R38 ;  /* 0x0000002626267228 */ /* 0x000fe20000000000 */
[----:B------:R-:W-:Y:S01]  /*12f50*/  ISETP.NE.AND P0, PT, R44, R17, PT ;  /* 0x000000112c00720c */ /* 0x000fe20003f05270 */
[----:B------:R-:W-:Y:S02]  /*12f60*/  DADD R40, -R40, 1 ;  /* 0x3ff0000028287429 */ /* 0x000fe40000000100 */
[----:B------:R-:W-:Y:S02]  /*12f70*/  DMUL R34, R34, R34 ;  /* 0x0000002222227228 */ /* 0x000fe40000000000 */
[----:B------:R-:W-:Y:S02]  /*12f80*/  DMUL R32, R32, R32 ;  /* 0x0000002020207228 */ /* 0x000fe40000000000 */
[----:B------:R-:W-:-:S04]  /*12f90*/  DMUL R38, R38, 100 ;  /* 0x4059000026267828 */ /* 0x000fc80000000000 */
[----:B------:R-:W-:Y:S02]  /*12fa0*/  DMUL R34, R34, 100 ;  /* 0x4059000022227828 */ /* 0x000fe40000000000 */
[----:B------:R-:W-:Y:S02]  /*12fb0*/  DMUL R32, R32, 100 ;  /* 0x4059000020207828 */ /* 0x000fe40000000000 */
[----:B------:R-:W-:-:S04]  /*12fc0*/  DFMA R38, R36, R36, R38 ;  /* 0x000000242426722b */ /* 0x000fc80000000026 */
[----:B------:R-:W-:Y:S02]  /*12fd0*/  DFMA R40, R40, R40, R34 ;  /* 0x000000282828722b */ /* 0x000fe40000000022 */
[----:B----4-:R-:W-:Y:S02]  /*12fe0*/  DFMA R34, -R8, R8, R10 ;  /* 0x000000080822722b */ /* 0x010fe4000000010a */
[----:B------:R-:W-:Y:S02]  /*12ff0*/  DADD R38, R38, R20 ;  /* 0x0000000026267229 */ /* 0x000fe40000000014 */
[----:B------:R-:W-:Y:S02]  /*13000*/  DADD R20, -R4, 1 ;  /* 0x3ff0000004147429 */ /* 0x000fe40000000100 */
[C---:B------:R-:W-:Y:S02]  /*13010*/  DFMA R4, -R6.reuse, R6, R8 ;  /* 0x000000060604722b */ /* 0x040fe40000000108 */
[----:B------:R-:W-:-:S02]  /*13020*/  DADD R6, -R6, 1 ;  /* 0x3ff0000006067429 */ /* 0x000fc40000000100 */
[----:B------:R-:W-:Y:S02]  /*13030*/  DMUL R34, R34, R34 ;  /* 0x0000002222227228 */ /* 0x000fe40000000000 */
[----:B------:R-:W-:Y:S02]  /*13040*/  DFMA R32, R20, R20, R32 ;  /* 0x000000141420722b */ /* 0x000fe40000000020 */
[----:B------:R-:W-:Y:S02]  /*13050*/  DMUL R4, R4, R4 ;  /* 0x0000000404047228 */ /* 0x000fe40000000000 */
[----:B------:R-:W-:Y:S02]  /*13060*/  DADD R20, -R8, 1 ;  /* 0x3ff0000008147429 */ /* 0x000fe40000000100 */
[----:B------:R-:W-:Y:S02]  /*13070*/  DADD R38, R38, R40 ;  /* 0x0000000026267229 */ /* 0x000fe40000000028 */
[----:B------:R-:W-:-:S02]  /*13080*/  DFMA R8, -R10, R10, R12 ;  /* 0x0000000a0a08722b */ /* 0x000fc4000000010c */
[----:B------:R-:W-:Y:S02]  /*13090*/  DMUL R4, R4, 100 ;  /* 0x4059000004047828 */ /* 0x000fe40000000000 */
[----:B------:R-:W-:Y:S02]  /*130a0*/  DMUL R34, R34, 100 ;  /* 0x4059000022227828 */ /* 0x000fe40000000000 */
[----:B------:R-:W-:Y:S02]  /*130b0*/  DADD R32, R38, R32 ;  /* 0x0000000026207229 */ /* 0x000fe40000000020 */
[----:B------:R-:W-:Y:S02]  /*130c0*/  DMUL R8, R8, R8 ;  /* 0x0000000808087228 */ /* 0x000fe40000000000 */
[----:B------:R-:W-:Y:S02]  /*130d0*/  DFMA R6, R6, R6, R4 ;  /* 0x000000060606722b */ /* 0x000fe40000000004 */
[----:B------:R-:W-:-:S02]  /*130e0*/  DFMA R4, -R12, R12, R14 ;  /* 0x0000000c0c04722b */ /* 0x000fc4000000010e */
[----:B------:R-:W-:Y:S02]  /*130f0*/  DFMA R34, R20, R20, R34 ;  /* 0x000000141422722b */ /* 0x000fe40000000022 */
[----:B------:R-:W-:Y:S02]  /*13100*/  DADD R10, -R10, 1 ;  /* 0x3ff000000a0a7429 */ /* 0x000fe40000000100 */
[----:B------:R-:W-:Y:S02]  /*13110*/  DADD R6, R32, R6 ;  /* 0x0000000020067229 */ /* 0x000fe40000000006 */
[----:B------:R-:W-:Y:S02]  /*13120*/  DMUL R20, R4, R4 ;  /* 0x0000000404147228 */ /* 0x000fe40000000000 */
[----:B------:R-:W-:Y:S02]  /*13130*/  DMUL R8, R8, 100 ;  /* 0x4059000008087828 */ /* 0x000fe40000000000 */
[----:B------:R-:W-:-:S02]  /*13140*/  DADD R12, -R12, 1 ;  /* 0x3ff000000c0c7429 */ /* 0x000fc40000000100 */
[----:B------:R-:W-:Y:S02]  /*13150*/  DADD R6, R6, R34 ;  /* 0x0000000006067229 */ /* 0x000fe40000000022 */
[----:B------:R-:W-:Y:S02]  /*13160*/  DMUL R20, R20, 100 ;  /* 0x4059000014147828 */ /* 0x000fe40000000000 */
[----:B------:R-:W-:-:S06]  /*13170*/  DFMA R8, R10, R10, R8 ;  /* 0x0000000a0a08722b */ /* 0x000fcc0000000008 */
[----:B------:R-:W-:Y:S02]  /*13180*/  DFMA R20, R12, R12, R20 ;  /* 0x0000000c0c14722b */ /* 0x000fe40000000014 */
[----:B------:R-:W-:-:S08]  /*13190*/  DADD R6, R6, R8 ;  /* 0x0000000006067229 */ /* 0x000fd00000000008 */
[----:B------:R-:W-:Y:S02]  /*131a0*/  DADD R20, R6, R20 ;  /* 0x0000000006147229 */ /* 0x000fe40000000014 */
[C---:B--2---:R-:W-:Y:S02]  /*131b0*/  DFMA R4, -R14.reuse, R14, R42 ;  /* 0x0000000e0e04722b */ /* 0x044fe4000000012a */
[----:B------:R-:W-:-:S06]  /*131c0*/  DADD R14, -R14, 1 ;  /* 0x3ff000000e0e7429 */ /* 0x000fcc0000000100 */
[----:B------:R-:W-:-:S08]  /*131d0*/  DMUL R4, R4, R4 ;  /* 0x0000000404047228 */ /* 0x000fd00000000000 */
[----:B------:R-:W-:-:S08]  /*131e0*/  DMUL R4, R4, 100 ;  /* 0x4059000004047828 */ /* 0x000fd00000000000 */
[----:B------:R-:W-:-:S08]  /*131f0*/  DFMA R4, R14, R14, R4 ;  /* 0x0000000e0e04722b */ /* 0x000fd00000000004 */
[----:B------:R-:W-:Y:S01]  /*13200*/  DADD R20, R20, R4 ;  /* 0x0000000014147229 */ /* 0x000fe20000000004 */
[----:B------:R-:W-:Y:S10]  /*13210*/  @P0 BRA `(.L_x_376) ;  /* 0xfffffffc001c0947 */ /* 0x000ff4000383ffff */
[----:B------:R-:W-:Y:S05]  /*13220*/  BSYNC.RECONVERGENT B0 ;  /* 0x0000000000007941 */ /* 0x000fea0003800200 */
.L_x_375:
[----:B------:R-:W-:-:S07]  /*13230*/  MOV R3, R17 ;  /* 0x0000001100037202 */ /* 0x000fce0000000f00 */
.L_x_374:
[----:B------:R-:W-:-:S04]  /*13240*/  LOP3.LUT R4, R16, 0x7, RZ, 0xc0, !PT ;  /* 0x0000000710047812 */ /* 0x000fc800078ec0ff */
[----:B------:R-:W-:-:S13]  /*13250*/  ISETP.NE.AND P0, PT, R4, RZ, PT ;  /* 0x000000ff0400720c */ /* 0x000fda0003f05270 */
[----:B------:R-:W-:Y:S05]  /*13260*/  @!P0 BRA `(.L_x_373) ;  /* 0x0000000000ec8947 */ /* 0x000fea0003800000 */
[----:B------:R-:W-:Y:S02]  /*13270*/  ISETP.GE.U32.AND P0, PT, R82, 0x3, PT ;  /* 0x000000035200780c */ /* 0x000fe40003f06070 */
[----:B------:R-:W-:-:S11]  /*13280*/  ISETP.NE.AND P1, PT, R79, RZ, PT ;  /* 0x000000ff4f00720c */ /* 0x000fd60003f25270 */
[----:B------:R-:W-:Y:S05]  /*13290*/  @!P0 BRA `(.L_x_377) ;  /* 0x0000000000748947 */ /* 0x000fea0003800000 */
[----:B------:R-:W-:-:S05]  /*132a0*/  LEA R36, R3, UR43, 0x3 ;  /* 0x0000002b03247c11 */ /* 0x000fca000f8e18ff */
        /* <DEDUP_REMOVED lines=28> */
.L_x_377:
[----:B------:R-:W-:Y:S05]  /*13470*/  @!P1 BRA `(.L_x_373) ;  /* 0x0000000000689947 */ /* 0x000fea0003800000 */
[----:B------:R-:W-:Y:S02]  /*13480*/  ISETP.NE.AND P0, PT, R81, RZ, PT ;  /* 0x000000ff5100720c */ /* 0x000fe40003f05270 */
[----:B------:R-:W-:-:S11]  /*13490*/  ISETP.NE.AND P1, PT, R78, RZ, PT ;  /* 0x000000ff4e00720c */ /* 0x000fd60003f25270 */
[----:B------:R-:W-:-:S05]  /*134a0*/  @P0 LEA R32, R3, UR43, 0x3 ;  /* 0x0000002b03200c11 */ /* 0x000fca000f8e18ff */
[----:B------:R-:W2:Y:S01]  /*134b0*/  @P0 LDL.128 R4, [R32] ;  /* 0x0000000020040983 */ /* 0x000ea20000100c00 */
[----:B------:R-:W-:-:S03]  /*134c0*/  @P0 VIADD R3, R3, 0x2 ;  /* 0x0000000203030836 */ /* 0x000fc60000000000 */
[----:B------:R-:W3:Y:S02]  /*134d0*/  @P0 LDL.64 R14, [R32+0x10] ;  /* 0x00001000200e0983 */ /* 0x000ee40000100a00 */
[----:B------:R-:W-:-:S06]  /*134e0*/  @P1 LEA R8, R3, UR43, 0x3 ;  /* 0x0000002b03081c11 */ /* 0x000fcc000f8e18ff */
[----:B------:R-:W4:Y:S01]  /*134f0*/  @P1 LDL.128 R8, [R8] ;  /* 0x0000000008081983 */ /* 0x000f220000100c00 */
[C---:B--2---:R-:W-:Y:S02]  /*13500*/  @P0 DFMA R12, -R4.reuse, R4, R6 ;  /* 0x00000004040c022b */ /* 0x044fe40000000106 */
[----:B------:R-:W-:Y:S02]  /*13510*/  @P0 DADD R4, -R4, 1 ;  /* 0x3ff0000004040429 */ /* 0x000fe40000000100 */
[C---:B---3--:R-:W-:Y:S02]  /*13520*/  @P0 DFMA R14, -R6.reuse, R6, R14 ;  /* 0x00000006060e022b */ /* 0x048fe4000000010e */
[----:B------:R-:W-:Y:S02]  /*13530*/  @P0 DADD R6, -R6, 1 ;  /* 0x3ff0000006060429 */ /* 0x000fe40000000100 */
[----:B------:R-:W-:-:S04]  /*13540*/  @P0 DMUL R12, R12, R12 ;  /* 0x0000000c0c0c0228 */ /* 0x000fc80000000000 */
[----:B------:R-:W-:Y:S02]  /*13550*/  @P0 DMUL R14, R14, R14 ;  /* 0x0000000e0e0e0228 */ /* 0x000fe40000000000 */
[----:B----4-:R-:W-:Y:S02]  /*13560*/  @P1 DFMA R10, -R8, R8, R10 ;  /* 0x00000008080a122b */ /* 0x010fe4000000010a */
[----:B------:R-:W-:Y:S02]  /*13570*/  @P0 DMUL R12, R12, 100 ;  /* 0x405900000c0c0828 */ /* 0x000fe40000000000 */
[----:B------:R-:W-:Y:S02]  /*13580*/  @P1 DADD R8, -R8, 1 ;  /* 0x3ff0000008081429 */ /* 0x000fe40000000100 */
[----:B------:R-:W-:Y:S02]  /*13590*/  @P0 DMUL R14, R14, 100 ;  /* 0x405900000e0e0828 */ /* 0x000fe40000000000 */
[----:B------:R-:W-:-:S02]  /*135a0*/  @P1 DMUL R10, R10, R10 ;  /* 0x0000000a0a0a1228 */ /* 0x000fc40000000000 */
[----:B------:R-:W-:-:S04]  /*135b0*/  @P0 DFMA R12, R4, R4, R12 ;  /* 0x00000004040c022b */ /* 0x000fc8000000000c */
[----:B------:R-:W-:Y:S02]  /*135c0*/  @P0 DFMA R14, R6, R6, R14 ;  /* 0x00000006060e022b */ /* 0x000fe4000000000e */
[----:B------:R-:W-:Y:S02]  /*135d0*/  @P1 DMUL R10, R10, 100 ;  /* 0x405900000a0a1828 */ /* 0x000fe40000000000 */
[----:B------:R-:W-:-:S06]  /*135e0*/  @P0 DADD R12, R20, R12 ;  /* 0x00000000140c0229 */ /* 0x000fcc000000000c */
[----:B------:R-:W-:Y:S02]  /*135f0*/  @P1 DFMA R10, R8, R8, R10 ;  /* 0x00000008080a122b */ /* 0x000fe4000000000a */
[----:B------:R-:W-:-:S08]  /*13600*/  @P0 DADD R20, R12, R14 ;  /* 0x000000000c140229 */ /* 0x000fd0000000000e */
[----:B------:R-:W-:-:S11]  /*13610*/  @P1 DADD R20, R20, R10 ;  /* 0x0000000014141229 */ /* 0x000fd6000000000a */
.L_x_373:
[----:B------:R-:W-:Y:S01]  /*13620*/  DSETP.GEU.AND P0, PT, R20, R90, PT ;  /* 0x0000005a1400722a */ /* 0x000fe20003f0e000 */
[----:B------:R-:W-:Y:S05]  /*13630*/  BSSY.RECONVERGENT B0, `(.L_x_378) ;  /* 0x0000055000007945 */ /* 0x000fea0003800200 */
[----:B------:R-:W-:Y:S02]  /*13640*/  ISETP.LT.OR P1, PT, R0, 0x1, P0 ;  /* 0x000000010000780c */ /* 0x000fe40000721670 */
[----:B------:R-:W-:Y:S02]  /*13650*/  FSEL R90, R90, R20, P0 ;  /* 0x000000145a5a7208 */ /* 0x000fe40000000000 */
[----:B------:R-:W-:-:S09]  /*13660*/  FSEL R91, R91, R21, P0 ;  /* 0x000000155b5b7208 */ /* 0x000fd20000000000 */
[----:B------:R-:W-:Y:S05]  /*13670*/  @P1 BRA `(.L_x_379) ;  /* 0x0000000400401947 */ /* 0x000fea0003800000 */
[----:B------:R-:W-:Y:S01]  /*13680*/  ISETP.GE.U32.AND P0, PT, R16, 0xf, PT ;  /* 0x0000000f1000780c */ /* 0x000fe20003f06070 */
[----:B------:R-:W-:-:S12]  /*13690*/  IMAD.MOV.U32 R0, RZ, RZ, RZ ;  /* 0x000000ffff007224 */ /* 0x000fd800078e00ff */
[----:B------:R-:W-:Y:S05]  /*136a0*/  @!P0 BRA `(.L_x_380) ;  /* 0x0000000000608947 */ /* 0x000fea0003800000 */
[----:B------:R-:W-:Y:S01]  /*136b0*/  BSSY.RECONVERGENT B1, `(.L_x_381) ;  /* 0x0000016000017945 */ /* 0x000fe20003800200 */
[----:B------:R-:W-:-:S07]  /*136c0*/  IMAD.MOV.U32 R0, RZ, RZ, RZ ;  /* 0x000000ffff007224 */ /* 0x000fce00078e00ff */
.L_x_382:
[----:B01234-:R-:W-:-:S05]  /*136d0*/  IMAD R3, R0, 0x8, R1 ;  /* 0x0000000800037824 */ /* 0x01ffca00078e0201 */
        /* <DEDUP_REMOVED lines=10> */
[----:B--2---:R0:W-:Y:S04]  /*13780*/  STL.128 [R3+0xa0], R4 ;  /* 0x0000a00403007387 */ /* 0x0041e80000100c00 */
        /* <DEDUP_REMOVED lines=8> */
[----:B------:R-:W-:Y:S05]  /*13810*/  BSYNC.RECONVERGENT B1 ;  /* 0x0000000000017941 */ /* 0x000fea0003800200 */
.L_x_381:
[----:B------:R-:W-:-:S07]  /*13820*/  IMAD.MOV.U32 R0, RZ, RZ, R27 ;  /* 0x000000ffff007224 */ /* 0x000fce00078e001b */
.L_x_380:
[----:B------:R-:W-:Y:S01]  /*13830*/  ISETP.NE.AND P0, PT, R25, RZ, PT ;  /* 0x000000ff1900720c */ /* 0x000fe20003f05270 */
[----:B------:R-:W-:Y:S01]  /*13840*/  IMAD.MOV.U32 R91, RZ, RZ, R21 ;  /* 0x000000ffff5b7224 */ /* 0x000fe200078e0015 */
[----:B------:R-:W-:-:S11]  /*13850*/  MOV R90, R20 ;  /* 0x00000014005a7202 */ /* 0x000fd60000000f00 */
[----:B------:R-:W-:Y:S05]  /*13860*/  @!P0 BRA `(.L_x_379) ;  /* 0x0000000000c48947 */ /* 0x000fea0003800000 */
[----:B------:R-:W-:Y:S01]  /*13870*/  ISETP.GE.U32.AND P0, PT, R83, 0x7, PT ;  /* 0x000000075300780c */ /* 0x000fe20003f06070 */
[----:B------:R-:W-:Y:S01]  /*13880*/  IMAD.MOV.U32 R90, RZ, RZ, R20 ;  /* 0x000000ffff5a7224 */ /* 0x000fe200078e0014 */
[----:B------:R-:W-:Y:S01]  /*13890*/  ISETP.NE.AND P1, PT, R26, RZ, PT ;  /* 0x000000ff1a00720c */ /* 0x000fe20003f25270 */
[----:B------:R-:W-:-:S10]  /*138a0*/  IMAD.MOV.U32 R91, RZ, RZ, R21 ;  /* 0x000000ffff5b7224 */ /* 0x000fd400078e0015 */
[----:B------:R-:W-:Y:S05]  /*138b0*/  @!P0 BRA `(.L_x_383) ;  /* 0x0000000000488947 */ /* 0x000fea0003800000 */
[----:B01234-:R-:W-:-:S05]  /*138c0*/  IMAD R3, R0, 0x8, R1 ;  /* 0x0000000800037824 */ /* 0x01ffca00078e0201 */
        /* <DEDUP_REMOVED lines=8> */
[----:B------:R-:W-:-:S03]  /*13950*/  VIADD R0, R0, 0x8 ;  /* 0x0000000800007836 */ /* 0x000fc60000000000 */
[----:B--2---:R0:W-:Y:S04]  /*13960*/  STL.64 [R3+0xa0], R4 ;  /* 0x0000a00403007387 */ /* 0x0041e80000100a00 */
[----:B---3--:R0:W-:Y:S04]  /*13970*/  STL.64 [R3+0xa8], R6 ;  /* 0x0000a80603007387 */ /* 0x0081e80000100a00 */
[----:B----4-:R0:W-:Y:S04]  /*13980*/  STL.64 [R3+0xb0], R8 ;  /* 0x0000b00803007387 */ /* 0x0101e80000100a00 */
[----:B-----5:R0:W-:Y:S04]  /*13990*/  STL.64 [R3+0xb8], R10 ;  /* 0x0000b80a03007387 */ /* 0x0201e80000100a00 */
[----:B------:R0:W-:Y:S04]  /*139a0*/  STL.64 [R3+0xc0], R12 ;  /* 0x0000c00c03007387 */ /* 0x0001e80000100a00 */
[----:B------:R0:W-:Y:S04]  /*139b0*/  STL.64 [R3+0xc8], R14 ;  /* 0x0000c80e03007387 */ /* 0x0001e80000100a00 */
[----:B------:R0:W-:Y:S04]  /*139c0*/  STL.64 [R3+0xd0], R20 ;  /* 0x0000d01403007387 */ /* 0x0001e80000100a00 */
[----:B------:R0:W-:Y:S02]  /*139d0*/  STL.64 [R3+0xd8], R32 ;  /* 0x0000d82003007387 */ /* 0x0001e40000100a00 */
.L_x_383:
[----:B------:R-:W-:Y:S05]  /*139e0*/  @!P1 BRA `(.L_x_379) ;  /* 0x0000000000649947 */ /* 0x000fea0003800000 */
[----:B------:R-:W-:Y:S02]  /*139f0*/  ISETP.GE.U32.AND P0, PT, R29, 0x3, PT ;  /* 0x000000031d00780c */ /* 0x000fe40003f06070 */
[----:B------:R-:W-:-:S11]  /*13a00*/  ISETP.NE.AND P1, PT, R19, RZ, PT ;  /* 0x000000ff1300720c */ /* 0x000fd60003f25270 */
[----:B------:R-:W-:Y:S05]  /*13a10*/  @!P0 BRA `(.L_x_384) ;  /* 0x0000000000288947 */ /* 0x000fea0003800000 */
[----:B01234-:R-:W-:-:S05]  /*13a20*/  IMAD R3, R0, 0x8, R1 ;  /* 0x0000000800037824 */ /* 0x01ffca00078e0201 */
[----:B------:R-:W2:Y:S04]  /*13a30*/  LDL.64 R4, [R3+0xb0] ;  /* 0x0000b00003047983 */ /* 0x000ea80000100a00 */
[----:B------:R-:W3:Y:S04]  /*13a40*/  LDL.64 R6, [R3+0xb8] ;  /* 0x0000b80003067983 */ /* 0x000ee80000100a00 */
[----:B------:R-:W4:Y:S04]  /*13a50*/  LDL.64 R8, [R3+0xc0] ;  /* 0x0000c00003087983 */ /* 0x000f280000100a00 */
[----:B------:R-:W5:Y:S01]  /*13a60*/  LDL.64 R10, [R3+0xc8] ;  /* 0x0000c800030a7983 */ /* 0x000f620000100a00 */
[----:B------:R-:W-:-:S03]  /*13a70*/  VIADD R0, R0, 0x4 ;  /* 0x0000000400007836 */ /* 0x000fc60000000000 */
[----:B--2---:R0:W-:Y:S04]  /*13a80*/  STL.64 [R3+0xa0], R4 ;  /* 0x0000a00403007387 */ /* 0x0041e80000100a00 */
[----:B---3--:R0:W-:Y:S04]  /*13a90*/  STL.64 [R3+0xa8], R6 ;  /* 0x0000a80603007387 */ /* 0x0081e80000100a00 */
[----:B----4-:R0:W-:Y:S04]  /*13aa0*/  STL.64 [R3+0xb0], R8 ;  /* 0x0000b00803007387 */ /* 0x0101e80000100a00 */
[----:B-----5:R0:W-:Y:S02]  /*13ab0*/  STL.64 [R3+0xb8], R10 ;  /* 0x0000b80a03007387 */ /* 0x0201e40000100a00 */
.L_x_384:
[----:B------:R-:W-:Y:S05]  /*13ac0*/  @!P1 BRA `(.L_x_379) ;  /* 0x00000000002c9947 */ /* 0x000fea0003800000 */
[----:B01234-:R-:W-:-:S05]  /*13ad0*/  LEA R3, R0, R1, 0x3 ;  /* 0x0000000100037211 */ /* 0x01ffca00078e18ff */
[----:B------:R-:W2:Y:S01]  /*13ae0*/  LDL.64 R4, [R3+0xb0] ;  /* 0x0000b00003047983 */ /* 0x000ea20000100a00 */
[----:B------:R-:W-:-:S03]  /*13af0*/  ISETP.NE.AND P0, PT, R19, 0x1, PT ;  /* 0x000000011300780c */ /* 0x000fc60003f05270 */
[----:B--2---:R0:W-:Y:S10]  /*13b00*/  STL.64 [R3+0xa0], R4 ;  /* 0x0000a00403007387 */ /* 0x0041f40000100a00 */
[----:B------:R-:W-:Y:S05]  /*13b10*/  @!P0 BRA `(.L_x_379) ;  /* 0x0000000000188947 */ /* 0x000fea0003800000 */
[----:B0-----:R-:W2:Y:S01]  /*13b20*/  LDL.64 R4, [R3+0xb8] ;  /* 0x0000b80003047983 */ /* 0x001ea20000100a00 */
[----:B------:R-:W-:-:S03]  /*13b30*/  ISETP.NE.AND P0, PT, R19, 0x2, PT ;  /* 0x000000021300780c */ /* 0x000fc60003f05270 */
[----:B--2---:R0:W-:Y:S10]  /*13b40*/  STL.64 [R3+0xa8], R4 ;  /* 0x0000a80403007387 */ /* 0x0041f40000100a00 */
[----:B------:R-:W-:Y:S05]  /*13b50*/  @!P0 BRA `(.L_x_379) ;  /* 0x0000000000088947 */ /* 0x000fea0003800000 */
[----:B0-----:R-:W2:Y:S04]  /*13b60*/  LDL.64 R4, [R3+0xc0] ;  /* 0x0000c00003047983 */ /* 0x001ea80000100a00 */
[----:B--2---:R0:W-:Y:S02]  /*13b70*/  STL.64 [R3+0xb0], R4 ;  /* 0x0000b00403007387 */ /* 0x0041e40000100a00 */
.L_x_379:
[----:B------:R-:W-:Y:S05]  /*13b80*/  BSYNC.RECONVERGENT B0 ;  /* 0x0000000000007941 */ /* 0x000fea0003800200 */
.L_x_378:
[----:B------:R-:W-:-:S05]  /*13b90*/  VIADD R75, R75, 0x1 ;  /* 0x000000014b4b7836 */ /* 0x000fca0000000000 */
[----:B------:R-:W-:-:S13]  /*13ba0*/  ISETP.NE.AND P0, PT, R75, 0x19, PT ;  /* 0x000000194b00780c */ /* 0x000fda0003f05270 */
[----:B------:R-:W-:Y:S05]  /*13bb0*/  @P0 BRA `(.L_x_385) ;  /* 0xfffffee0002c0947 */ /* 0x000fea000383ffff */
.L_x_157:
[----:B------:R-:W-:Y:S05]  /*13bc0*/  BSYNC.RECONVERGENT B6 ;  /* 0x0000000000067941 */ /* 0x000fea0003800200 */
.L_x_18:
[----:B------:R-:W5:Y:S01]  /*13bd0*/  LDCU UR4, c[0x0][0x394] ;  /* 0x00007280ff0477ac */ /* 0x000f620008000800 */
[----:B01234-:R-:W-:Y:S01]  /*13be0*/  CS2R R4, SRZ ;  /* 0x0000000000047805 */ /* 0x01ffe2000001ff00 */
[----:B-----5:R-:W-:-:S09]  /*13bf0*/  UISETP.GE.AND UP0, UPT, UR4, 0x2, UPT ;  /* 0x000000020400788c */ /* 0x020fd2000bf06270 */
[----:B------:R-:W-:Y:S05]  /*13c00*/  BRA.U !UP0, `(.L_x_386) ;  /* 0x00000009080c7547 */ /* 0x000fea000b800000 */
[----:B------:R-:W-:Y:S01]  /*13c10*/  ISETP.GE.U32.AND P0, PT, R23, 0x7, PT ;  /* 0x000000071700780c */ /* 0x000fe20003f06070 */
[----:B------:R-:W-:Y:S01]  /*13c20*/  IMAD.MOV.U32 R0, RZ, RZ, RZ ;  /* 0x000000ffff007224 */ /* 0x000fe200078e00ff */
[----:B------:R-:W-:-:S11]  /*13c30*/  CS2R R4, SRZ ;  /* 0x0000000000047805 */ /* 0x000fd6000001ff00 */
[----:B------:R-:W-:Y:S05]  /*13c40*/  @!P0 BRA `(.L_x_387) ;  /* 0x0000000400048947 */ /* 0x000fea0003800000 */
[----:B------:R0:W5:Y:S01]  /*13c50*/  LDL.64 R6, [R1+0xa0] ;  /* 0x0000a00001067983 */ /* 0x0001620000100a00 */
[----:B------:R-:W-:Y:S01]  /*13c60*/  LOP3.LUT R2, R16, 0xfffffff8, RZ, 0xc0, !PT ;  /* 0xfffffff810027812 */ /* 0x000fe200078ec0ff */
[----:B------:R-:W-:Y:S01]  /*13c70*/  BSSY.RECONVERGENT B0, `(.L_x_388) ;  /* 0x000003d000007945 */ /* 0x000fe20003800200 */
[----:B------:R-:W-:Y:S01]  /*13c80*/  VIADD R0, R1, 0xc0 ;  /* 0x000000c001007836 */ /* 0x000fe20000000000 */
[----:B------:R-:W-:Y:S02]  /*13c90*/  CS2R R4, SRZ ;  /* 0x0000000000047805 */ /* 0x000fe4000001ff00 */
[----:B------:R-:W-:-:S07]  /*13ca0*/  IMAD.MOV R3, RZ, RZ, -R2 ;  /* 0x000000ffff037224 */ /* 0x000fce00078e0a02 */
.L_x_389:
[----:B------:R-:W2:Y:S04]  /*13cb0*/  LDL.64 R18, [R0+-0x18] ;  /* 0xffffe80000127983 */ /* 0x000ea80000100a00 */
[----:B------:R-:W3:Y:S04]  /*13cc0*/  LDL.128 R20, [R0+-0x10] ;  /* 0xfffff00000147983 */ /* 0x000ee80000100c00 */
[----:B------:R-:W4:Y:S04]  /*13cd0*/  LDL.128 R12, [R0] ;  /* 0x00000000000c7983 */ /* 0x000f280000100c00 */
[----:B------:R-:W4:Y:S01]  /*13ce0*/  LDL.128 R8, [R0+0x10] ;  /* 0x0000100000087983 */ /* 0x000f220000100c00 */
[----:B-----5:R-:W-:-:S02]  /*13cf0*/  DADD R26, -R6, 1 ;  /* 0x3ff00000061a7429 */ /* 0x020fc40000000100 */
[----:B--2---:R-:W-:Y:S01]  /*13d00*/  DFMA R24, -R6, R6, R18 ;  /* 0x000000060618722b */ /* 0x004fe20000000112 */
[----:B------:R1:W2:Y:S01]  /*13d10*/  LDL.64 R6, [R0+0x20] ;  /* 0x0000200000067983 */ /* 0x0002a20000100a00 */
[----:B------:R-:W-:Y:S01]  /*13d20*/  VIADD R3, R3, 0x8 ;  /* 0x0000000803037836 */ /* 0x000fe20000000000 */
[----:B---3--:R-:W-:Y:S02]  /*13d30*/  DFMA R28, -R18, R18, R20 ;  /* 0x00000012121c722b */ /* 0x008fe40000000114 */
[----:B------:R-:W-:-:S03]  /*13d40*/  DFMA R30, -R20, R20, R22 ;  /* 0x00000014141e722b */ /* 0x000fc60000000116 */
[----:B------:R-:W-:Y:S01]  /*13d50*/  DMUL R24, R24, R24 ;  /* 0x0000001818187228 */ /* 0x000fe20000000000 */
[----:B------:R-:W-:Y:S01]  /*13d60*/  ISETP.NE.AND P0, PT, R3, RZ, PT ;  /* 0x000000ff0300720c */ /* 0x000fe20003f05270 */
[----:B------:R-:W-:Y:S01]  /*13d70*/  DADD R18, -R18, 1 ;  /* 0x3ff0000012127429 */ /* 0x000fe20000000100 */
[----:B-1----:R-:W-:Y:S01]  /*13d80*/  VIADD R0, R0, 0x40 ;  /* 0x0000004000007836 */ /* 0x002fe20000000000 */
[----:B------:R-:W-:Y:S02]  /*13d90*/  DMUL R28, R28, R28 ;  /* 0x0000001c1c1c7228 */ /* 0x000fe40000000000 */
[----:B------:R-:W-:Y:S02]  /*13da0*/  DMUL R30, R30, R30 ;  /* 0x0000001e1e1e7228 */ /* 0x000fe40000000000 */
[----:B------:R-:W-:Y:S02]  /*13db0*/  DMUL R24, R24, 100 ;  /* 0x4059000018187828 */ /* 0x000fe40000000000 */
[----:B------:R-:W-:-:S02]  /*13dc0*/  DADD R20, -R20, 1 ;  /* 0x3ff0000014147429 */ /* 0x000fc40000000100 */
[----:B------:R-:W-:Y:S02]  /*13dd0*/  DMUL R28, R28, 100 ;  /* 0x405900001c1c7828 */ /* 0x000fe40000000000 */
[----:B------:R-:W-:Y:S02]  /*13de0*/  DMUL R30, R30, 100 ;  /* 0x405900001e1e7828 */ /* 0x000fe40000000000 */
[----:B------:R-:W-:-:S04]  /*13df0*/  DFMA R24, R26, R26, R24 ;  /* 0x0000001a1a18722b */ /* 0x000fc80000000018 */
[----:B------:R-:W-:Y:S02]  /*13e00*/  DFMA R28, R18, R18, R28 ;  /* 0x00000012121c722b */ /* 0x000fe4000000001c */
[----:B----4-:R-:W-:Y:S02]  /*13e10*/  DFMA R18, -R12, R12, R14 ;  /* 0x0000000c0c12722b */ /* 0x010fe4000000010e */
[----:B------:R-:W-:Y:S02]  /*13e20*/  DADD R24, R24, R4 ;  /* 0x0000000018187229 */ /* 0x000fe40000000004 */
[----:B------:R-:W-:Y:S02]  /*13e30*/  DFMA R4, -R22, R22, R12 ;  /* 0x000000161604722b */ /* 0x000fe4000000010c */
[----:B------:R-:W-:Y:S02]  /*13e40*/  DFMA R30, R20, R20, R30 ;  /* 0x00000014141e722b */ /* 0x000fe4000000001e */
[----:B------:R-:W-:-:S02]  /*13e50*/  DADD R22, -R22, 1 ;  /* 0x3ff0000016167429 */ /* 0x000fc40000000100 */
[----:B------:R-:W-:Y:S02]  /*13e60*/  DMUL R18, R18, R18 ;  /* 0x0000001212127228 */ /* 0x000fe40000000000 */
[----:B------:R-:W-:Y:S02]  /*13e70*/  DMUL R4, R4, R4 ;  /* 0x0000000404047228 */ /* 0x000fe40000000000 */
[----:B------:R-:W-:Y:S02]  /*13e80*/  DADD R24, R24, R28 ;  /* 0x0000000018187229 */ /* 0x000fe4000000001c */
[----:B------:R-:W-:Y:S02]  /*13e90*/  DFMA R20, -R14, R14, R8 ;  /* 0x0000000e0e14722b */ /* 0x000fe40000000108 */
[----:B------:R-:W-:Y:S02]  /*13ea0*/  DADD R12, -R12, 1 ;  /* 0x3ff000000c0c7429 */ /* 0x000fe40000000100 */
[----:B------:R-:W-:-:S02]  /*13eb0*/  DMUL R4, R4, 100 ;  /* 0x4059000004047828 */ /* 0x000fc40000000000 */
[----:B------:R-:W-:Y:S02]  /*13ec0*/  DMUL R18, R18, 100 ;  /* 0x4059000012127828 */ /* 0x000fe40000000000 */
[----:B------:R-:W-:Y:S02]  /*13ed0*/  DADD R24, R24, R30 ;  /* 0x0000000018187229 */ /* 0x000fe4000000001e */
[----:B------:R-:W-:Y:S02]  /*13ee0*/  DMUL R20, R20, R20 ;  /* 0x0000001414147228 */ /* 0x000fe40000000000 */
[----:B------:R-:W-:Y:S02]  /*13ef0*/  DFMA R4, R22, R22, R4 ;  /* 0x000000161604722b */ /* 0x000fe40000000004 */
[----:B------:R-:W-:Y:S02]  /*13f00*/  DFMA R22, -R8, R8, R10 ;  /* 0x000000080816722b */ /* 0x000fe4000000010a */
[----:B------:R-:W-:-:S02]  /*13f10*/  DFMA R18, R12, R12, R18 ;  /* 0x0000000c0c12722b */ /* 0x000fc40000000012 */
[----:B------:R-:W-:Y:S02]  /*13f20*/  DADD R14, -R14, 1 ;  /* 0x3ff000000e0e7429 */ /* 0x000fe40000000100 */
[----:B------:R-:W-:Y:S02]  /*13f30*/  DADD R4, R24, R4 ;  /* 0x0000000018047229 */ /* 0x000fe40000000004 */
[----:B------:R-:W-:Y:S02]  /*13f40*/  DMUL R22, R22, R22 ;  /* 0x0000001616167228 */ /* 0x000fe40000000000 */
[----:B------:R-:W-:Y:S02]  /*13f50*/  DMUL R20, R20, 100 ;  /* 0x4059000014147828 */ /* 0x000fe40000000000 */
[----:B------:R-:W-:Y:S02]  /*13f60*/  DADD R8, -R8, 1 ;  /* 0x3ff0000008087429 */ /* 0x000fe40000000100 */
[----:B------:R-:W-:-:S02]  /*13f70*/  DADD R4, R4, R18 ;  /* 0x0000000004047229 */ /* 0x000fc40000000012 */
        /* <DEDUP_REMOVED lines=13> */
.L_x_388:
[----:B------:R-:W-:-:S07]  /*14050*/  IMAD.MOV.U32 R0, RZ, RZ, R2 ;  /* 0x000000ffff007224 */ /* 0x000fce00078e0002 */
.L_x_387:
        /* <DEDUP_REMOVED lines=10> */
[----:B------:R-:W-:Y:S01]  /*14100*/  IADD3 R0, PT, PT, R0, 0x4, RZ ;  /* 0x0000000400007810 */ /* 0x000fe20007ffe0ff */
[----:B--2---:R-:W-:-:S02]  /*14110*/  DFMA R2, -R20, R20, R22 ;  /* 0x000000141402722b */ /* 0x004fc40000000116 */
[----:B------:R-:W-:Y:S02]  /*14120*/  DADD R6, -R20, 1 ;  /* 0x3ff0000014067429 */ /* 0x000fe40000000100 */
[----:B---3--:R-:W-:Y:S02]  /*14130*/  DFMA R12, -R22, R22, R8 ;  /* 0x00000016160c722b */ /* 0x008fe40000000108 */
[----:B------:R-:W-:Y:S02]  /*14140*/  DFMA R14, -R8, R8, R10 ;  /* 0x00000008080e722b */ /* 0x000fe4000000010a */
[----:B------:R-:W-:Y:S02]  /*14150*/  DMUL R2, R2, R2 ;  /* 0x0000000202027228 */ /* 0x000fe40000000000 */
[----:B----4-:R-:W-:Y:S02]  /*14160*/  DFMA R16, -R10, R10, R16 ;  /* 0x0000000a0a10722b */ /* 0x010fe40000000110 */
        /* <DEDUP_REMOVED lines=18> */
.L_x_390:
        /* <DEDUP_REMOVED lines=14> */
[----:B------:R-:W-:-:S04]  /*14370*/  @P0 DMUL R16, R6, R6 ;  /* 0x0000000606100228 */ /* 0x000fc80000000000 */
[----:B------:R-:W-:Y:S02]  /*14380*/  @P0 DMUL R6, R2, 100 ;  /* 0x4059000002060828 */ /* 0x000fe40000000000 */
[----:B----4-:R-:W-:Y:S02]  /*14390*/  @P1 DFMA R2, -R8, R8, R10 ;  /* 0x000000080802122b */ /* 0x010fe4000000010a */
[----:B------:R-:W-:-:S04]  /*143a0*/  @P0 DMUL R16, R16, 100 ;  /* 0x4059000010100828 */ /* 0x000fc80000000000 */
[----:B------:R-:W-:Y:S02]  /*143b0*/  @P0 DFMA R12, R12, R12, R6 ;  /* 0x0000000c0c0c022b */ /* 0x000fe40000000006 */
[----:B------:R-:W-:Y:S02]  /*143c0*/  @P1 DMUL R2, R2, R2 ;  /* 0x0000000202021228 */ /* 0x000fe40000000000 */
[----:B------:R-:W-:Y:S02]  /*143d0*/  @P0 DFMA R16, R14, R14, R16 ;  /* 0x0000000e0e10022b */ /* 0x000fe40000000010 */
[----:B------:R-:W-:Y:S02]  /*143e0*/  @P1 DADD R6, -R8, 1 ;  /* 0x3ff0000008061429 */ /* 0x000fe40000000100 */
[----:B------:R-:W-:Y:S02]  /*143f0*/  @P0 DADD R12, R4, R12 ;  /* 0x00000000040c0229 */ /* 0x000fe4000000000c */
[----:B------:R-:W-:-:S06]  /*14400*/  @P1 DMUL R2, R2, 100 ;  /* 0x4059000002021828 */ /* 0x000fcc0000000000 */
[----:B------:R-:W-:Y:S02]  /*14410*/  @P0 DADD R4, R12, R16 ;  /* 0x000000000c040229 */ /* 0x000fe40000000010 */
[----:B------:R-:W-:-:S08]  /*14420*/  @P1 DFMA R2, R6, R6, R2 ;  /* 0x000000060602122b */ /* 0x000fd00000000002 */
[----:B------:R-:W-:-:S11]  /*14430*/  @P1 DADD R4, R4, R2 ;  /* 0x0000000004041229 */ /* 0x000fd60000000002 */
.L_x_386:
[----:B------:R-:W1:Y:S02]  /*14440*/  LDC.64 R2, c[0x0][0x388] ;  /* 0x0000e200ff027b82 */ /* 0x000e640000000a00 */
[----:B-1----:R-:W-:-:S05]  /*14450*/  IMAD.WIDE R2, R85, 0x8, R2 ;  /* 0x0000000855027825 */ /* 0x002fca00078e0202 */
[----:B------:R-:W-:Y:S01]  /*14460*/  STG.E.64 desc[UR36][R2.64], R4 ;  /* 0x0000000402007986 */ /* 0x000fe2000c101b24 */
[----:B------:R-:W-:Y:S05]  /*14470*/  EXIT ;  /* 0x000000000000794d */ /* 0x000fea0003800000 */
        .weak           $__internal_0_$__cuda_sm20_dblrcp_rn_slowpath_v3
        .type           $__internal_0_$__cuda_sm20_dblrcp_rn_slowpath_v3,@function
        .size           $__internal_0_$__cuda_sm20_dblrcp_rn_slowpath_v3,($__internal_1_$__cuda_sm20_div_rn_f64_full - $__internal_0_$__cuda_sm20_dblrcp_rn_slowpath_v3)
$__internal_0_$__cuda_sm20_dblrcp_rn_slowpath_v3:
[----:B------:R-:W-:Y:S01]  /*14480*/  DSETP.GTU.AND P0, PT, |R4|, +INF , PT ;  /* 0x7ff000000400742a */ /* 0x000fe20003f0c200 */
[----:B------:R-:W-:-:S13]  /*14490*/  BSSY.RECONVERGENT B1, `(.L_x_391) ;  /* 0x0000023000017945 */ /* 0x000fda0003800200 */
[----:B------:R-:W-:Y:S05]  /*144a0*/  @P0 BRA `(.L_x_392) ;  /* 0x00000000007c0947 */ /* 0x000fea0003800000 */
[----:B------:R-:W-:-:S05]  /*144b0*/  LOP3.LUT R9, R5, 0x7fffffff, RZ, 0xc0, !PT ;  /* 0x7fffffff05097812 */ /* 0x000fca00078ec0ff */
[----:B------:R-:W-:-:S05]  /*144c0*/  VIADD R3, R9, 0xffffffff ;  /* 0xffffffff09037836 */ /* 0x000fca0000000000 */
[----:B------:R-:W-:-:S13]  /*144d0*/  ISETP.GE.U32.AND P0, PT, R3, 0x7fefffff, PT ;  /* 0x7fefffff0300780c */ /* 0x000fda0003f06070 */
[----:B------:R-:W-:Y:S01]  /*144e0*/  @P0 LOP3.LUT R7, R5, 0x7ff00000, RZ, 0x3c, !PT ;  /* 0x7ff0000005070812 */ /* 0x000fe200078e3cff */
[----:B------:R-:W-:Y:S01]  /*144f0*/  @P0 IMAD.MOV.U32 R6, RZ, RZ, RZ ;  /* 0x000000ffff060224 */ /* 0x000fe200078e00ff */
[----:B------:R-:W-:Y:S06]  /*14500*/  @P0 BRA `(.L_x_393) ;  /* 0x00000000006c0947 */ /* 0x000fec0003800000 */
[----:B------:R-:W-:-:S13]  /*14510*/  ISETP.GE.U32.AND P0, PT, R9, 0x1000001, PT ;  /* 0x010000010900780c */ /* 0x000fda0003f06070 */
[----:B------:R-:W-:Y:S05]  /*14520*/  @!P0 BRA `(.L_x_394) ;  /* 0x0000000000348947 */ /* 0x000fea0003800000 */
[----:B------:R-:W-:Y:S02]  /*14530*/  VIADD R7, R5, 0xc0200000 ;  /* 0xc020000005077836 */ /* 0x000fe40000000000 */
[----:B------:R-:W-:Y:S02]  /*14540*/  IMAD.MOV.U32 R6, RZ, RZ, R4 ;  /* 0x000000ffff067224 */ /* 0x000fe400078e0004 */
[----:B------:R-:W0:Y:S04]  /*14550*/  MUFU.RCP64H R9, R7 ;  /* 0x0000000700097308 */ /* 0x000e280000001800 */
[----:B0-----:R-:W-:-:S08]  /*14560*/  DFMA R10, -R6, R8, 1 ;  /* 0x3ff00000060a742b */ /* 0x001fd00000000108 */
[----:B------:R-:W-:-:S08]  /*14570*/  DFMA R10, R10, R10, R10 ;  /* 0x0000000a0a0a722b */ /* 0x000fd0000000000a */
[----:B------:R-:W-:-:S08]  /*14580*/  DFMA R10, R8, R10, R8 ;  /* 0x0000000a080a722b */ /* 0x000fd00000000008 */
[----:B------:R-:W-:-:S08]  /*14590*/  DFMA R8, -R6, R10, 1 ;  /* 0x3ff000000608742b */ /* 0x000fd0000000010a */
[----:B------:R-:W-:-:S08]  /*145a0*/  DFMA R8, R10, R8, R10 ;  /* 0x000000080a08722b */ /* 0x000fd0000000000a */
[----:B------:R-:W-:-:S08]  /*145b0*/  DMUL R8, R8, 2.2250738585072013831e-308 ;  /* 0x0010000008087828 */ /* 0x000fd00000000000 */
[----:B------:R-:W-:-:S08]  /*145c0*/  DFMA R4, -R4, R8, 1 ;  /* 0x3ff000000404742b */ /* 0x000fd00000000108 */
[----:B------:R-:W-:-:S08]  /*145d0*/  DFMA R4, R4, R4, R4 ;  /* 0x000000040404722b */ /* 0x000fd00000000004 */
[----:B------:R-:W-:Y:S01]  /*145e0*/  DFMA R6, R8, R4, R8 ;  /* 0x000000040806722b */ /* 0x000fe20000000008 */
[----:B------:R-:W-:Y:S10]  /*145f0*/  BRA `(.L_x_393) ;  /* 0x0000000000307947 */ /* 0x000ff40003800000 */
.L_x_394:
[----:B------:R-:W-:Y:S01]  /*14600*/  DMUL R4, R4, 8.11296384146066816958e+31 ;  /* 0x4690000004047828 */ /* 0x000fe20000000000 */
[----:B------:R-:W-:-:S05]  /*14610*/  IMAD.MOV.U32 R6, RZ, RZ, R8 ;  /* 0x000000ffff067224 */ /* 0x000fca00078e0008 */
[----:B------:R-:W0:Y:S02]  /*14620*/  MUFU.RCP64H R7, R5 ;  /* 0x0000000500077308 */ /* 0x000e240000001800 */
[----:B0-----:R-:W-:-:S08]  /*14630*/  DFMA R8, -R4, R6, 1 ;  /* 0x3ff000000408742b */ /* 0x001fd00000000106 */
[----:B------:R-:W-:-:S08]  /*14640*/  DFMA R8, R8, R8, R8 ;  /* 0x000000080808722b */ /* 0x000fd00000000008 */
[----:B------:R-:W-:-:S08]  /*14650*/  DFMA R8, R6, R8, R6 ;  /* 0x000000080608722b */ /* 0x000fd00000000006 */
[----:B------:R-:W-:-:S08]  /*14660*/  DFMA R6, -R4, R8, 1 ;  /* 0x3ff000000406742b */ /* 0x000fd00000000108 */
[----:B------:R-:W-:-:S08]  /*14670*/  DFMA R6, R8, R6, R8 ;  /* 0x000000060806722b */ /* 0x000fd00000000008 */
[----:B------:R-:W-:Y:S01]  /*14680*/  DMUL R6, R6, 8.11296384146066816958e+31 ;  /* 0x4690000006067828 */ /* 0x000fe20000000000 */
[----:B------:R-:W-:Y:S10]  /*14690*/  BRA `(.L_x_393) ;  /* 0x0000000000087947 */ /* 0x000ff40003800000 */
.L_x_392:
[----:B------:R-:W-:Y:S01]  /*146a0*/  LOP3.LUT R7, R5, 0x80000, RZ, 0xfc, !PT ;  /* 0x0008000005077812 */ /* 0x000fe200078efcff */
[----:B------:R-:W-:-:S07]  /*146b0*/  IMAD.MOV.U32 R6, RZ, RZ, R4 ;  /* 0x000000ffff067224 */ /* 0x000fce00078e0004 */
.L_x_393:
[----:B------:R-:W-:Y:S05]  /*146c0*/  BSYNC.RECONVERGENT B1 ;  /* 0x0000000000017941 */ /* 0x000fea0003800200 */
.L_x_391:
[----:B------:R-:W-:Y:S01]  /*146d0*/  IMAD.MOV.U32 R4, RZ, RZ, R0 ;  /* 0x000000ffff047224 */ /* 0x000fe200078e0000 */
[----:B------:R-:W-:Y:S01]  /*146e0*/  MOV R34, R6 ;  /* 0x0000000600227202 */ /* 0x000fe20000000f00 */
[----:B------:R-:W-:Y:S02]  /*146f0*/  IMAD.MOV.U32 R5, RZ, RZ, 0x0 ;  /* 0x00000000ff057424 */ /* 0x000fe400078e00ff */
[----:B------:R-:W-:Y:S02]  /*14700*/  IMAD.MOV.U32 R35, RZ, RZ, R7 ;  /* 0x000000ffff237224 */ /* 0x000fe400078e0007 */
[----:B------:R-:W-:Y:S05]  /*14710*/  RET.REL.NODEC R4 `(_ZN4cuda14optimizeKernelEPdS0_ii) ;  /* 0xfffffeb804387950 */ /* 0x000fea0003c3ffff */
        .weak           $__internal_1_$__cuda_sm20_div_rn_f64_full
        .type           $__internal_1_$__cuda_sm20_div_rn_f64_full,@function
        .size           $__internal_1_$__cuda_sm20_div_rn_f64_full,($__internal_2_$__cuda_sm20_dsqrt_rn_f64_mediumpath_v1 - $__internal_1_$__cuda_sm20_div_rn_f64_full)
$__internal_1_$__cuda_sm20_div_rn_f64_full:
[----:B------:R-:W-:Y:S01]  /*14720*/  IMAD.MOV.U32 R43, RZ, RZ, R11 ;  /* 0x000000ffff2b7224 */ /* 0x000fe200078e000b */
[C---:B------:R-:W-:Y:S01]  /*14730*/  FSETP.GEU.AND P0, PT, |R9|.reuse, 1.469367938527859385e-39, PT ;  /* 0x001000000900780b */ /* 0x040fe20003f0e200 */
[----:B------:R-:W-:Y:S01]  /*14740*/  IMAD.MOV.U32 R14, RZ, RZ, R12 ;  /* 0x000000ffff0e7224 */ /* 0x000fe200078e000c */
[----:B------:R-:W-:Y:S01]  /*14750*/  LOP3.LUT R11, R9, 0x800fffff, RZ, 0xc0, !PT ;  /* 0x800fffff090b7812 */ /* 0x000fe200078ec0ff */
[----:B------:R-:W-:Y:S01]  /*14760*/  IMAD.MOV.U32 R15, RZ, RZ, R9 ;  /* 0x000000ffff0f7224 */ /* 0x000fe200078e0009 */
[C---:B------:R-:W-:Y:S01]  /*14770*/  FSETP.GEU.AND P5, PT, |R43|.reuse, 1.469367938527859385e-39, PT ;  /* 0x001000002b00780b */ /* 0x040fe20003fae200 */
[----:B------:R-:W-:Y:S01]  /*14780*/  IMAD.MOV.U32 R42, RZ, RZ, R8 ;  /* 0x000000ffff2a7224 */ /* 0x000fe200078e0008 */
[----:B------:R-:W-:Y:S01]  /*14790*/  LOP3.LUT R8, R43, 0x7ff00000, RZ, 0xc0, !PT ;  /* 0x7ff000002b087812 */ /* 0x000fe200078ec0ff */
[----:B------:R-:W-:Y:S01]  /*147a0*/  IMAD.MOV.U32 R50, RZ, RZ, 0x1 ;  /* 0x00000001ff327424 */ /* 0x000fe200078e00ff */
[----:B------:R-:W-:Y:S01]  /*147b0*/  LOP3.LUT R33, R11, 0x3ff00000, RZ, 0xfc, !PT ;  /* 0x3ff000000b217812 */ /* 0x000fe200078efcff */
[----:B------:R-:W-:Y:S01]  /*147c0*/  IMAD.MOV.U32 R11, RZ, RZ, 0x1ca00000 ;  /* 0x1ca00000ff0b7424 */ /* 0x000fe200078e00ff */
[----:B------:R-:W-:Y:S01]  /*147d0*/  MOV R32, R12 ;  /* 0x0000000c00207202 */ /* 0x000fe20000000f00 */
[----:B------:R-:W-:Y:S01]  /*147e0*/  IMAD.MOV.U32 R98, RZ, RZ, R42 ;  /* 0x000000ffff627224 */ /* 0x000fe200078e002a */
[----:B------:R-:W-:Y:S01]  /*147f0*/  LOP3.LUT R9, R9, 0x7ff00000, RZ, 0xc0, !PT ;  /* 0x7ff0000009097812 */ /* 0x000fe200078ec0ff */
[----:B------:R-:W-:Y:S01]  /*14800*/  @!P0 DMUL R32, R14, 8.98846567431157953865e+307 ;  /* 0x7fe000000e208828 */ /* 0x000fe20000000000 */
[----:B------:R-:W-:Y:S02]  /*14810*/  BSSY.RECONVERGENT B3, `(.L_x_395) ;  /* 0x0000051000037945 */ /* 0x000fe40003800200 */
[----:B------:R-:W-:-:S02]  /*14820*/  ISETP.GE.U32.AND P4, PT, R8, R9, PT ;  /* 0x000000090800720c */ /* 0x000fc40003f86070 */
[----:B------:R-:W-:Y:S01]  /*14830*/  @!P5 LOP3.LUT R13, R15, 0x7ff00000, RZ, 0xc0, !PT ;  /* 0x7ff000000f0dd812 */ /* 0x000fe200078ec0ff */
[----:B------:R-:W0:Y:S03]  /*14840*/  MUFU.RCP64H R51, R33 ;  /* 0x0000002100337308 */ /* 0x000e260000001800 */
[----:B------:R-:W-:Y:S02]  /*14850*/  @!P5 ISETP.GE.U32.AND P6, PT, R8, R13, PT ;  /* 0x0000000d0800d20c */ /* 0x000fe40003fc6070 */
[C---:B------:R-:W-:Y:S02]  /*14860*/  SEL R13, R11.reuse, 0x63400000, !P4 ;  /* 0x634000000b0d7807 */ /* 0x040fe40006000000 */
[----:B------:R-:W-:Y:S02]  /*14870*/  @!P5 SEL R12, R11, 0x63400000, !P6 ;  /* 0x634000000b0cd807 */ /* 0x000fe40007000000 */
[----:B------:R-:W-:-:S02]  /*14880*/  LOP3.LUT R99, R13, 0x800fffff, R43, 0xf8, !PT ;  /* 0x800fffff0d637812 */ /* 0x000fc400078ef82b */
[----:B------:R-:W-:Y:S02]  /*14890*/  @!P5 LOP3.LUT R12, R12, 0x80000000, R43, 0xf8, !PT ;  /* 0x800000000c0cd812 */ /* 0x000fe400078ef82b */
[----:B------:R-:W-:Y:S02]  /*148a0*/  @!P0 LOP3.LUT R9, R33, 0x7ff00000, RZ, 0xc0, !PT ;  /* 0x7ff0000021098812 */ /* 0x000fe400078ec0ff */
[----:B------:R-:W-:Y:S01]  /*148b0*/  @!P5 LOP3.LUT R13, R12, 0x100000, RZ, 0xfc, !PT ;  /* 0x001000000c0dd812 */ /* 0x000fe200078efcff */
[----:B------:R-:W-:-:S06]  /*148c0*/  @!P5 IMAD.MOV.U32 R12, RZ, RZ, RZ ;  /* 0x000000ffff0cd224 */ /* 0x000fcc00078e00ff */
[----:B------:R-:W-:Y:S02]  /*148d0*/  @!P5 DFMA R98, R98, 2, -R12 ;  /* 0x400000006262d82b */ /* 0x000fe4000000080c */
[----:B0-----:R-:W-:-:S08]  /*148e0*/  DFMA R12, R50, -R32, 1 ;  /* 0x3ff00000320c742b */ /* 0x001fd00000000820 */
[----:B------:R-:W-:-:S08]  /*148f0*/  DFMA R12, R12, R12, R12 ;  /* 0x0000000c0c0c722b */ /* 0x000fd0000000000c */
[----:B------:R-:W-:-:S08]  /*14900*/  DFMA R50, R50, R12, R50 ;  /* 0x0000000c3232722b */ /* 0x000fd00000000032 */
[----:B------:R-:W-:-:S08]  /*14910*/  DFMA R100, R50, -R32, 1 ;  /* 0x3ff000003264742b */ /* 0x000fd00000000820 */
[----:B------:R-:W-:-:S08]  /*14920*/  DFMA R100, R50, R100, R50 ;  /* 0x000000643264722b */ /* 0x000fd00000000032 */
[----:B------:R-:W-:-:S08]  /*14930*/  DMUL R12, R100, R98 ;  /* 0x00000062640c7228 */ /* 0x000fd00000000000 */
[----:B------:R-:W-:-:S08]  /*14940*/  DFMA R50, R12, -R32, R98 ;  /* 0x800000200c32722b */ /* 0x000fd00000000062 */
[----:B------:R-:W-:Y:S01]  /*14950*/  DFMA R50, R100, R50, R12 ;  /* 0x000000326432722b */ /* 0x000fe2000000000c */
[----:B------:R-:W-:Y:S01]  /*14960*/  IMAD.MOV.U32 R12, RZ, RZ, R8 ;  /* 0x000000ffff0c7224 */ /* 0x000fe200078e0008 */
[----:B------:R-:W-:-:S05]  /*14970*/  @!P5 LOP3.LUT R12, R99, 0x7ff00000, RZ, 0xc0, !PT ;  /* 0x7ff00000630cd812 */ /* 0x000fca00078ec0ff */
[----:B------:R-:W-:-:S05]  /*14980*/  VIADD R13, R12, 0xffffffff ;  /* 0xffffffff0c0d7836 */ /* 0x000fca0000000000 */
[----:B------:R-:W-:Y:S01]  /*14990*/  ISETP.GT.U32.AND P0, PT, R13, 0x7feffffe, PT ;  /* 0x7feffffe0d00780c */ /* 0x000fe20003f04070 */
[----:B------:R-:W-:-:S05]  /*149a0*/  VIADD R13, R9, 0xffffffff ;  /* 0xffffffff090d7836 */ /* 0x000fca0000000000 */
[----:B------:R-:W-:-:S13]  /*149b0*/  ISETP.GT.U32.OR P0, PT, R13, 0x7feffffe, P0 ;  /* 0x7feffffe0d00780c */ /* 0x000fda0000704470 */
[----:B------:R-:W-:Y:S05]  /*149c0*/  @P0 BRA `(.L_x_396) ;  /* 0x0000000000740947 */ /* 0x000fea0003800000 */
[----:B------:R-:W-:Y:S01]  /*149d0*/  LOP3.LUT R9, R15, 0x7ff00000, RZ, 0xc0, !PT ;  /* 0x7ff000000f097812 */ /* 0x000fe200078ec0ff */
[----:B------:R-:W-:-:S03]  /*149e0*/  IMAD.MOV.U32 R12, RZ, RZ, RZ ;  /* 0x000000ffff0c7224 */ /* 0x000fc600078e00ff */
[CC--:B------:R-:W-:Y:S02]  /*149f0*/  ISETP.GE.U32.AND P0, PT, R8.reuse, R9.reuse, PT ;  /* 0x000000090800720c */ /* 0x0c0fe40003f06070 */
[----:B------:R-:W-:Y:S02]  /*14a00*/  VIADDMNMX R8, R8, -R9, 0xb9600000, !PT ;  /* 0xb960000008087446 */ /* 0x000fe40007800909 */
[----:B------:R-:W-:Y:S02]  /*14a10*/  SEL R9, R11, 0x63400000, !P0 ;  /* 0x634000000b097807 */ /* 0x000fe40004000000 */
[----:B------:R-:W-:-:S04]  /*14a20*/  VIMNMX R8, PT, PT, R8, 0x46a00000, PT ;  /* 0x46a0000008087848 */ /* 0x000fc80003fe0100 */
[----:B------:R-:W-:-:S05]  /*14a30*/  IADD3 R9, PT, PT, -R9, R8, RZ ;  /* 0x0000000809097210 */ /* 0x000fca0007ffe1ff */
[----:B------:R-:W-:-:S06]  /*14a40*/  VIADD R13, R9, 0x7fe00000 ;  /* 0x7fe00000090d7836 */ /* 0x000fcc0000000000 */
[----:B------:R-:W-:-:S10]  /*14a50*/  DMUL R100, R50, R12 ;  /* 0x0000000c32647228 */ /* 0x000fd40000000000 */
[----:B------:R-:W-:-:S13]  /*14a60*/  FSETP.GTU.AND P0, PT, |R101|, 1.469367938527859385e-39, PT ;  /* 0x001000006500780b */ /* 0x000fda0003f0c200 */
[----:B------:R-:W-:Y:S05]  /*14a70*/  @P0 BRA `(.L_x_397) ;  /* 0x0000000000a80947 */ /* 0x000fea0003800000 */
[----:B------:R-:W-:Y:S01]  /*14a80*/  DFMA R32, R50, -R32, R98 ;  /* 0x800000203220722b */ /* 0x000fe20000000062 */
[----:B------:R-:W-:-:S09]  /*14a90*/  IMAD.MOV.U32 R14, RZ, RZ, RZ ;  /* 0x000000ffff0e7224 */ /* 0x000fd200078e00ff */
[C---:B------:R-:W-:Y:S02]  /*14aa0*/  FSETP.NEU.AND P0, PT, R33.reuse, RZ, PT ;  /* 0x000000ff2100720b */ /* 0x040fe40003f0d000 */
[----:B------:R-:W-:-:S04]  /*14ab0*/  LOP3.LUT R8, R33, 0x80000000, R15, 0x48, !PT ;  /* 0x8000000021087812 */ /* 0x000fc800078e480f */
[----:B------:R-:W-:-:S07]  /*14ac0*/  LOP3.LUT R15, R8, R13, RZ, 0xfc, !PT ;  /* 0x0000000d080f7212 */ /* 0x000fce00078efcff */
[----:B------:R-:W-:Y:S05]  /*14ad0*/  @!P0 BRA `(.L_x_397) ;  /* 0x0000000000908947 */ /* 0x000fea0003800000 */
[----:B------:R-:W-:Y:S01]  /*14ae0*/  IMAD.MOV R13, RZ, RZ, -R9 ;  /* 0x000000ffff0d7224 */ /* 0x000fe200078e0a09 */
[----:B------:R-:W-:Y:S01]  /*14af0*/  IADD3 R9, PT, PT, -R9, -0x43300000, RZ ;  /* 0xbcd0000009097810 */ /* 0x000fe20007ffe1ff */
[----:B------:R-:W-:-:S06]  /*14b00*/  IMAD.MOV.U32 R12, RZ, RZ, RZ ;  /* 0x000000ffff0c7224 */ /* 0x000fcc00078e00ff */
[----:B------:R-:W-:Y:S02]  /*14b10*/  DFMA R12, R100, -R12, R50 ;  /* 0x8000000c640c722b */ /* 0x000fe40000000032 */
[----:B------:R-:W-:-:S08]  /*14b20*/  DMUL.RP R50, R50, R14 ;  /* 0x0000000e32327228 */ /* 0x000fd00000008000 */
[----:B------:R-:W-:Y:S02]  /*14b30*/  FSETP.NEU.AND P0, PT, |R13|, R9, PT ;  /* 0x000000090d00720b */ /* 0x000fe40003f0d200 */
[----:B------:R-:W-:Y:S02]  /*14b40*/  LOP3.LUT R9, R51, R8, RZ, 0x3c, !PT ;  /* 0x0000000833097212 */ /* 0x000fe400078e3cff */
[----:B------:R-:W-:Y:S02]  /*14b50*/  FSEL R8, R50, R100, !P0 ;  /* 0x0000006432087208 */ /* 0x000fe40004000000 */
[----:B------:R-:W-:-:S03]  /*14b60*/  FSEL R9, R9, R101, !P0 ;  /* 0x0000006509097208 */ /* 0x000fc60004000000 */
[----:B------:R-:W-:Y:S02]  /*14b70*/  IMAD.MOV.U32 R100, RZ, RZ, R8 ;  /* 0x000000ffff647224 */ /* 0x000fe400078e0008 */
[----:B------:R-:W-:Y:S01]  /*14b80*/  IMAD.MOV.U32 R101, RZ, RZ, R9 ;  /* 0x000000ffff657224 */ /* 0x000fe200078e0009 */
[----:B------:R-:W-:Y:S06]  /*14b90*/  BRA `(.L_x_397) ;  /* 0x0000000000607947 */ /* 0x000fec0003800000 */
.L_x_396:
[----:B------:R-:W-:-:S14]  /*14ba0*/  DSETP.NAN.AND P0, PT, R42, R42, PT ;  /* 0x0000002a2a00722a */ /* 0x000fdc0003f08000 */
[----:B------:R-:W-:Y:S05]  /*14bb0*/  @P0 BRA `(.L_x_398) ;  /* 0x00000000004c0947 */ /* 0x000fea0003800000 */
[----:B------:R-:W-:-:S14]  /*14bc0*/  DSETP.NAN.AND P0, PT, R14, R14, PT ;  /* 0x0000000e0e00722a */ /* 0x000fdc0003f08000 */
[----:B------:R-:W-:Y:S05]  /*14bd0*/  @P0 BRA `(.L_x_399) ;  /* 0x0000000000340947 */ /* 0x000fea0003800000 */
[----:B------:R-:W-:Y:S01]  /*14be0*/  ISETP.NE.AND P0, PT, R12, R9, PT ;  /* 0x000000090c00720c */ /* 0x000fe20003f05270 */
[----:B------:R-:W-:Y:S01]  /*14bf0*/  IMAD.MOV.U32 R101, RZ, RZ, -0x80000 ;  /* 0xfff80000ff657424 */ /* 0x000fe200078e00ff */
[----:B------:R-:W-:-:S11]  /*14c00*/  MOV R100, 0x0 ;  /* 0x0000000000647802 */ /* 0x000fd60000000f00 */
[----:B------:R-:W-:Y:S05]  /*14c10*/  @!P0 BRA `(.L_x_397) ;  /* 0x0000000000408947 */ /* 0x000fea0003800000 */
[----:B------:R-:W-:-:S04]  /*14c20*/  ISETP.NE.AND P0, PT, R12, 0x7ff00000, PT ;  /* 0x7ff000000c00780c */ /* 0x000fc80003f05270 */
[----:B------:R-:W-:Y:S02]  /*14c30*/  ISETP.EQ.OR P0, PT, R9, RZ, !P0 ;  /* 0x000000ff0900720c */ /* 0x000fe40004702670 */
[----:B------:R-:W-:-:S11]  /*14c40*/  LOP3.LUT R9, R43, 0x80000000, R15, 0x48, !PT ;  /* 0x800000002b097812 */ /* 0x000fd600078e480f */
[----:B------:R-:W-:Y:S01]  /*14c50*/  @P0 LOP3.LUT R8, R9, 0x7ff00000, RZ, 0xfc, !PT ;  /* 0x7ff0000009080812 */ /* 0x000fe200078efcff */
[----:B------:R-:W-:Y:S02]  /*14c60*/  @!P0 IMAD.MOV.U32 R100, RZ, RZ, RZ ;  /* 0x000000ffff648224 */ /* 0x000fe400078e00ff */
[----:B------:R-:W-:Y:S02]  /*14c70*/  @!P0 IMAD.MOV.U32 R101, RZ, RZ, R9 ;  /* 0x000000ffff658224 */ /* 0x000fe400078e0009 */
[----:B------:R-:W-:Y:S02]  /*14c80*/  @P0 IMAD.MOV.U32 R100, RZ, RZ, RZ ;  /* 0x000000ffff640224 */ /* 0x000fe400078e00ff */
[----:B------:R-:W-:Y:S01]  /*14c90*/  @P0 IMAD.MOV.U32 R101, RZ, RZ, R8 ;  /* 0x000000ffff650224 */ /* 0x000fe200078e0008 */
[----:B------:R-:W-:Y:S06]  /*14ca0*/  BRA `(.L_x_397) ;  /* 0x00000000001c7947 */ /* 0x000fec0003800000 */
.L_x_399:
[----:B------:R-:W-:Y:S01]  /*14cb0*/  LOP3.LUT R9, R15, 0x80000, RZ, 0xfc, !PT ;  /* 0x000800000f097812 */ /* 0x000fe200078efcff */
[----:B------:R-:W-:-:S04]  /*14cc0*/  IMAD.MOV.U32 R100, RZ, RZ, R14 ;  /* 0x000000ffff647224 */ /* 0x000fc800078e000e */
[----:B------:R-:W-:Y:S01]  /*14cd0*/  IMAD.MOV.U32 R101, RZ, RZ, R9 ;  /* 0x000000ffff657224 */ /* 0x000fe200078e0009 */
[----:B------:R-:W-:Y:S06]  /*14ce0*/  BRA `(.L_x_397) ;  /* 0x00000000000c7947 */ /* 0x000fec0003800000 */
.L_x_398:
[----:B------:R-:W-:Y:S02]  /*14cf0*/  LOP3.LUT R9, R43, 0x80000, RZ, 0xfc, !PT ;  /* 0x000800002b097812 */ /* 0x000fe400078efcff */
[----:B------:R-:W-:-:S03]  /*14d00*/  MOV R100, R42 ;  /* 0x0000002a00647202 */ /* 0x000fc60000000f00 */
[----:B------:R-:W-:-:S07]  /*14d10*/  IMAD.MOV.U32 R101, RZ, RZ, R9 ;  /* 0x000000ffff657224 */ /* 0x000fce00078e0009 */
.L_x_397:
[----:B------:R-:W-:Y:S05]  /*14d20*/  BSYNC.RECONVERGENT B3 ;  /* 0x0000000000037941 */ /* 0x000fea0003800200 */
.L_x_395:
[----:B------:R-:W-:Y:S02]  /*14d30*/  IMAD.MOV.U32 R11, RZ, RZ, 0x0 ;  /* 0x00000000ff0b7424 */ /* 0x000fe400078e00ff */
[----:B------:R-:W-:Y:S02]  /*14d40*/  IMAD.MOV.U32 R8, RZ, RZ, R100 ;  /* 0x000000ffff087224 */ /* 0x000fe400078e0064 */
[----:B------:R-:W-:Y:S01]  /*14d50*/  IMAD.MOV.U32 R9, RZ, RZ, R101 ;  /* 0x000000ffff097224 */ /* 0x000fe200078e0065 */
[----:B------:R-:W-:Y:S06]  /*14d60*/  RET.REL.NODEC R10 `(_ZN4cuda14optimizeKernelEPdS0_ii) ;  /* 0xfffffeb00aa47950 */ /* 0x000fec0003c3ffff */
        .weak           $__internal_2_$__cuda_sm20_dsqrt_rn_f64_mediumpath_v1
        .type           $__internal_2_$__cuda_sm20_dsqrt_rn_f64_mediumpath_v1,@function
        .size           $__internal_2_$__cuda_sm20_dsqrt_rn_f64_mediumpath_v1,(.L_x_407 - $__internal_2_$__cuda_sm20_dsqrt_rn_f64_mediumpath_v1)
$__internal_2_$__cuda_sm20_dsqrt_rn_f64_mediumpath_v1:
[----:B------:R-:W-:Y:S01]  /*14d70*/  ISETP.GE.U32.AND P0, PT, R8, -0x3400000, PT ;  /* 0xfcc000000800780c */ /* 0x000fe20003f06070 */
[----:B------:R-:W-:Y:S01]  /*14d80*/  BSSY.RECONVERGENT B5, `(.L_x_400) ;  /* 0x0000024000057945 */ /* 0x000fe20003800200 */
[----:B------:R-:W-:-:S11]  /*14d90*/  IMAD.MOV.U32 R33, RZ, RZ, R9 ;  /* 0x000000ffff217224 */ /* 0x000fd600078e0009 */
[----:B------:R-:W-:Y:S05]  /*14da0*/  @!P0 BRA `(.L_x_401) ;  /* 0x0000000000208947 */ /* 0x000fea0003800000 */
[----:B------:R-:W-:-:S10]  /*14db0*/  DFMA.RM R10, R12, R32, R10 ;  /* 0x000000200c0a722b */ /* 0x000fd4000000400a */
[----:B------:R-:W-:-:S05]  /*14dc0*/  IADD3 R8, P0, PT, R10, 0x1, RZ ;  /* 0x000000010a087810 */ /* 0x000fca0007f1e0ff */
[----:B------:R-:W-:-:S06]  /*14dd0*/  IMAD.X R9, RZ, RZ, R11, P0 ;  /* 0x000000ffff097224 */ /* 0x000fcc00000e060b */
[----:B------:R-:W-:-:S08]  /*14de0*/  DFMA.RP R14, -R10, R8, R14 ;  /* 0x000000080a0e722b */ /* 0x000fd0000000810e */
[----:B------:R-:W-:-:S06]  /*14df0*/  DSETP.GT.AND P0, PT, R14, RZ, PT ;  /* 0x000000ff0e00722a */ /* 0x000fcc0003f04000 */
[----:B------:R-:W-:Y:S02]  /*14e00*/  FSEL R8, R8, R10, P0 ;  /* 0x0000000a08087208 */ /* 0x000fe40000000000 */
[----:B------:R-:W-:Y:S01]  /*14e10*/  FSEL R9, R9, R11, P0 ;  /* 0x0000000b09097208 */ /* 0x000fe20000000000 */
[----:B------:R-:W-:Y:S06]  /*14e20*/  BRA `(.L_x_402) ;  /* 0x0000000000647947 */ /* 0x000fec0003800000 */
.L_x_401:
[----:B------:R-:W-:-:S14]  /*14e30*/  DSETP.NE.AND P0, PT, R14, RZ, PT ;  /* 0x000000ff0e00722a */ /* 0x000fdc0003f05000 */
[----:B------:R-:W-:Y:S05]  /*14e40*/  @!P0 BRA `(.L_x_403) ;  /* 0x0000000000588947 */ /* 0x000fea0003800000 */
[----:B------:R-:W-:-:S13]  /*14e50*/  ISETP.GE.AND P0, PT, R15, RZ, PT ;  /* 0x000000ff0f00720c */ /* 0x000fda0003f06270 */
[----:B------:R-:W-:Y:S01]  /*14e60*/  @!P0 IMAD.MOV.U32 R8, RZ, RZ, 0x0 ;  /* 0x00000000ff088424 */ /* 0x000fe200078e00ff */
[----:B------:R-:W-:Y:S01]  /*14e70*/  @!P0 MOV R9, 0xfff80000 ;  /* 0xfff8000000098802 */ /* 0x000fe20000000f00 */
[----:B------:R-:W-:Y:S06]  /*14e80*/  @!P0 BRA `(.L_x_402) ;  /* 0x00000000004c8947 */ /* 0x000fec0003800000 */
[----:B------:R-:W-:-:S13]  /*14e90*/  ISETP.GT.AND P0, PT, R15, 0x7fefffff, PT ;  /* 0x7fefffff0f00780c */ /* 0x000fda0003f04270 */
[----:B------:R-:W-:Y:S05]  /*14ea0*/  @P0 BRA `(.L_x_403) ;  /* 0x0000000000400947 */ /* 0x000fea0003800000 */
[----:B------:R-:W-:Y:S01]  /*14eb0*/  DMUL R14, R14, 8.11296384146066816958e+31 ;  /* 0x469000000e0e7828 */ /* 0x000fe20000000000 */
[----:B------:R-:W-:Y:S02]  /*14ec0*/  IMAD.MOV.U32 R12, RZ, RZ, RZ ;  /* 0x000000ffff0c7224 */ /* 0x000fe400078e00ff */
[----:B------:R-:W-:Y:S02]  /*14ed0*/  IMAD.MOV.U32 R8, RZ, RZ, 0x0 ;  /* 0x00000000ff087424 */ /* 0x000fe400078e00ff */
[----:B------:R-:W-:Y:S01]  /*14ee0*/  IMAD.MOV.U32 R9, RZ, RZ, 0x3fd80000 ;  /* 0x3fd80000ff097424 */ /* 0x000fe200078e00ff */
[----:B------:R-:W0:Y:S02]  /*14ef0*/  MUFU.RSQ64H R13, R15 ;  /* 0x0000000f000d7308 */ /* 0x000e240000001c00 */
[----:B0-----:R-:W-:-:S08]  /*14f00*/  DMUL R10, R12, R12 ;  /* 0x0000000c0c0a7228 */ /* 0x001fd00000000000 */
[----:B------:R-:W-:-:S08]  /*14f10*/  DFMA R10, R14, -R10, 1 ;  /* 0x3ff000000e0a742b */ /* 0x000fd0000000080a */
[----:B------:R-:W-:Y:S02]  /*14f20*/  DFMA R8, R10, R8, 0.5 ;  /* 0x3fe000000a08742b */ /* 0x000fe40000000008 */
[----:B------:R-:W-:-:S08]  /*14f30*/  DMUL R10, R12, R10 ;  /* 0x0000000a0c0a7228 */ /* 0x000fd00000000000 */
[----:B------:R-:W-:-:S08]  /*14f40*/  DFMA R10, R8, R10, R12 ;  /* 0x0000000a080a722b */ /* 0x000fd0000000000c */
[----:B------:R-:W-:Y:S02]  /*14f50*/  DMUL R8, R14, R10 ;  /* 0x0000000a0e087228 */ /* 0x000fe40000000000 */
[----:B------:R-:W-:-:S06]  /*14f60*/  VIADD R11, R11, 0xfff00000 ;  /* 0xfff000000b0b7836 */ /* 0x000fcc0000000000 */
[----:B------:R-:W-:-:S08]  /*14f70*/  DFMA R12, R8, -R8, R14 ;  /* 0x80000008080c722b */ /* 0x000fd0000000000e */
[----:B------:R-:W-:-:S10]  /*14f80*/  DFMA R8, R10, R12, R8 ;  /* 0x0000000c0a08722b */ /* 0x000fd40000000008 */
[----:B------:R-:W-:Y:S01]  /*14f90*/  VIADD R9, R9, 0xfcb00000 ;  /* 0xfcb0000009097836 */ /* 0x000fe20000000000 */
[----:B------:R-:W-:Y:S06]  /*14fa0*/  BRA `(.L_x_402) ;  /* 0x0000000000047947 */ /* 0x000fec0003800000 */
.L_x_403:
[----:B------:R-:W-:-:S11]  /*14fb0*/  DADD R8, R14, R14 ;  /* 0x000000000e087229 */ /* 0x000fd6000000000e */
.L_x_402:
[----:B------:R-:W-:Y:S05]  /*14fc0*/  BSYNC.RECONVERGENT B5 ;  /* 0x0000000000057941 */ /* 0x000fea0003800200 */
.L_x_400:
[----:B------:R-:W-:-:S04]  /*14fd0*/  IMAD.MOV.U32 R35, RZ, RZ, 0x0 ;  /* 0x00000000ff237424 */ /* 0x000fc800078e00ff */
[----:B------:R-:W-:Y:S05]  /*14fe0*/  RET.REL.NODEC R34 `(_ZN4cuda14optimizeKernelEPdS0_ii) ;  /* 0xfffffeb022047950 */ /* 0x000fea0003c3ffff */
.L_x_404:
[----:B------:R-:W-:-:S00]  /*14ff0*/  BRA `(.L_x_404) ;  /* 0xfffffffc00fc7947 */ /* 0x000fc0000383ffff */
[----:B------:R-:W-:-:S00]  /*15000*/  NOP ;  /* 0x0000000000007918 */ /* 0x000fc00000000000 */
[----:B------:R-:W-:-:S00]  /*15010*/  NOP ;  /* 0x0000000000007918 */ /* 0x000fc00000000000 */
[----:B------:R-:W-:-:S00]  /*15020*/  NOP ;  /* 0x0000000000007918 */ /* 0x000fc00000000000 */
[----:B------:R-:W-:-:S00]  /*15030*/  NOP ;  /* 0x0000000000007918 */ /* 0x000fc00000000000 */
[----:B------:R-:W-:-:S00]  /*15040*/  NOP ;  /* 0x0000000000007918 */ /* 0x000fc00000000000 */
[----:B------:R-:W-:-:S00]  /*15050*/  NOP ;  /* 0x0000000000007918 */ /* 0x000fc00000000000 */
[----:B------:R-:W-:-:S00]  /*15060*/  NOP ;  /* 0x0000000000007918 */ /* 0x000fc00000000000 */
[----:B------:R-:W-:-:S00]  /*15070*/  NOP ;  /* 0x0000000000007918 */ /* 0x000fc00000000000 */
.L_x_407:


//--------------------- .nv.global.init           --------------------------
	.section	.nv.global.init,"aw",@progbits
.nv.global.init:
	.type		$str,@object
	.size		$str,($str$1 - $str)
$str:
        /*0000*/ 	.byte	0x0a, 0x0a, 0x66, 0x30, 0x20, 0x3d, 0x20, 0x25, 0x66, 0x00
	.type		$str$1,@object
	.size		$str$1,(.L_1 - $str$1)
$str$1:
        /*000a*/ 	.byte	0x6f, 0x75, 0x74, 0x65, 0x72, 0x20, 0x70, 0x72, 0x6f, 0x64, 0x75, 0x63, 0x74, 0x20, 0x6f, 0x75
        /*001a*/ 	.byte	0x74, 0x20, 0x6f, 0x66, 0x20, 0x62, 0x6f, 0x75, 0x6e, 0x64, 0x73, 0x2e, 0x2e, 0x0a, 0x64, 0x69
        /*002a*/ 	.byte	0x6d, 0x3d, 0x25, 0x64, 0x20, 0x69, 0x2a, 0x73, 0x69, 0x7a, 0x65, 0x2b, 0x6a, 0x3d, 0x25, 0x64
        /*003a*/ 	.byte	0x0a, 0x00
.L_1:


//--------------------- .nv.shared.reserved.0     --------------------------
	.section	.nv.shared.reserved.0,"aw",@nobits
	.weak		__nv_reservedSMEM_offset_0_alias
	.size		__nv_reservedSMEM_offset_0_alias, 0, 64
	.other		__nv_reservedSMEM_offset_0_alias,@"STO_CUDA_RESERVED_SHARED STV_DEFAULT"
__nv_reservedSMEM_offset_0_alias:
	.zero		0
	.zero		64


//--------------------- .nv.constant0._ZN4cuda14optimizeKernelEPdS0_ii --------------------------
	.section	.nv.constant0._ZN4cuda14optimizeKernelEPdS0_ii,"a",@progbits
	.sectionflags	@""
	.align	4
.nv.constant0._ZN4cuda14optimizeKernelEPdS0_ii:
	.zero		920


//--------------------- SYMBOLS --------------------------

	.type		.nv.reservedSmem.offset0,@object
	.size		.nv.reservedSmem.offset0,0x4
	.type		vprintf,@function
